def matmul_kernel(
    a_ptr,
    b_ptr,
    c_ptr,
    M,
    N,
    K,
    stride_am,
    stride_ak,
    stride_bk,
    stride_bn,
    stride_cm,
    stride_cn,
    BLOCK_M: tl.constexpr,
    BLOCK_N: tl.constexpr,
    BLOCK_K: tl.constexpr,
    GROUP_M: tl.constexpr,
):
    pid = tl.program_id(axis=0)
    num_pid_m = tl.cdiv(M, BLOCK_M)
    num_pid_n = tl.cdiv(N, BLOCK_N)
    num_pid_in_group = GROUP_M * num_pid_n
    group_id = pid // num_pid_in_group
    first_pid_m = group_id * GROUP_M
    group_size_m = min(num_pid_m - first_pid_m, GROUP_M)
    pid_m = first_pid_m + ((pid % num_pid_in_group) % group_size_m)
    pid_n = (pid % num_pid_in_group) // group_size_m

    offs_am = (pid_m * BLOCK_M + tl.arange(0, BLOCK_M)) % M
    offs_bn = (pid_n * BLOCK_N + tl.arange(0, BLOCK_N)) % N
    offs_k = tl.arange(0, BLOCK_K)
    a_ptrs = a_ptr + offs_am[:, None] * stride_am + offs_k[None, :] * stride_ak
    b_ptrs = b_ptr + offs_k[:, None] * stride_bk + offs_bn[None, :] * stride_bn

    acc = tl.zeros((BLOCK_M, BLOCK_N), dtype=tl.float32)
    for kk in range(0, tl.cdiv(K, BLOCK_K)):
        a = tl.load(a_ptrs, mask=offs_k[None, :] < K - kk * BLOCK_K, other=0.0)
        b = tl.load(b_ptrs, mask=offs_k[:, None] < K - kk * BLOCK_K, other=0.0)
        acc = tl.dot(a, b, acc)
        a_ptrs += BLOCK_K * stride_ak
        b_ptrs += BLOCK_K * stride_bk

    c = acc.to(c_ptr.dtype.element_ty)
    offs_cm = pid_m * BLOCK_M + tl.arange(0, BLOCK_M)
    offs_cn = pid_n * BLOCK_N + tl.arange(0, BLOCK_N)
    c_ptrs = c_ptr + offs_cm[:, None] * stride_cm + offs_cn[None, :] * stride_cn
    mask = (offs_cm[:, None] < M) & (offs_cn[None, :] < N)
    tl.store(c_ptrs, c, mask=mask)

# config = {"BLOCK_K": 64, "BLOCK_M": 256, "BLOCK_N": 512, "GROUP_M": 1, "arch": "sm_90", "dtype": "fp8e5m2", "num_ctas": 1, "num_stages": 3, "num_warps": 4}
# arch = sm_90


// ===== COMPILED SASS (sm_90a) =====

	.target	sm_90a

	.elftype	@"ET_EXEC"


//--------------------- .note.nv.tkinfo           --------------------------
	.section	.note.nv.tkinfo,"",@"SHT_NOTE"
	.sectionflags	@"SHF_NOTE_NV_TKINFO"
	.tkinfo
        /*0018*/ 	.word	0x00000002
        /*0030*/ 	.string	""
        /*0030*/ 	.string	"ptxas"
        /*0030*/ 	.string	"Cuda compilation tools, release 13.0, V13.0.88"
        /*0030*/ 	.string	"Build cuda_13.0.r13.0/compiler.36424714_0"
        /*0030*/ 	.string	"-v  -suppress-debug-info  -lineinfo  -arch sm_90a "



//--------------------- .note.nv.cuinfo           --------------------------
	.section	.note.nv.cuinfo,"",@"SHT_NOTE"
	.sectionflags	@"SHF_NOTE_NV_CUINFO"
        /*0018*/ 	.short	0x0002
        /*001a*/ 	.short	0x005a
        /*001c*/ 	.short	0x0082
	.zero		2


//--------------------- .nv.info                  --------------------------
	.section	.nv.info,"",@"SHT_CUDA_INFO"
	.align	4


	//----- nvinfo : EIATTR_REGCOUNT
	.align		4
        /*0000*/ 	.byte	0x04, 0x2f
        /*0002*/ 	.short	(.L_1 - .L_0)
	.align		4
.L_0:
        /*0004*/ 	.word	index@(matmul_kernel)
        /*0008*/ 	.word	0x000000ff


	//----- nvinfo : EIATTR_FRAME_SIZE
	.align		4
.L_1:
        /*000c*/ 	.byte	0x04, 0x11
        /*000e*/ 	.short	(.L_3 - .L_2)
	.align		4
.L_2:
        /*0010*/ 	.word	index@(matmul_kernel)
        /*0014*/ 	.word	0x00002050


	//----- nvinfo : EIATTR_MIN_STACK_SIZE
	.align		4
.L_3:
        /*0018*/ 	.byte	0x04, 0x12
        /*001a*/ 	.short	(.L_5 - .L_4)
	.align		4
.L_4:
        /*001c*/ 	.word	index@(matmul_kernel)
        /*0020*/ 	.word	0x00002050
.L_5:


//--------------------- .nv.compat                --------------------------
	.section	.nv.compat,"",@"SHT_CUDA_COMPAT_INFO"
	.align	4
        /*0000*/ 	.byte	0x02, 0x09, 0x01, 0x00, 0x02, 0x02, 0x04, 0x00, 0x02, 0x05, 0x05, 0x00, 0x03, 0x07, 0x01, 0x01
        /*0010*/ 	.byte	0x02, 0x03, 0x00, 0x00, 0x02, 0x06, 0x01, 0x00, 0x04, 0x0b, 0x08, 0x00, 0x00, 0x00, 0x00, 0x00
        /*0020*/ 	.byte	0x00, 0x00, 0x00, 0x00


//--------------------- .nv.info.matmul_kernel    --------------------------
	.section	.nv.info.matmul_kernel,"",@"SHT_CUDA_INFO"
	.sectionflags	@""
	.align	4


	//----- nvinfo : EIATTR_CUDA_API_VERSION
	.align		4
        /*0000*/ 	.byte	0x04, 0x37
        /*0002*/ 	.short	(.L_7 - .L_6)
.L_6:
        /*0004*/ 	.word	0x00000082


	//----- nvinfo : EIATTR_KPARAM_INFO
	.align		4
.L_7:
        /*0008*/ 	.byte	0x04, 0x17
        /*000a*/ 	.short	(.L_9 - .L_8)
.L_8:
        /*000c*/ 	.word	0x00000000
        /*0010*/ 	.short	0x000d
        /*0012*/ 	.short	0x0048
        /*0014*/ 	.byte	0x00, 0xf4, 0x21, 0x00


	//----- nvinfo : EIATTR_KPARAM_INFO
	.align		4
.L_9:
        /*0018*/ 	.byte	0x04, 0x17
        /*001a*/ 	.short	(.L_11 - .L_10)
.L_10:
        /*001c*/ 	.word	0x00000000
        /*0020*/ 	.short	0x000c
        /*0022*/ 	.short	0x0040
        /*0024*/ 	.byte	0x00, 0xf4, 0x21, 0x00


	//----- nvinfo : EIATTR_KPARAM_INFO
	.align		4
.L_11:
        /*0028*/ 	.byte	0x04, 0x17
        /*002a*/ 	.short	(.L_13 - .L_12)
.L_12:
        /*002c*/ 	.word	0x00000000
        /*0030*/ 	.short	0x000b
        /*0032*/ 	.short	0x0038
        /*0034*/ 	.byte	0x00, 0xf0, 0x11, 0x00


	//----- nvinfo : EIATTR_KPARAM_INFO
	.align		4
.L_13:
        /*0038*/ 	.byte	0x04, 0x17
        /*003a*/ 	.short	(.L_15 - .L_14)
.L_14:
        /*003c*/ 	.word	0x00000000
        /*0040*/ 	.short	0x000a
        /*0042*/ 	.short	0x0034
        /*0044*/ 	.byte	0x00, 0xf0, 0x11, 0x00


	//----- nvinfo : EIATTR_KPARAM_INFO
	.align		4
.L_15:
        /*0048*/ 	.byte	0x04, 0x17
        /*004a*/ 	.short	(.L_17 - .L_16)
.L_16:
        /*004c*/ 	.word	0x00000000
        /*0050*/ 	.short	0x0009
        /*0052*/ 	.short	0x0030
        /*0054*/ 	.byte	0x00, 0xf0, 0x11, 0x00


	//----- nvinfo : EIATTR_KPARAM_INFO
	.align		4
.L_17:
        /*0058*/ 	.byte	0x04, 0x17
        /*005a*/ 	.short	(.L_19 - .L_18)
.L_18:
        /*005c*/ 	.word	0x00000000
        /*0060*/ 	.short	0x0008
        /*0062*/ 	.short	0x002c
        /*0064*/ 	.byte	0x00, 0xf0, 0x11, 0x00


	//----- nvinfo : EIATTR_KPARAM_INFO
	.align		4
.L_19:
        /*0068*/ 	.byte	0x04, 0x17
        /*006a*/ 	.short	(.L_21 - .L_20)
.L_20:
        /*006c*/ 	.word	0x00000000
        /*0070*/ 	.short	0x0007
        /*0072*/ 	.short	0x0028
        /*0074*/ 	.byte	0x00, 0xf0, 0x11, 0x00


	//----- nvinfo : EIATTR_KPARAM_INFO
	.align		4
.L_21:
        /*0078*/ 	.byte	0x04, 0x17
        /*007a*/ 	.short	(.L_23 - .L_22)
.L_22:
        /*007c*/ 	.word	0x00000000
        /*0080*/ 	.short	0x0006
        /*0082*/ 	.short	0x0024
        /*0084*/ 	.byte	0x00, 0xf0, 0x11, 0x00


	//----- nvinfo : EIATTR_KPARAM_INFO
	.align		4
.L_23:
        /*0088*/ 	.byte	0x04, 0x17
        /*008a*/ 	.short	(.L_25 - .L_24)
.L_24:
        /*008c*/ 	.word	0x00000000
        /*0090*/ 	.short	0x0005
        /*0092*/ 	.short	0x0020
        /*0094*/ 	.byte	0x00, 0xf0, 0x11, 0x00


	//----- nvinfo : EIATTR_KPARAM_INFO
	.align		4
.L_25:
        /*0098*/ 	.byte	0x04, 0x17
        /*009a*/ 	.short	(.L_27 - .L_26)
.L_26:
        /*009c*/ 	.word	0x00000000
        /*00a0*/ 	.short	0x0004
        /*00a2*/ 	.short	0x001c
        /*00a4*/ 	.byte	0x00, 0xf0, 0x11, 0x00


	//----- nvinfo : EIATTR_KPARAM_INFO
	.align		4
.L_27:
        /*00a8*/ 	.byte	0x04, 0x17
        /*00aa*/ 	.short	(.L_29 - .L_28)
.L_28:
        /*00ac*/ 	.word	0x00000000
        /*00b0*/ 	.short	0x0003
        /*00b2*/ 	.short	0x0018
        /*00b4*/ 	.byte	0x00, 0xf0, 0x11, 0x00


	//----- nvinfo : EIATTR_KPARAM_INFO
	.align		4
.L_29:
        /*00b8*/ 	.byte	0x04, 0x17
        /*00ba*/ 	.short	(.L_31 - .L_30)
.L_30:
        /*00bc*/ 	.word	0x00000000
        /*00c0*/ 	.short	0x0002
        /*00c2*/ 	.short	0x0010
        /*00c4*/ 	.byte	0x00, 0xf4, 0x21, 0x00


	//----- nvinfo : EIATTR_KPARAM_INFO
	.align		4
.L_31:
        /*00c8*/ 	.byte	0x04, 0x17
        /*00ca*/ 	.short	(.L_33 - .L_32)
.L_32:
        /*00cc*/ 	.word	0x00000000
        /*00d0*/ 	.short	0x0001
        /*00d2*/ 	.short	0x0008
        /*00d4*/ 	.byte	0x00, 0xf4, 0x21, 0x00


	//----- nvinfo : EIATTR_KPARAM_INFO
	.align		4
.L_33:
        /*00d8*/ 	.byte	0x04, 0x17
        /*00da*/ 	.short	(.L_35 - .L_34)
.L_34:
        /*00dc*/ 	.word	0x00000000
        /*00e0*/ 	.short	0x0000
        /*00e2*/ 	.short	0x0000
        /*00e4*/ 	.byte	0x00, 0xf4, 0x21, 0x00


	//----- nvinfo : EIATTR_SPARSE_MMA_MASK
	.align		4
.L_35:
        /*00e8*/ 	.byte	0x03, 0x50
        /*00ea*/ 	.short	0x0000


	//----- nvinfo : EIATTR_MAXREG_COUNT
	.align		4
        /*00ec*/ 	.byte	0x03, 0x1b
        /*00ee*/ 	.short	0x00ff


	//----- nvinfo : EIATTR_NUM_BARRIERS
	.align		4
        /*00f0*/ 	.byte	0x02, 0x4c
        /*00f2*/ 	.byte	0x01
	.zero		1


	//----- nvinfo : EIATTR_ANNOTATIONS
	.align		4
        /*00f4*/ 	.byte	0x04, 0x55
        /*00f6*/ 	.short	(.L_37 - .L_36)


	//   ....[0]....
.L_36:
        /*00f8*/ 	.word	0x00000001
        /*00fc*/ 	.byte	0x40, 0x05, 0x00, 0x00, 0x01, 0x00, 0x00, 0x00, 0x80, 0x05, 0x00, 0x00, 0x01, 0x00, 0x00, 0x00
        /* <DEDUP_REMOVED lines=1156> */
        /*494c*/ 	.byte	0x00, 0x8f, 0x01, 0x00


	//----- nvinfo : EIATTR_MERCURY_ISA_VERSION
	.align		4
.L_37:
        /*4950*/ 	.byte	0x03, 0x5f
        /*4952*/ 	.short	0x0101


	//----- nvinfo : EIATTR_EXIT_INSTR_OFFSETS
	.align		4
        /*4954*/ 	.byte	0x04, 0x1c
        /*4956*/ 	.short	(.L_39 - .L_38)


	//   ....[0]....
.L_38:
        /*4958*/ 	.word	0x0007ecf0


	//   ....[1]....
        /*495c*/ 	.word	0x0007ed10


	//----- nvinfo : EIATTR_REQNTID
	.align		4
.L_39:
        /*4960*/ 	.byte	0x04, 0x10
        /*4962*/ 	.short	(.L_41 - .L_40)
.L_40:
        /*4964*/ 	.word	0x00000080
        /*4968*/ 	.word	0x00000001
        /*496c*/ 	.word	0x00000001


	//----- nvinfo : EIATTR_CBANK_PARAM_SIZE
	.align		4
.L_41:
        /*4970*/ 	.byte	0x03, 0x19
        /*4972*/ 	.short	0x0050


	//----- nvinfo : EIATTR_PARAM_CBANK
	.align		4
        /*4974*/ 	.byte	0x04, 0x0a
        /*4976*/ 	.short	(.L_43 - .L_42)
	.align		4
.L_42:
        /*4978*/ 	.word	index@(.nv.constant0.matmul_kernel)
        /*497c*/ 	.short	0x0210
        /*497e*/ 	.short	0x0050


	//----- nvinfo : EIATTR_SW_WAR
	.align		4
.L_43:
        /*4980*/ 	.byte	0x04, 0x36
        /*4982*/ 	.short	(.L_45 - .L_44)
.L_44:
        /*4984*/ 	.word	0x00000008
.L_45:


//--------------------- .nv.callgraph             --------------------------
	.section	.nv.callgraph,"",@"SHT_CUDA_CALLGRAPH"
	.align	4
	.sectionentsize	8
	.align		4
        /*0000*/ 	.word	0x00000000
	.align		4
        /*0004*/ 	.word	0xffffffff
	.align		4
        /*0008*/ 	.word	0x00000000
	.align		4
        /*000c*/ 	.word	0xfffffffe
	.align		4
        /*0010*/ 	.word	0x00000000
	.align		4
        /*0014*/ 	.word	0xfffffffd
	.align		4
        /*0018*/ 	.word	0x00000000
	.align		4
        /*001c*/ 	.word	0xfffffffc


//--------------------- .text.matmul_kernel       --------------------------
	.section	.text.matmul_kernel,"ax",@progbits
	.align	128
        .global         matmul_kernel
        .type           matmul_kernel,@function
        .size           matmul_kernel,(.L_x_4 - matmul_kernel)
        .other          matmul_kernel,@"STO_CUDA_ENTRY STV_DEFAULT"
matmul_kernel:
.text.matmul_kernel:
[----:B------:R-:W0:Y:S08]  /*0000*/  LDC R1, c[0x0][0x28] ;  /* 0x00000a00ff017b82 */ /* 0x000e300000000800 */
[----:B------:R-:W1:Y:S01]  /*0010*/  LDC.64 R124, c[0x0][0x228] ;  /* 0x00008a00ff7c7b82 */ /* 0x000e620000000a00 */
[----:B------:R-:W2:Y:S01]  /*0020*/  S2R R5, SR_CTAID.X ;  /* 0x0000000000057919 */ /* 0x000ea20000002500 */
[----:B------:R-:W-:Y:S01]  /*0030*/  UMOV UR46, 0x400 ;  /* 0x00000400002e7882 */ /* 0x000fe20000000000 */
[----:B------:R-:W-:Y:S01]  /*0040*/  ULDC.64 UR44, c[0x0][0x208] ;  /* 0x00008200002c7ab9 */ /* 0x000fe20000000a00 */
[----:B0-----:R-:W-:Y:S01]  /*0050*/  VIADD R1, R1, 0xffffdfb0 ;  /* 0xffffdfb001017836 */ /* 0x001fe20000000000 */
[----:B------:R-:W0:Y:S03]  /*0060*/  S2R R16, SR_TID.X ;  /* 0x0000000000107919 */ /* 0x000e260000002100 */
[----:B------:R-:W3:Y:S01]  /*0070*/  S2UR UR4, SR_CgaCtaId ;  /* 0x00000000000479c3 */ /* 0x000ee20000008800 */
[----:B-1----:R-:W-:-:S05]  /*0080*/  VIADD R0, R125, 0x1ff ;  /* 0x000001ff7d007836 */ /* 0x002fca0000000000 */
[----:B------:R-:W-:Y:S01]  /*0090*/  SHF.R.S32.HI R3, RZ, 0x1f, R0 ;  /* 0x0000001fff037819 */ /* 0x000fe20000011400 */
[----:B---3--:R-:W-:-:S03]  /*00a0*/  ULEA UR46, UR4, UR46, 0x18 ;  /* 0x0000002e042e7291 */ /* 0x008fc6000f8ec03f */
[----:B------:R-:W-:Y:S02]  /*00b0*/  LEA.HI R3, R3, R0, RZ, 0x9 ;  /* 0x0000000003037211 */ /* 0x000fe400078f48ff */
[----:B--2---:R-:W-:Y:S02]  /*00c0*/  IABS R8, R5 ;  /* 0x0000000500087213 */ /* 0x004fe40000000000 */
[----:B------:R-:W-:Y:S02]  /*00d0*/  SHF.R.S32.HI R4, RZ, 0x9, R3 ;  /* 0x00000009ff047819 */ /* 0x000fe40000011403 */
[----:B0-----:R-:W-:Y:S02]  /*00e0*/  LOP3.LUT R188, R16, 0x7f, RZ, 0xc0, !PT ;  /* 0x0000007f10bc7812 */ /* 0x001fe400078ec0ff */
[-C--:B------:R-:W-:Y:S02]  /*00f0*/  IABS R7, R4.reuse ;  /* 0x0000000400077213 */ /* 0x080fe40000000000 */
[----:B------:R-:W-:-:S02]  /*0100*/  IABS R10, R4 ;  /* 0x00000004000a7213 */ /* 0x000fc40000000000 */
[----:B------:R-:W0:Y:S08]  /*0110*/  I2F.RP R0, R7 ;  /* 0x0000000700007306 */ /* 0x000e300000209400 */
[----:B0-----:R-:W0:Y:S02]  /*0120*/  MUFU.RCP R0, R0 ;  /* 0x0000000000007308 */ /* 0x001e240000001000 */
[----:B0-----:R-:W-:-:S02]  /*0130*/  VIADD R2, R0, 0xffffffe ;  /* 0x0ffffffe00027836 */ /* 0x001fc40000000000 */
[----:B------:R-:W-:-:S04]  /*0140*/  IMAD.MOV R0, RZ, RZ, -R10 ;  /* 0x000000ffff007224 */ /* 0x000fc800078e0a0a */
[----:B------:R0:W1:Y:S02]  /*0150*/  F2I.FTZ.U32.TRUNC.NTZ R3, R2 ;  /* 0x0000000200037305 */ /* 0x000064000021f000 */
[----:B0-----:R-:W-:Y:S02]  /*0160*/  IMAD.MOV.U32 R2, RZ, RZ, RZ ;  /* 0x000000ffff027224 */ /* 0x001fe400078e00ff */
[----:B-1----:R-:W-:-:S04]  /*0170*/  IMAD.MOV R6, RZ, RZ, -R3 ;  /* 0x000000ffff067224 */ /* 0x002fc800078e0a03 */
[----:B------:R-:W-:Y:S02]  /*0180*/  IMAD R9, R6, R7, RZ ;  /* 0x0000000706097224 */ /* 0x000fe400078e02ff */
[----:B------:R-:W-:Y:S02]  /*0190*/  IMAD.MOV.U32 R6, RZ, RZ, R8 ;  /* 0x000000ffff067224 */ /* 0x000fe400078e0008 */
[----:B------:R-:W-:-:S06]  /*01a0*/  IMAD.HI.U32 R3, R3, R9, R2 ;  /* 0x0000000903037227 */ /* 0x000fcc00078e0002 */
[----:B------:R-:W-:-:S04]  /*01b0*/  IMAD.HI.U32 R3, R3, R6, RZ ;  /* 0x0000000603037227 */ /* 0x000fc800078e00ff */
[----:B------:R-:W-:-:S05]  /*01c0*/  IMAD R0, R3, R0, R6 ;  /* 0x0000000003007224 */ /* 0x000fca00078e0206 */
[----:B------:R-:W-:-:S13]  /*01d0*/  ISETP.GT.U32.AND P1, PT, R7, R0, PT ;  /* 0x000000000700720c */ /* 0x000fda0003f24070 */
[----:B------:R-:W-:Y:S02]  /*01e0*/  @!P1 IMAD.IADD R0, R0, 0x1, -R7 ;  /* 0x0000000100009824 */ /* 0x000fe400078e0a07 */
[----:B------:R-:W-:Y:S01]  /*01f0*/  @!P1 VIADD R3, R3, 0x1 ;  /* 0x0000000103039836 */ /* 0x000fe20000000000 */
[----:B------:R-:W-:Y:S02]  /*0200*/  ISETP.NE.AND P1, PT, R4, RZ, PT ;  /* 0x000000ff0400720c */ /* 0x000fe40003f25270 */
[----:B------:R-:W-:Y:S02]  /*0210*/  ISETP.GE.U32.AND P0, PT, R0, R7, PT ;  /* 0x000000070000720c */ /* 0x000fe40003f06070 */
[----:B------:R-:W-:-:S04]  /*0220*/  LOP3.LUT R0, R5, R4, RZ, 0x3c, !PT ;  /* 0x0000000405007212 */ /* 0x000fc800078e3cff */
[----:B------:R-:W-:Y:S01]  /*0230*/  ISETP.GE.AND P2, PT, R0, RZ, PT ;  /* 0x000000ff0000720c */ /* 0x000fe20003f46270 */
[----:B------:R-:W-:-:S06]  /*0240*/  VIADD R0, R124, 0xff ;  /* 0x000000ff7c007836 */ /* 0x000fcc0000000000 */
[----:B------:R-:W-:-:S04]  /*0250*/  @P0 VIADD R3, R3, 0x1 ;  /* 0x0000000103030836 */ /* 0x000fc80000000000 */
[----:B------:R-:W-:Y:S01]  /*0260*/  IMAD.MOV.U32 R8, RZ, RZ, R3 ;  /* 0x000000ffff087224 */ /* 0x000fe200078e0003 */
[----:B------:R-:W-:-:S03]  /*0270*/  SHF.R.S32.HI R3, RZ, 0x1f, R0 ;  /* 0x0000001fff037819 */ /* 0x000fc60000011400 */
[----:B------:R-:W-:Y:S01]  /*0280*/  @!P2 IMAD.MOV R8, RZ, RZ, -R8 ;  /* 0x000000ffff08a224 */ /* 0x000fe200078e0a08 */
[----:B------:R-:W-:Y:S02]  /*0290*/  LEA.HI R3, R3, R0, RZ, 0x8 ;  /* 0x0000000003037211 */ /* 0x000fe400078f40ff */
[----:B------:R-:W-:-:S04]  /*02a0*/  @!P1 LOP3.LUT R8, RZ, R4, RZ, 0x33, !PT ;  /* 0x00000004ff089212 */ /* 0x000fc800078e33ff */
[----:B------:R-:W-:Y:S01]  /*02b0*/  LEA.HI.SX32 R3, R3, -R8, 0x18 ;  /* 0x8000000803037211 */ /* 0x000fe200078fc2ff */
[----:B------:R-:W-:-:S03]  /*02c0*/  IMAD.MOV R6, RZ, RZ, -R8 ;  /* 0x000000ffff067224 */ /* 0x000fc600078e0a08 */
[----:B------:R-:W-:Y:S01]  /*02d0*/  VIMNMX R9, R3, 0x1, PT ;  /* 0x0000000103097848 */ /* 0x000fe20003fe0100 */
[----:B------:R-:W-:-:S03]  /*02e0*/  IMAD R6, R4, R6, R5 ;  /* 0x0000000604067224 */ /* 0x000fc600078e0205 */
[-C--:B------:R-:W-:Y:S02]  /*02f0*/  IABS R7, R9.reuse ;  /* 0x0000000900077213 */ /* 0x080fe40000000000 */
[----:B------:R-:W-:Y:S02]  /*0300*/  IABS R11, R9 ;  /* 0x00000009000b7213 */ /* 0x000fe40000000000 */
[----:B------:R-:W0:Y:S08]  /*0310*/  I2F.RP R0, R7 ;  /* 0x0000000700007306 */ /* 0x000e300000209400 */
[----:B0-----:R-:W0:Y:S02]  /*0320*/  MUFU.RCP R0, R0 ;  /* 0x0000000000007308 */ /* 0x001e240000001000 */
[----:B0-----:R-:W-:-:S02]  /*0330*/  VIADD R2, R0, 0xffffffe ;  /* 0x0ffffffe00027836 */ /* 0x001fc40000000000 */
[----:B------:R-:W-:-:S04]  /*0340*/  IMAD.MOV R0, RZ, RZ, -R11 ;  /* 0x000000ffff007224 */ /* 0x000fc800078e0a0b */
[----:B------:R0:W1:Y:S02]  /*0350*/  F2I.FTZ.U32.TRUNC.NTZ R3, R2 ;  /* 0x0000000200037305 */ /* 0x000064000021f000 */
[----:B0-----:R-:W-:Y:S02]  /*0360*/  IMAD.MOV.U32 R2, RZ, RZ, RZ ;  /* 0x000000ffff027224 */ /* 0x001fe400078e00ff */
[----:B-1----:R-:W-:-:S04]  /*0370*/  IMAD.MOV R10, RZ, RZ, -R3 ;  /* 0x000000ffff0a7224 */ /* 0x002fc800078e0a03 */
[----:B------:R-:W-:Y:S01]  /*0380*/  IMAD.MOV.U32 R4, RZ, RZ, R10 ;  /* 0x000000ffff047224 */ /* 0x000fe200078e000a */
[----:B------:R-:W-:-:S03]  /*0390*/  IABS R10, R6 ;  /* 0x00000006000a7213 */ /* 0x000fc60000000000 */
[----:B------:R-:W-:Y:S02]  /*03a0*/  IMAD R5, R4, R7, RZ ;  /* 0x0000000704057224 */ /* 0x000fe400078e02ff */
[----:B------:R-:W-:Y:S02]  /*03b0*/  IMAD.MOV.U32 R4, RZ, RZ, R10 ;  /* 0x000000ffff047224 */ /* 0x000fe400078e000a */
[----:B------:R-:W-:Y:S01]  /*03c0*/  IMAD.HI.U32 R3, R3, R5, R2 ;  /* 0x0000000503037227 */ /* 0x000fe200078e0002 */
[----:B------:R-:W0:Y:S05]  /*03d0*/  LDC R10, c[0x0][0x230] ;  /* 0x00008c00ff0a7b82 */ /* 0x000e2a0000000800 */
[----:B------:R-:W-:-:S04]  /*03e0*/  IMAD.HI.U32 R3, R3, R4, RZ ;  /* 0x0000000403037227 */ /* 0x000fc800078e00ff */
[----:B------:R-:W-:-:S05]  /*03f0*/  IMAD R0, R3, R0, R4 ;  /* 0x0000000003007224 */ /* 0x000fca00078e0204 */
[----:B------:R-:W-:Y:S01]  /*0400*/  ISETP.GT.U32.AND P1, PT, R7, R0, PT ;  /* 0x000000000700720c */ /* 0x000fe20003f24070 */
[----:B0-----:R-:W-:-:S12]  /*0410*/  VIADD R10, R10, 0x3f ;  /* 0x0000003f0a0a7836 */ /* 0x001fd80000000000 */
[----:B------:R-:W-:Y:S02]  /*0420*/  @!P1 IMAD.IADD R0, R0, 0x1, -R7 ;  /* 0x0000000100009824 */ /* 0x000fe400078e0a07 */
[----:B------:R-:W-:Y:S01]  /*0430*/  @!P1 VIADD R3, R3, 0x1 ;  /* 0x0000000103039836 */ /* 0x000fe20000000000 */
[----:B------:R-:W-:Y:S02]  /*0440*/  ISETP.NE.AND P1, PT, R9, RZ, PT ;  /* 0x000000ff0900720c */ /* 0x000fe40003f25270 */
[----:B------:R-:W-:Y:S02]  /*0450*/  ISETP.GE.U32.AND P0, PT, R0, R7, PT ;  /* 0x000000070000720c */ /* 0x000fe40003f06070 */
[----:B------:R-:W-:-:S04]  /*0460*/  LOP3.LUT R0, R6, R9, RZ, 0x3c, !PT ;  /* 0x0000000906007212 */ /* 0x000fc800078e3cff */
[----:B------:R-:W-:-:S07]  /*0470*/  ISETP.GE.AND P2, PT, R0, RZ, PT ;  /* 0x000000ff0000720c */ /* 0x000fce0003f46270 */
[----:B------:R-:W-:Y:S01]  /*0480*/  @P0 VIADD R3, R3, 0x1 ;  /* 0x0000000103030836 */ /* 0x000fe20000000000 */
[----:B------:R-:W-:-:S05]  /*0490*/  ISETP.GT.AND P0, PT, R10, 0x3f, PT ;  /* 0x0000003f0a00780c */ /* 0x000fca0003f04270 */
[----:B------:R-:W-:Y:S01]  /*04a0*/  @!P2 IMAD.MOV R3, RZ, RZ, -R3 ;  /* 0x000000ffff03a224 */ /* 0x000fe200078e0a03 */
[----:B------:R-:W-:-:S05]  /*04b0*/  @!P1 LOP3.LUT R3, RZ, R9, RZ, 0x33, !PT ;  /* 0x00000009ff039212 */ /* 0x000fca00078e33ff */
[----:B------:R-:W-:-:S04]  /*04c0*/  IMAD.MOV R0, RZ, RZ, -R3 ;  /* 0x000000ffff007224 */ /* 0x000fc800078e0a03 */
[----:B------:R-:W-:-:S04]  /*04d0*/  IMAD R0, R9, R0, R6 ;  /* 0x0000000009007224 */ /* 0x000fc800078e0206 */
[----:B------:R-:W-:Y:S02]  /*04e0*/  IMAD.IADD R5, R8, 0x1, R0 ;  /* 0x0000000108057824 */ /* 0x000fe400078e0200 */
[----:B------:R-:W-:Y:S02]  /*04f0*/  IMAD.SHL.U32 R0, R3, 0x200, RZ ;  /* 0x0000020003007824 */ /* 0x000fe400078e00ff */
[----:B------:R-:W-:-:S04]  /*0500*/  IMAD R2, R5, 0x100, R188 ;  /* 0x0000010005027824 */ /* 0x000fc800078e02bc */
[----:B------:R-:W-:Y:S01]  /*0510*/  VIADD R3, R2, 0x80 ;  /* 0x0000008002037836 */ /* 0x000fe20000000000 */
[----:B------:R-:W-:Y:S06]  /*0520*/  @P0 BRA `(.L_x_0) ;  /* 0x0000003c000c0947 */ /* 0x000fec0003800000 */
[----:B------:R-:W-:Y:S01]  /*0530*/  IMAD.SHL.U32 R4, R16, 0x8, RZ ;  /* 0x0000000810047824 */ /* 0x000fe200078e00ff */
[----:B------:R1:W-:Y:S01]  /*0540*/  STL [R1+0xc00], RZ ;  /* 0x000c00ff01007387 */ /* 0x0003e20000100800 */
[----:B------:R-:W-:Y:S02]  /*0550*/  CS2R R24, SRZ ;  /* 0x0000000000187805 */ /* 0x000fe4000001ff00 */
[----:B------:R-:W-:Y:S02]  /*0560*/  CS2R R26, SRZ ;  /* 0x00000000001a7805 */ /* 0x000fe4000001ff00 */
[----:B------:R-:W-:Y:S01]  /*0570*/  CS2R R28, SRZ ;  /* 0x00000000001c7805 */ /* 0x000fe2000001ff00 */
[----:B------:R1:W-:Y:S01]  /*0580*/  STL [R1+0x1ac0], R4 ;  /* 0x001ac00401007387 */ /* 0x0003e20000100800 */
[----:B------:R-:W-:Y:S02]  /*0590*/  CS2R R30, SRZ ;  /* 0x00000000001e7805 */ /* 0x000fe4000001ff00 */
[----:B------:R-:W-:-:S02]  /*05a0*/  CS2R R32, SRZ ;  /* 0x0000000000207805 */ /* 0x000fc4000001ff00 */
[----:B------:R-:W-:Y:S01]  /*05b0*/  CS2R R34, SRZ ;  /* 0x0000000000227805 */ /* 0x000fe2000001ff00 */
[----:B------:R1:W-:Y:S01]  /*05c0*/  STL [R1+0xc04], RZ ;  /* 0x000c04ff01007387 */ /* 0x0003e20000100800 */
[----:B------:R-:W-:Y:S02]  /*05d0*/  CS2R R36, SRZ ;  /* 0x0000000000247805 */ /* 0x000fe4000001ff00 */
[----:B------:R-:W-:Y:S02]  /*05e0*/  CS2R R38, SRZ ;  /* 0x0000000000267805 */ /* 0x000fe4000001ff00 */
[----:B------:R-:W-:Y:S01]  /*05f0*/  CS2R R40, SRZ ;  /* 0x0000000000287805 */ /* 0x000fe2000001ff00 */
[----:B------:R1:W-:Y:S01]  /*0600*/  STL [R1+0xc08], RZ ;  /* 0x000c08ff01007387 */ /* 0x0003e20000100800 */
        /* <DEDUP_REMOVED lines=72> */
[----:B------:R-:W-:-:S03]  /*0a90*/  CS2R R150, SRZ ;  /* 0x0000000000967805 */ /* 0x000fc6000001ff00 */
[----:B------:R1:W-:Y:S04]  /*0aa0*/  STL [R1+0xc54], RZ ;  /* 0x000c54ff01007387 */ /* 0x0003e80000100800 */
        /* <DEDUP_REMOVED lines=746> */
[----:B------:R1:W-:Y:S04]  /*3950*/  STL [R1], RZ ;  /* 0x000000ff01007387 */ /* 0x0003e80000100800 */
        /* <DEDUP_REMOVED lines=126> */
[----:B------:R1:W-:Y:S01]  /*4140*/  STL [R1+0x1fc], RZ ;  /* 0x0001fcff01007387 */ /* 0x0003e20000100800 */
[----:B------:R-:W-:Y:S05]  /*4150*/  BRA `(.L_x_1) ;  /* 0x0000032400547947 */ /* 0x000fea0003800000 */
.L_x_0:
[----:B------:R-:W-:Y:S01]  /*4160*/  IABS R13, R124 ;  /* 0x0000007c000d7213 */ /* 0x000fe20000000000 */
[----:B------:R-:W-:Y:S01]  /*4170*/  STL [R1+0x1b0c], R125 ;  /* 0x001b0c7d01007387 */ /* 0x000fe20000100800 */
[----:B------:R-:W-:Y:S01]  /*4180*/  IABS R5, R125 ;  /* 0x0000007d00057213 */ /* 0x000fe20000000000 */
[----:B------:R-:W-:Y:S01]  /*4190*/  ULDC UR7, c[0x0][0x23c] ;  /* 0x00008f0000077ab9 */ /* 0x000fe20000000800 */
[----:B------:R-:W0:Y:S01]  /*41a0*/  I2F.RP R4, R13 ;  /* 0x0000000d00047306 */ /* 0x000e220000209400 */
[----:B------:R-:W-:Y:S01]  /*41b0*/  IABS R14, R3 ;  /* 0x00000003000e7213 */ /* 0x000fe20000000000 */
[----:B------:R1:W-:Y:S01]  /*41c0*/  STL [R1+0x1ac4], R0 ;  /* 0x001ac40001007387 */ /* 0x0003e20000100800 */
[----:B------:R-:W-:Y:S01]  /*41d0*/  ISETP.GE.AND P2, PT, R2, RZ, PT ;  /* 0x000000ff0200720c */ /* 0x000fe20003f46270 */
[----:B------:R-:W-:Y:S01]  /*41e0*/  ULDC.64 UR4, c[0x0][0x218] ;  /* 0x0000860000047ab9 */ /* 0x000fe20000000a00 */
[----:B------:R-:W-:Y:S01]  /*41f0*/  ULDC.64 UR8, c[0x0][0x210] ;  /* 0x0000840000087ab9 */ /* 0x000fe20000000a00 */
[----:B------:R-:W-:-:S02]  /*4200*/  ULDC UR14, c[0x0][0x238] ;  /* 0x00008e00000e7ab9 */ /* 0x000fc40000000800 */
[----:B------:R-:W2:Y:S08]  /*4210*/  I2F.RP R11, R5 ;  /* 0x00000005000b7306 */ /* 0x000eb00000209400 */
[----:B0-----:R-:W0:Y:S08]  /*4220*/  MUFU.RCP R4, R4 ;  /* 0x0000000400047308 */ /* 0x001e300000001000 */
[----:B--2---:R-:W2:Y:S01]  /*4230*/  MUFU.RCP R11, R11 ;  /* 0x0000000b000b7308 */ /* 0x004ea20000001000 */
[----:B0-----:R-:W-:-:S07]  /*4240*/  VIADD R6, R4, 0xffffffe ;  /* 0x0ffffffe04067836 */ /* 0x001fce0000000000 */
[----:B------:R0:W3:Y:S01]  /*4250*/  F2I.FTZ.U32.TRUNC.NTZ R7, R6 ;  /* 0x0000000600077305 */ /* 0x0000e2000021f000 */
[----:B--2---:R-:W-:Y:S01]  /*4260*/  VIADD R8, R11, 0xffffffe ;  /* 0x0ffffffe0b087836 */ /* 0x004fe20000000000 */
[----:B------:R-:W-:-:S06]  /*4270*/  SHF.R.U32.HI R11, RZ, 0x6, R16 ;  /* 0x00000006ff0b7819 */ /* 0x000fcc0000011610 */
[----:B------:R2:W4:Y:S01]  /*4280*/  F2I.FTZ.U32.TRUNC.NTZ R9, R8 ;  /* 0x0000000800097305 */ /* 0x000522000021f000 */
[----:B0-----:R-:W-:Y:S01]  /*4290*/  IMAD.MOV.U32 R6, RZ, RZ, RZ ;  /* 0x000000ffff067224 */ /* 0x001fe200078e00ff */
[----:B------:R-:W-:Y:S01]  /*42a0*/  SGXT.U32 R11, R11, 0x1 ;  /* 0x000000010b0b781a */ /* 0x000fe20000000000 */
[----:B---3--:R-:W-:-:S04]  /*42b0*/  IMAD.MOV R12, RZ, RZ, -R7 ;  /* 0x000000ffff0c7224 */ /* 0x008fc800078e0a07 */
[----:B------:R-:W-:Y:S01]  /*42c0*/  IMAD R15, R12, R13, RZ ;  /* 0x0000000d0c0f7224 */ /* 0x000fe200078e02ff */
[----:B------:R-:W-:-:S03]  /*42d0*/  IABS R12, R2 ;  /* 0x00000002000c7213 */ /* 0x000fc60000000000 */
[----:B------:R-:W-:-:S06]  /*42e0*/  IMAD.HI.U32 R7, R7, R15, R6 ;  /* 0x0000000f07077227 */ /* 0x000fcc00078e0006 */
[----:B------:R-:W-:-:S04]  /*42f0*/  IMAD.HI.U32 R4, R7, R12, RZ ;  /* 0x0000000c07047227 */ /* 0x000fc800078e00ff */
[----:B------:R-:W-:Y:S01]  /*4300*/  IMAD.HI.U32 R6, R7, R14, RZ ;  /* 0x0000000e07067227 */ /* 0x000fe200078e00ff */
[----:B------:R-:W-:-:S03]  /*4310*/  LEA.HI R7, R16, R0, RZ, 0x1a ;  /* 0x0000000010077211 */ /* 0x000fc600078fd0ff */
[----:B------:R-:W-:Y:S02]  /*4320*/  IMAD.MOV R4, RZ, RZ, -R4 ;  /* 0x000000ffff047224 */ /* 0x000fe400078e0a04 */
[----:B--2---:R-:W-:Y:S01]  /*4330*/  IMAD.MOV R8, RZ, RZ, -R6 ;  /* 0x000000ffff087224 */ /* 0x004fe200078e0a06 */
[----:B------:R-:W-:Y:S01]  /*4340*/  LOP3.LUT R6, R0, R11, RZ, 0xfc, !PT ;  /* 0x0000000b00067212 */ /* 0x000fe200078efcff */
[C---:B------:R-:W-:Y:S02]  /*4350*/  IMAD R11, R13.reuse, R4, R12 ;  /* 0x000000040d0b7224 */ /* 0x040fe400078e020c */
[C---:B------:R-:W-:Y:S01]  /*4360*/  IMAD R12, R13.reuse, R8, R14 ;  /* 0x000000080d0c7224 */ /* 0x040fe200078e020e */
[----:B------:R-:W-:Y:S01]  /*4370*/  LOP3.LUT R18, R6, 0x1fc, RZ, 0xfc, !PT ;  /* 0x000001fc06127812 */ /* 0x000fe200078efcff */
[--C-:B----4-:R-:W-:Y:S01]  /*4380*/  IMAD.MOV R16, RZ, RZ, -R9.reuse ;  /* 0x000000ffff107224 */ /* 0x110fe200078e0a09 */
[C---:B------:R-:W-:Y:S01]  /*4390*/  ISETP.GT.U32.AND P0, PT, R13.reuse, R11, PT ;  /* 0x0000000b0d00720c */ /* 0x040fe20003f04070 */
[----:B------:R-:W-:Y:S01]  /*43a0*/  IMAD.MOV.U32 R8, RZ, RZ, RZ ;  /* 0x000000ffff087224 */ /* 0x000fe200078e00ff */
[----:B------:R-:W-:Y:S01]  /*43b0*/  ISETP.GT.U32.AND P1, PT, R13, R12, PT ;  /* 0x0000000c0d00720c */ /* 0x000fe20003f24070 */
[----:B------:R-:W-:Y:S01]  /*43c0*/  IMAD R15, R16, R5, RZ ;  /* 0x00000005100f7224 */ /* 0x000fe200078e02ff */
[C---:B------:R-:W-:Y:S01]  /*43d0*/  LOP3.LUT R21, R6.reuse, 0x1f0, RZ, 0xfc, !PT ;  /* 0x000001f006157812 */ /* 0x040fe200078efcff */
[----:B------:R-:W-:Y:S01]  /*43e0*/  VIADD R17, R7, 0x1fe ;  /* 0x000001fe07117836 */ /* 0x000fe20000000000 */
[----:B------:R-:W-:Y:S01]  /*43f0*/  LOP3.LUT R19, R6, 0x1f2, RZ, 0xfc, !PT ;  /* 0x000001f206137812 */ /* 0x000fe200078efcff */
[----:B------:R-:W-:Y:S01]  /*4400*/  IMAD.HI.U32 R4, R9, R15, R8 ;  /* 0x0000000f09047227 */ /* 0x000fe200078e0008 */
[----:B------:R-:W-:-:S02]  /*4410*/  SHF.R.S32.HI R9, RZ, 0x1f, R10 ;  /* 0x0000001fff097819 */ /* 0x000fc4000001140a */
[----:B------:R-:W-:Y:S01]  /*4420*/  IABS R8, R18 ;  /* 0x0000001200087213 */ /* 0x000fe20000000000 */
[----:B------:R-:W-:Y:S01]  /*4430*/  VIADD R243, R7, 0x1e ;  /* 0x0000001e07f37836 */ /* 0x000fe20000000000 */
[----:B------:R-:W-:Y:S01]  /*4440*/  IABS R14, R17 ;  /* 0x00000011000e7213 */ /* 0x000fe20000000000 */
[--C-:B------:R-:W-:Y:S01]  /*4450*/  @!P0 IMAD.IADD R11, R11, 0x1, -R13.reuse ;  /* 0x000000010b0b8824 */ /* 0x100fe200078e0a0d */
[----:B-1----:R-:W-:Y:S01]  /*4460*/  LEA.HI R0, R9, R10, RZ, 0x6 ;  /* 0x0000000a09007211 */ /* 0x002fe200078f30ff */
[----:B------:R-:W-:Y:S01]  /*4470*/  IMAD.MOV.U32 R10, RZ, RZ, R8 ;  /* 0x000000ffff0a7224 */ /* 0x000fe200078e0008 */
[----:B------:R-:W-:Y:S01]  /*4480*/  LOP3.LUT R15, R6, 0x1fa, RZ, 0xfc, !PT ;  /* 0x000001fa060f7812 */ /* 0x000fe200078efcff */
[----:B------:R-:W-:Y:S01]  /*4490*/  IMAD.HI.U32 R8, R4, R14, RZ ;  /* 0x0000000e04087227 */ /* 0x000fe200078e00ff */
[----:B------:R-:W-:Y:S01]  /*44a0*/  ISETP.GE.AND P4, PT, R17, RZ, PT ;  /* 0x000000ff1100720c */ /* 0x000fe20003f86270 */
[----:B------:R0:W-:Y:S01]  /*44b0*/  STL [R1+0xe00], R0 ;  /* 0x000e000001007387 */ /* 0x0001e20000100800 */
[----:B------:R-:W-:Y:S01]  /*44c0*/  LOP3.LUT R17, R6, 0x1f8, RZ, 0xfc, !PT ;  /* 0x000001f806117812 */ /* 0x000fe200078efcff */
[----:B------:R-:W-:Y:S01]  /*44d0*/  @!P1 IMAD.IADD R12, R12, 0x1, -R13 ;  /* 0x000000010c0c9824 */ /* 0x000fe200078e0a0d */
[C---:B------:R-:W-:Y:S01]  /*44e0*/  ISETP.GT.U32.AND P1, PT, R13.reuse, R11, PT ;  /* 0x0000000b0d00720c */ /* 0x040fe20003f24070 */
[----:B------:R-:W-:Y:S01]  /*44f0*/  IMAD.MOV R8, RZ, RZ, -R8 ;  /* 0x000000ffff087224 */ /* 0x000fe200078e0a08 */
[----:B------:R-:W-:Y:S01]  /*4500*/  IABS R16, R17 ;  /* 0x0000001100107213 */ /* 0x000fe20000000000 */
[----:B------:R-:W-:Y:S01]  /*4510*/  IMAD.HI.U32 R9, R4, R10, RZ ;  /* 0x0000000a04097227 */ /* 0x000fe200078e00ff */
[----:B------:R-:W-:Y:S01]  /*4520*/  ISETP.GT.U32.AND P3, PT, R13, R12, PT ;  /* 0x0000000c0d00720c */ /* 0x000fe20003f64070 */
[----:B------:R-:W-:Y:S01]  /*4530*/  STL [R1+0x1ac8], R2 ;  /* 0x001ac80201007387 */ /* 0x000fe20000100800 */
[----:B------:R-:W-:Y:S01]  /*4540*/  ISETP.GE.AND P0, PT, R18, RZ, PT ;  /* 0x000000ff1200720c */ /* 0x000fe20003f06270 */
[C---:B------:R-:W-:Y:S01]  /*4550*/  IMAD R8, R5.reuse, R8, R14 ;  /* 0x0000000805087224 */ /* 0x040fe200078e020e */
[----:B------:R-:W-:Y:S01]  /*4560*/  IABS R14, R15 ;  /* 0x0000000f000e7213 */ /* 0x000fe20000000000 */
[----:B------:R-:W-:Y:S01]  /*4570*/  IMAD.MOV R9, RZ, RZ, -R9 ;  /* 0x000000ffff097224 */ /* 0x000fe200078e0a09 */
[----:B------:R-:W-:Y:S01]  /*4580*/  LOP3.LUT R18, R6, 0x1f4, RZ, 0xfc, !PT ;  /* 0x000001f406127812 */ /* 0x000fe200078efcff */
[----:B------:R-:W-:Y:S01]  /*4590*/  STL [R1+0x1acc], R3 ;  /* 0x001acc0301007387 */ /* 0x000fe20000100800 */
[----:B------:R-:W-:Y:S01]  /*45a0*/  ISETP.GT.U32.AND P5, PT, R5, R8, PT ;  /* 0x000000080500720c */ /* 0x000fe20003fa4070 */
[--C-:B------:R-:W-:Y:S01]  /*45b0*/  @!P1 IMAD.IADD R11, R11, 0x1, -R13.reuse ;  /* 0x000000010b0b9824 */ /* 0x100fe200078e0a0d */
[----:B------:R-:W-:Y:S01]  /*45c0*/  ISETP.GE.AND P1, PT, R3, RZ, PT ;  /* 0x000000ff0300720c */ /* 0x000fe20003f26270 */
[----:B------:R-:W-:Y:S01]  /*45d0*/  IMAD R10, R5, R9, R10 ;  /* 0x00000009050a7224 */ /* 0x000fe200078e020a */
[----:B------:R-:W-:Y:S01]  /*45e0*/  ISETP.GE.AND P6, PT, R15, RZ, PT ;  /* 0x000000ff0f00720c */ /* 0x000fe20003fc6270 */
[----:B------:R-:W-:Y:S01]  /*45f0*/  @!P3 IMAD.IADD R12, R12, 0x1, -R13 ;  /* 0x000000010c0cb824 */ /* 0x000fe200078e0a0d */
[----:B------:R-:W-:Y:S01]  /*4600*/  IABS R15, R19 ;  /* 0x00000013000f7213 */ /* 0x000fe20000000000 */
[----:B------:R-:W-:Y:S01]  /*4610*/  IMAD.HI.U32 R9, R4, R14, RZ ;  /* 0x0000000e04097227 */ /* 0x000fe200078e00ff */
[----:B------:R-:W-:-:S02]  /*4620*/  ISETP.GT.U32.AND P3, PT, R5, R10, PT ;  /* 0x0000000a0500720c */ /* 0x000fc40003f64070 */
[----:B------:R-:W-:Y:S01]  /*4630*/  LOP3.LUT R23, R6, 0x1d6, RZ, 0xfc, !PT ;  /* 0x000001d606177812 */ /* 0x000fe200078efcff */
[----:B------:R-:W-:Y:S01]  /*4640*/  @!P2 IMAD.MOV R11, RZ, RZ, -R11 ;  /* 0x000000ffff0ba224 */ /* 0x000fe200078e0a0b */
[----:B------:R-:W-:Y:S01]  /*4650*/  ISETP.GE.AND P2, PT, R17, RZ, PT ;  /* 0x000000ff1100720c */ /* 0x000fe20003f46270 */
[----:B------:R-:W-:Y:S01]  /*4660*/  @!P5 IMAD.IADD R8, R8, 0x1, -R5 ;  /* 0x000000010808d824 */ /* 0x000fe200078e0a05 */
[----:B------:R-:W-:Y:S01]  /*4670*/  LOP3.LUT R17, R6, 0x1f6, RZ, 0xfc, !PT ;  /* 0x000001f606117812 */ /* 0x000fe200078efcff */
[----:B------:R-:W-:Y:S01]  /*4680*/  IMAD.MOV R9, RZ, RZ, -R9 ;  /* 0x000000ffff097224 */ /* 0x000fe200078e0a09 */
[----:B------:R-:W-:Y:S01]  /*4690*/  ISETP.NE.AND P5, PT, R124, RZ, PT ;  /* 0x000000ff7c00720c */ /* 0x000fe20003fa5270 */
[----:B------:R-:W-:Y:S01]  /*46a0*/  @!P1 IMAD.MOV R12, RZ, RZ, -R12 ;  /* 0x000000ffff0c9224 */ /* 0x000fe200078e0a0c */
[----:B------:R-:W-:Y:S01]  /*46b0*/  ISETP.GT.U32.AND P1, PT, R5, R8, PT ;  /* 0x000000080500720c */ /* 0x000fe20003f24070 */
[----:B------:R-:W-:Y:S01]  /*46c0*/  IMAD.HI.U32 R13, R4, R16, RZ ;  /* 0x00000010040d7227 */ /* 0x000fe200078e00ff */
[----:B------:R-:W-:-:S02]  /*46d0*/  LOP3.LUT R124, RZ, R124, RZ, 0x33, !PT ;  /* 0x0000007cff7c7212 */ /* 0x000fc400078e33ff */
[----:B------:R-:W-:Y:S01]  /*46e0*/  LOP3.LUT R25, R6, 0x1d4, RZ, 0xfc, !PT ;  /* 0x000001d406197812 */ /* 0x000fe200078efcff */
[C---:B------:R-:W-:Y:S01]  /*46f0*/  IMAD R14, R5.reuse, R9, R14 ;  /* 0x00000009050e7224 */ /* 0x040fe200078e020e */
[----:B------:R-:W-:Y:S01]  /*4700*/  IABS R9, R17 ;  /* 0x0000001100097213 */ /* 0x000fe20000000000 */
[----:B------:R-:W-:Y:S01]  /*4710*/  IMAD.MOV R13, RZ, RZ, -R13 ;  /* 0x000000ffff0d7224 */ /* 0x000fe200078e0a0d */
[----:B------:R-:W-:Y:S01]  /*4720*/  SEL R188, R124, R12, !P5 ;  /* 0x0000000c7cbc7207 */ /* 0x000fe20006800000 */
[----:B------:R-:W-:Y:S01]  /*4730*/  @!P3 IMAD.IADD R10, R10, 0x1, -R5 ;  /* 0x000000010a0ab824 */ /* 0x000fe200078e0a05 */
[----:B0-----:R-:W-:Y:S01]  /*4740*/  SEL R0, R124, R11, !P5 ;  /* 0x0000000b7c007207 */ /* 0x001fe20006800000 */
[C---:B------:R-:W-:Y:S01]  /*4750*/  IMAD R16, R5.reuse, R13, R16 ;  /* 0x0000000d05107224 */ /* 0x040fe200078e0210 */
[C---:B------:R-:W-:Y:S01]  /*4760*/  ISETP.GT.U32.AND P5, PT, R5.reuse, R14, PT ;  /* 0x0000000e0500720c */ /* 0x040fe20003fa4070 */
[----:B------:R-:W-:Y:S01]  /*4770*/  IMAD.MOV.U32 R12, RZ, RZ, R9 ;  /* 0x000000ffff0c7224 */ /* 0x000fe200078e0009 */
[C---:B------:R-:W-:Y:S01]  /*4780*/  ISETP.GT.U32.AND P3, PT, R5.reuse, R10, PT ;  /* 0x0000000a0500720c */ /* 0x040fe20003f64070 */
[----:B------:R-:W-:Y:S01]  /*4790*/  @!P1 IMAD.IADD R8, R8, 0x1, -R5 ;  /* 0x0000000108089824 */ /* 0x000fe200078e0a05 */
[C---:B------:R-:W-:Y:S01]  /*47a0*/  ISETP.GT.U32.AND P1, PT, R5.reuse, R16, PT ;  /* 0x000000100500720c */ /* 0x040fe20003f24070 */
[----:B------:R-:W-:Y:S01]  /*47b0*/  IMAD.HI.U32 R9, R4, R12, RZ ;  /* 0x0000000c04097227 */ /* 0x000fe200078e00ff */
[----:B------:R-:W-:Y:S01]  /*47c0*/  IABS R13, R18 ;  /* 0x00000012000d7213 */ /* 0x000fe20000000000 */
[----:B------:R-:W-:Y:S01]  /*47d0*/  STL [R1+0x1af0], R0 ;  /* 0x001af00001007387 */ /* 0x000fe20000100800 */
[C---:B------:R-:W-:Y:S01]  /*47e0*/  LOP3.LUT R26, R6.reuse, 0x1d2, RZ, 0xfc, !PT ;  /* 0x000001d2061a7812 */ /* 0x040fe200078efcff */
[----:B------:R-:W-:Y:S01]  /*47f0*/  IMAD.MOV R9, RZ, RZ, -R9 ;  /* 0x000000ffff097224 */ /* 0x000fe200078e0a09 */
[C---:B------:R-:W-:Y:S01]  /*4800*/  LOP3.LUT R27, R6.reuse, 0x1d0, RZ, 0xfc, !PT ;  /* 0x000001d0061b7812 */ /* 0x040fe200078efcff */
[----:B------:R-:W-:Y:S01]  /*4810*/  IMAD.MOV.U32 R22, RZ, RZ, R8 ;  /* 0x000000ffff167224 */ /* 0x000fe200078e0008 */
[----:B------:R-:W-:Y:S01]  /*4820*/  STL [R1+0x1af4], R188 ;  /* 0x001af4bc01007387 */ /* 0x000fe20000100800 */
[C---:B------:R-:W-:Y:S01]  /*4830*/  IMAD R12, R5.reuse, R9, R12 ;  /* 0x00000009050c7224 */ /* 0x040fe200078e020c */
[C---:B------:R-:W-:Y:S01]  /*4840*/  LOP3.LUT R28, R6.reuse, 0x1cc, RZ, 0xfc, !PT ;  /* 0x000001cc061c7812 */ /* 0x040fe200078efcff */
[----:B------:R-:W-:Y:S01]  /*4850*/  @!P4 IMAD.MOV R22, RZ, RZ, -R22 ;  /* 0x000000ffff16c224 */ /* 0x000fe200078e0a16 */
[----:B------:R-:W-:Y:S01]  /*4860*/  LOP3.LUT R30, R6, 0x1c8, RZ, 0xfc, !PT ;  /* 0x000001c8061e7812 */ /* 0x000fe200078efcff */
[--C-:B------:R-:W-:Y:S01]  /*4870*/  @!P3 IMAD.IADD R10, R10, 0x1, -R5.reuse ;  /* 0x000000010a0ab824 */ /* 0x100fe200078e0a05 */
[----:B------:R-:W-:Y:S01]  /*4880*/  ISETP.GT.U32.AND P4, PT, R5, R12, PT ;  /* 0x0000000c0500720c */ /* 0x000fe20003f84070 */
[--C-:B------:R-:W-:Y:S01]  /*4890*/  @!P5 IMAD.IADD R14, R14, 0x1, -R5.reuse ;  /* 0x000000010e0ed824 */ /* 0x100fe200078e0a05 */
[----:B------:R-:W-:Y:S01]  /*48a0*/  ISETP.GE.AND P3, PT, R17, RZ, PT ;  /* 0x000000ff1100720c */ /* 0x000fe20003f66270 */
[----:B------:R-:W-:Y:S01]  /*48b0*/  @!P1 IMAD.IADD R16, R16, 0x1, -R5 ;  /* 0x0000000110109824 */ /* 0x000fe200078e0a05 */
[----:B------:R-:W-:Y:S01]  /*48c0*/  IABS R17, R21 ;  /* 0x0000001500117213 */ /* 0x000fe20000000000 */
[----:B------:R-:W-:Y:S01]  /*48d0*/  IMAD.MOV.U32 R20, RZ, RZ, R10 ;  /* 0x000000ffff147224 */ /* 0x000fe200078e000a */
[C---:B------:R-:W-:Y:S01]  /*48e0*/  ISETP.GT.U32.AND P5, PT, R5.reuse, R14, PT ;  /* 0x0000000e0500720c */ /* 0x040fe20003fa4070 */
[----:B------:R-:W-:Y:S01]  /*48f0*/  IMAD.HI.U32 R9, R4, R13, RZ ;  /* 0x0000000d04097227 */ /* 0x000fe200078e00ff */
[----:B------:R-:W-:Y:S01]  /*4900*/  ISETP.GT.U32.AND P1, PT, R5, R16, PT ;  /* 0x000000100500720c */ /* 0x000fe20003f24070 */
[----:B------:R0:W-:Y:S01]  /*4910*/  STL [R1+0x24], R22 ;  /* 0x0000241601007387 */ /* 0x0001e20000100800 */
[----:B------:R-:W-:Y:S01]  /*4920*/  IABS R24, R28 ;  /* 0x0000001c00187213 */ /* 0x000fe20000000000 */
[----:B------:R-:W-:Y:S01]  /*4930*/  @!P0 IMAD.MOV R20, RZ, RZ, -R20 ;  /* 0x000000ffff148224 */ /* 0x000fe200078e0a14 */
[----:B------:R-:W-:Y:S01]  /*4940*/  ISETP.GE.AND P0, PT, R18, RZ, PT ;  /* 0x000000ff1200720c */ /* 0x000fe20003f06270 */
[----:B------:R-:W-:Y:S01]  /*4950*/  IMAD.HI.U32 R8, R4, R17, RZ ;  /* 0x0000001104087227 */ /* 0x000fe200078e00ff */
[----:B------:R-:W-:-:S02]  /*4960*/  LOP3.LUT R29, R6, 0x1ca, RZ, 0xfc, !PT ;  /* 0x000001ca061d7812 */ /* 0x000fc400078efcff */
[----:B------:R1:W-:Y:S01]  /*4970*/  STL [R1+0x20], R20 ;  /* 0x0000201401007387 */ /* 0x0003e20000100800 */
[----:B------:R-:W-:Y:S01]  /*4980*/  IMAD.MOV R10, RZ, RZ, -R9 ;  /* 0x000000ffff0a7224 */ /* 0x000fe200078e0a09 */
[----:B------:R-:W-:Y:S01]  /*4990*/  LOP3.LUT R32, R6, 0x1c4, RZ, 0xfc, !PT ;  /* 0x000001c406207812 */ /* 0x000fe200078efcff */
[----:B------:R-:W-:Y:S01]  /*49a0*/  @!P4 IMAD.IADD R12, R12, 0x1, -R5 ;  /* 0x000000010c0cc824 */ /* 0x000fe200078e0a05 */
[----:B0-----:R-:W-:Y:S01]  /*49b0*/  IABS R22, R26 ;  /* 0x0000001a00167213 */ /* 0x001fe20000000000 */
[----:B------:R-:W-:Y:S01]  /*49c0*/  IMAD.HI.U32 R11, R4, R15, RZ ;  /* 0x0000000f040b7227 */ /* 0x000fe200078e00ff */
[C---:B------:R-:W-:Y:S02]  /*49d0*/  LOP3.LUT R34, R6.reuse, 0x1c0, RZ, 0xfc, !PT ;  /* 0x000001c006227812 */ /* 0x040fe400078efcff */
[C---:B------:R-:W-:Y:S01]  /*49e0*/  ISETP.GT.U32.AND P4, PT, R5.reuse, R12, PT ;  /* 0x0000000c0500720c */ /* 0x040fe20003f84070 */
[----:B------:R-:W-:Y:S01]  /*49f0*/  IMAD.MOV R18, RZ, RZ, -R11 ;  /* 0x000000ffff127224 */ /* 0x000fe200078e0a0b */
[C---:B------:R-:W-:Y:S01]  /*4a00*/  LOP3.LUT R33, R6.reuse, 0x1c2, RZ, 0xfc, !PT ;  /* 0x000001c206217812 */ /* 0x040fe200078efcff */
[----:B-1----:R-:W-:Y:S01]  /*4a10*/  IMAD.MOV R20, RZ, RZ, -R8 ;  /* 0x000000ffff147224 */ /* 0x002fe200078e0a08 */
[----:B------:R-:W-:Y:S01]  /*4a20*/  IABS R31, R34 ;  /* 0x00000022001f7213 */ /* 0x000fe20000000000 */
[----:B------:R-:W-:Y:S01]  /*4a30*/  IMAD R8, R5, R10, R13 ;  /* 0x0000000a05087224 */ /* 0x000fe200078e020d */
[----:B------:R-:W-:Y:S01]  /*4a40*/  LOP3.LUT R36, R6, 0x1bc, RZ, 0xfc, !PT ;  /* 0x000001bc06247812 */ /* 0x000fe200078efcff */
[--C-:B------:R-:W-:Y:S01]  /*4a50*/  @!P5 IMAD.IADD R14, R14, 0x1, -R5.reuse ;  /* 0x000000010e0ed824 */ /* 0x100fe200078e0a05 */
[----:B------:R-:W-:Y:S01]  /*4a60*/  ISETP.GE.AND P5, PT, R19, RZ, PT ;  /* 0x000000ff1300720c */ /* 0x000fe20003fa6270 */
[----:B------:R-:W-:Y:S01]  /*4a70*/  @!P1 IMAD.IADD R16, R16, 0x1, -R5 ;  /* 0x0000000110109824 */ /* 0x000fe200078e0a05 */
[C---:B------:R-:W-:Y:S01]  /*4a80*/  ISETP.GT.U32.AND P1, PT, R5.reuse, R8, PT ;  /* 0x000000080500720c */ /* 0x040fe20003f24070 */
[C---:B------:R-:W-:Y:S01]  /*4a90*/  IMAD R10, R5.reuse, R18, R15 ;  /* 0x00000012050a7224 */ /* 0x040fe200078e020f */
[C---:B------:R-:W-:Y:S01]  /*4aa0*/  LOP3.LUT R19, R6.reuse, 0x1ea, RZ, 0xfc, !PT ;  /* 0x000001ea06137812 */ /* 0x040fe200078efcff */
[----:B------:R-:W-:Y:S01]  /*4ab0*/  IMAD.MOV.U32 R2, RZ, RZ, R14 ;  /* 0x000000ffff027224 */ /* 0x000fe200078e000e */
[C---:B------:R-:W-:Y:S01]  /*4ac0*/  LOP3.LUT R37, R6.reuse, 0x1ba, RZ, 0xfc, !PT ;  /* 0x000001ba06257812 */ /* 0x040fe200078efcff */
[C---:B------:R-:W-:Y:S01]  /*4ad0*/  IMAD R18, R5.reuse, R20, R17 ;  /* 0x0000001405127224 */ /* 0x040fe200078e0211 */
[----:B------:R-:W-:Y:S01]  /*4ae0*/  LOP3.LUT R17, R6, 0x1ec, RZ, 0xfc, !PT ;  /* 0x000001ec06117812 */ /* 0x000fe200078efcff */
[----:B------:R-:W-:Y:S01]  /*4af0*/  @!P6 IMAD.MOV R2, RZ, RZ, -R2 ;  /* 0x000000ffff02e224 */ /* 0x000fe200078e0a02 */
[C---:B------:R-:W-:Y:S01]  /*4b00*/  ISETP.GT.U32.AND P6, PT, R5.reuse, R10, PT ;  /* 0x0000000a0500720c */ /* 0x040fe20003fc4070 */
[--C-:B------:R-:W-:Y:S01]  /*4b10*/  @!P4 IMAD.IADD R12, R12, 0x1, -R5.reuse ;  /* 0x000000010c0cc824 */ /* 0x100fe200078e0a05 */
[----:B------:R-:W-:Y:S01]  /*4b20*/  ISETP.GT.U32.AND P4, PT, R5, R18, PT ;  /* 0x000000120500720c */ /* 0x000fe20003f84070 */
[----:B------:R-:W-:Y:S01]  /*4b30*/  IMAD.MOV.U32 R0, RZ, RZ, R16 ;  /* 0x000000ffff007224 */ /* 0x000fe200078e0010 */
[----:B------:R-:W-:Y:S01]  /*4b40*/  IABS R15, R17 ;  /* 0x00000011000f7213 */ /* 0x000fe20000000000 */
[----:B------:R-:W-:Y:S01]  /*4b50*/  @!P1 IMAD.IADD R8, R8, 0x1, -R5 ;  /* 0x0000000108089824 */ /* 0x000fe200078e0a05 */
[----:B------:R-:W-:Y:S01]  /*4b60*/  STL [R1+0x1c], R2 ;  /* 0x00001c0201007387 */ /* 0x000fe20000100800 */
[----:B------:R-:W-:Y:S01]  /*4b70*/  VIADD R9, R7, 0x1ee ;  /* 0x000001ee07097836 */ /* 0x000fe20000000000 */
[----:B------:R-:W-:Y:S01]  /*4b80*/  IABS R252, R19 ;  /* 0x0000001300fc7213 */ /* 0x000fe20000000000 */
[----:B------:R-:W-:Y:S01]  /*4b90*/  @!P2 IMAD.MOV R0, RZ, RZ, -R0 ;  /* 0x000000ffff00a224 */ /* 0x000fe200078e0a00 */
[----:B------:R-:W-:Y:S01]  /*4ba0*/  ISETP.GT.U32.AND P1, PT, R5, R8, PT ;  /* 0x000000080500720c */ /* 0x000fe20003f24070 */
[----:B------:R-:W-:Y:S01]  /*4bb0*/  IMAD.HI.U32 R11, R4, R15, RZ ;  /* 0x0000000f040b7227 */ /* 0x000fe200078e00ff */
[----:B------:R-:W-:-:S02]  /*4bc0*/  IABS R13, R9 ;  /* 0x00000009000d7213 */ /* 0x000fc40000000000 */
[----:B------:R0:W-:Y:S01]  /*4bd0*/  STL [R1+0x18], R0 ;  /* 0x0000180001007387 */ /* 0x0001e20000100800 */
[--C-:B------:R-:W-:Y:S01]  /*4be0*/  @!P6 IMAD.IADD R10, R10, 0x1, -R5.reuse ;  /* 0x000000010a0ae824 */ /* 0x100fe200078e0a05 */
[----:B------:R-:W-:Y:S01]  /*4bf0*/  ISETP.GE.AND P2, PT, R9, RZ, PT ;  /* 0x000000ff0900720c */ /* 0x000fe20003f46270 */
[----:B------:R-:W-:Y:S01]  /*4c00*/  @!P4 IMAD.IADD R18, R18, 0x1, -R5 ;  /* 0x000000011212c824 */ /* 0x000fe200078e0a05 */
[----:B------:R-:W-:Y:S01]  /*4c10*/  LOP3.LUT R20, R6, 0x1e0, RZ, 0xfc, !PT ;  /* 0x000001e006147812 */ /* 0x000fe200078efcff */
[----:B------:R-:W-:Y:S01]  /*4c20*/  IMAD.HI.U32 R9, R4, R13, RZ ;  /* 0x0000000d04097227 */ /* 0x000fe200078e00ff */
[C---:B------:R-:W-:Y:S02]  /*4c30*/  ISETP.GT.U32.AND P6, PT, R5.reuse, R10, PT ;  /* 0x0000000a0500720c */ /* 0x040fe40003fc4070 */
[----:B------:R-:W-:Y:S01]  /*4c40*/  ISETP.GT.U32.AND P4, PT, R5, R18, PT ;  /* 0x000000120500720c */ /* 0x000fe20003f84070 */
[----:B------:R-:W-:Y:S01]  /*4c50*/  IMAD.MOV R14, RZ, RZ, -R9 ;  /* 0x000000ffff0e7224 */ /* 0x000fe200078e0a09 */
[----:B------:R-:W-:Y:S01]  /*4c60*/  IABS R35, R37 ;  /* 0x0000002500237213 */ /* 0x000fe20000000000 */
[----:B0-----:R-:W-:Y:S01]  /*4c70*/  IMAD.MOV.U32 R0, RZ, RZ, R12 ;  /* 0x000000ffff007224 */ /* 0x001fe200078e000c */
[----:B------:R-:W-:Y:S01]  /*4c80*/  LOP3.LUT R38, R6, 0x1b6, RZ, 0xfc, !PT ;  /* 0x000001b606267812 */ /* 0x000fe200078efcff */
[----:B------:R-:W-:Y:S01]  /*4c90*/  IMAD.HI.U32 R12, R4, R252, RZ ;  /* 0x000000fc040c7227 */ /* 0x000fe200078e00ff */
[----:B------:R-:W-:-:S02]  /*4ca0*/  LOP3.LUT R40, R6, 0x1b4, RZ, 0xfc, !PT ;  /* 0x000001b406287812 */ /* 0x000fc400078efcff */
[C---:B------:R-:W-:Y:S01]  /*4cb0*/  LOP3.LUT R41, R6.reuse, 0x1b2, RZ, 0xfc, !PT ;  /* 0x000001b206297812 */ /* 0x040fe200078efcff */
[----:B------:R-:W-:Y:S01]  /*4cc0*/  @!P3 IMAD.MOV R0, RZ, RZ, -R0 ;  /* 0x000000ffff00b224 */ /* 0x000fe200078e0a00 */
[----:B------:R-:W-:Y:S01]  /*4cd0*/  ISETP.GE.AND P3, PT, R21, RZ, PT ;  /* 0x000000ff1500720c */ /* 0x000fe20003f66270 */
[----:B------:R-:W-:Y:S01]  /*4ce0*/  IMAD.MOV R16, RZ, RZ, -R11 ;  /* 0x000000ffff107224 */ /* 0x000fe200078e0a0b */
[----:B------:R-:W-:Y:S01]  /*4cf0*/  LOP3.LUT R21, R6, 0x1da, RZ, 0xfc, !PT ;  /* 0x000001da06157812 */ /* 0x000fe200078efcff */
[----:B------:R-:W-:Y:S01]  /*4d00*/  @!P1 IMAD.IADD R8, R8, 0x1, -R5 ;  /* 0x0000000108089824 */ /* 0x000fe200078e0a05 */
[----:B------:R0:W-:Y:S01]  /*4d10*/  STL [R1+0x14], R0 ;  /* 0x0000140001007387 */ /* 0x0001e20000100800 */
[----:B------:R-:W-:Y:S01]  /*4d20*/  IMAD.MOV R9, RZ, RZ, -R12 ;  /* 0x000000ffff097224 */ /* 0x000fe200078e0a0c */
[----:B------:R-:W-:Y:S01]  /*4d30*/  ISETP.GE.AND P1, PT, R17, RZ, PT ;  /* 0x000000ff1100720c */ /* 0x000fe20003f26270 */
[C---:B------:R-:W-:Y:S01]  /*4d40*/  IMAD R12, R5.reuse, R14, R13 ;  /* 0x0000000e050c7224 */ /* 0x040fe200078e020d */
[C---:B------:R-:W-:Y:S01]  /*4d50*/  LOP3.LUT R17, R6.reuse, 0x1e4, RZ, 0xfc, !PT ;  /* 0x000001e406117812 */ /* 0x040fe200078efcff */
[C---:B------:R-:W-:Y:S01]  /*4d60*/  IMAD R14, R5.reuse, R16, R15 ;  /* 0x00000010050e7224 */ /* 0x040fe200078e020f */
[----:B------:R-:W-:Y:S01]  /*4d70*/  LOP3.LUT R16, R6, 0x1e6, RZ, 0xfc, !PT ;  /* 0x000001e606107812 */ /* 0x000fe200078efcff */
[--C-:B------:R-:W-:Y:S01]  /*4d80*/  @!P6 IMAD.IADD R10, R10, 0x1, -R5.reuse ;  /* 0x000000010a0ae824 */ /* 0x100fe200078e0a05 */
[C---:B------:R-:W-:Y:S01]  /*4d90*/  ISETP.GT.U32.AND P6, PT, R5.reuse, R12, PT ;  /* 0x0000000c0500720c */ /* 0x040fe20003fc4070 */
[C---:B------:R-:W-:Y:S01]  /*4da0*/  IMAD R252, R5.reuse, R9, R252 ;  /* 0x0000000905fc7224 */ /* 0x040fe200078e02fc */
[----:B------:R-:W-:Y:S01]  /*4db0*/  IABS R11, R16 ;  /* 0x00000010000b7213 */ /* 0x000fe20000000000 */
[----:B0-----:R-:W-:Y:S01]  /*4dc0*/  IMAD.MOV.U32 R0, RZ, RZ, R8 ;  /* 0x000000ffff007224 */ /* 0x001fe200078e0008 */
[----:B------:R-:W-:Y:S01]  /*4dd0*/  LOP3.LUT R8, R6, 0x1e8, RZ, 0xfc, !PT ;  /* 0x000001e806087812 */ /* 0x000fe200078efcff */
[----:B------:R-:W-:Y:S01]  /*4de0*/  @!P4 IMAD.IADD R18, R18, 0x1, -R5 ;  /* 0x000000011212c824 */ /* 0x000fe200078e0a05 */
[C---:B------:R-:W-:Y:S01]  /*4df0*/  ISETP.GT.U32.AND P4, PT, R5.reuse, R252, PT ;  /* 0x000000fc0500720c */ /* 0x040fe20003f84070 */
[----:B------:R-:W-:Y:S01]  /*4e00*/  @!P0 IMAD.MOV R0, RZ, RZ, -R0 ;  /* 0x000000ffff008224 */ /* 0x000fe200078e0a00 */
[----:B------:R-:W-:Y:S01]  /*4e10*/  ISETP.GT.U32.AND P0, PT, R5, R14, PT ;  /* 0x0000000e0500720c */ /* 0x000fe20003f04070 */
[----:B------:R-:W-:Y:S01]  /*4e20*/  IMAD.MOV.U32 R188, RZ, RZ, R10 ;  /* 0x000000ffffbc7224 */ /* 0x000fe200078e000a */
[----:B------:R-:W-:-:S02]  /*4e30*/  IABS R10, R8 ;  /* 0x00000008000a7213 */ /* 0x000fc40000000000 */
[----:B------:R-:W-:Y:S01]  /*4e40*/  IABS R15, R20 ;  /* 0x00000014000f7213 */ /* 0x000fe20000000000 */
[--C-:B------:R-:W-:Y:S01]  /*4e50*/  @!P6 IMAD.IADD R12, R12, 0x1, -R5.reuse ;  /* 0x000000010c0ce824 */ /* 0x100fe200078e0a05 */
[----:B------:R-:W-:Y:S01]  /*4e60*/  ISETP.GE.AND P6, PT, R8, RZ, PT ;  /* 0x000000ff0800720c */ /* 0x000fe20003fc6270 */
[----:B------:R-:W-:Y:S01]  /*4e70*/  IMAD.HI.U32 R8, R4, R10, RZ ;  /* 0x0000000a04087227 */ /* 0x000fe200078e00ff */
[C---:B------:R-:W-:Y:S02]  /*4e80*/  LOP3.LUT R43, R6.reuse, 0x1b0, RZ, 0xfc, !PT ;  /* 0x000001b0062b7812 */ /* 0x040fe400078efcff */
[----:B------:R-:W-:Y:S01]  /*4e90*/  LOP3.LUT R44, R6, 0x1aa, RZ, 0xfc, !PT ;  /* 0x000001aa062c7812 */ /* 0x000fe200078efcff */
[--C-:B------:R-:W-:Y:S01]  /*4ea0*/  @!P4 IMAD.IADD R252, R252, 0x1, -R5.reuse ;  /* 0x00000001fcfcc824 */ /* 0x100fe200078e0a05 */
[----:B------:R-:W-:Y:S01]  /*4eb0*/  IABS R39, R43 ;  /* 0x0000002b00277213 */ /* 0x000fe20000000000 */
[----:B------:R-:W-:Y:S01]  /*4ec0*/  @!P0 IMAD.IADD R14, R14, 0x1, -R5 ;  /* 0x000000010e0e8824 */ /* 0x000fe200078e0a05 */
[C---:B------:R-:W-:Y:S01]  /*4ed0*/  ISETP.GT.U32.AND P0, PT, R5.reuse, R12, PT ;  /* 0x0000000c0500720c */ /* 0x040fe20003f04070 */
[----:B------:R-:W-:Y:S01]  /*4ee0*/  IMAD.MOV R9, RZ, RZ, -R8 ;  /* 0x000000ffff097224 */ /* 0x000fe200078e0a08 */
[----:B------:R-:W-:Y:S01]  /*4ef0*/  IABS R42, R44 ;  /* 0x0000002c002a7213 */ /* 0x000fe20000000000 */
[----:B------:R-:W-:Y:S01]  /*4f00*/  IMAD.HI.U32 R8, R4, R11, RZ ;  /* 0x0000000b04087227 */ /* 0x000fe200078e00ff */
[----:B------:R-:W-:-:S02]  /*4f10*/  ISETP.GT.U32.AND P4, PT, R5, R14, PT ;  /* 0x0000000e0500720c */ /* 0x000fc40003f84070 */
[C---:B------:R-:W-:Y:S01]  /*4f20*/  LOP3.LUT R47, R6.reuse, 0x1a6, RZ, 0xfc, !PT ;  /* 0x000001a6062f7812 */ /* 0x040fe200078efcff */
[----:B------:R-:W-:Y:S01]  /*4f30*/  IMAD.MOV R8, RZ, RZ, -R8 ;  /* 0x000000ffff087224 */ /* 0x000fe200078e0a08 */
[----:B------:R-:W-:Y:S01]  /*4f40*/  LOP3.LUT R49, R6, 0x1a4, RZ, 0xfc, !PT ;  /* 0x000001a406317812 */ /* 0x000fe200078efcff */
[----:B------:R-:W-:Y:S01]  /*4f50*/  @!P5 IMAD.MOV R188, RZ, RZ, -R188 ;  /* 0x000000ffffbcd224 */ /* 0x000fe200078e0abc */
[----:B------:R-:W-:Y:S01]  /*4f60*/  ISETP.GE.AND P5, PT, R19, RZ, PT ;  /* 0x000000ff1300720c */ /* 0x000fe20003fa6270 */
[C---:B------:R-:W-:Y:S01]  /*4f70*/  IMAD R11, R5.reuse, R8, R11 ;  /* 0x00000008050b7224 */ /* 0x040fe200078e020b */
[----:B------:R-:W-:Y:S01]  /*4f80*/  IABS R19, R21 ;  /* 0x0000001500137213 */ /* 0x000fe20000000000 */
[C---:B------:R-:W-:Y:S01]  /*4f90*/  IMAD R10, R5.reuse, R9, R10 ;  /* 0x00000009050a7224 */ /* 0x040fe200078e020a */
[----:B------:R-:W-:Y:S01]  /*4fa0*/  STL [R1+0x1af8], R188 ;  /* 0x001af8bc01007387 */ /* 0x000fe20000100800 */
[--C-:B------:R-:W-:Y:S01]  /*4fb0*/  @!P0 IMAD.IADD R12, R12, 0x1, -R5.reuse ;  /* 0x000000010c0c8824 */ /* 0x100fe200078e0a05 */
[----:B------:R-:W-:Y:S01]  /*4fc0*/  IABS R9, R17 ;  /* 0x0000001100097213 */ /* 0x000fe20000000000 */
[----:B------:R-:W-:Y:S01]  /*4fd0*/  @!P4 IMAD.IADD R14, R14, 0x1, -R5 ;  /* 0x000000010e0ec824 */ /* 0x000fe200078e0a05 */
[C---:B------:R-:W-:Y:S01]  /*4fe0*/  ISETP.GT.U32.AND P4, PT, R5.reuse, R11, PT ;  /* 0x0000000b0500720c */ /* 0x040fe20003f84070 */
[----:B------:R0:W-:Y:S01]  /*4ff0*/  STL [R1+0x10], R0 ;  /* 0x0000100001007387 */ /* 0x0001e20000100800 */
[----:B------:R-:W-:Y:S01]  /*5000*/  ISETP.GT.U32.AND P0, PT, R5, R10, PT ;  /* 0x0000000a0500720c */ /* 0x000fe20003f04070 */
[----:B------:R-:W-:Y:S01]  /*5010*/  IMAD.HI.U32 R8, R4, R9, RZ ;  /* 0x0000000904087227 */ /* 0x000fe200078e00ff */
[----:B------:R-:W-:-:S02]  /*5020*/  LOP3.LUT R50, R6, 0x1a2, RZ, 0xfc, !PT ;  /* 0x000001a206327812 */ /* 0x000fc400078efcff */
[----:B------:R-:W-:Y:S01]  /*5030*/  IABS R45, R49 ;  /* 0x00000031002d7213 */ /* 0x000fe20000000000 */
[----:B------:R-:W-:Y:S01]  /*5040*/  IMAD.MOV R8, RZ, RZ, -R8 ;  /* 0x000000ffff087224 */ /* 0x000fe200078e0a08 */
[----:B------:R-:W-:Y:S01]  /*5050*/  IABS R46, R50 ;  /* 0x00000032002e7213 */ /* 0x000fe20000000000 */
[----:B------:R-:W-:Y:S01]  /*5060*/  IMAD.MOV.U32 R3, RZ, RZ, R12 ;  /* 0x000000ffff037224 */ /* 0x000fe200078e000c */
[C---:B------:R-:W-:Y:S01]  /*5070*/  LOP3.LUT R51, R6.reuse, 0x1a0, RZ, 0xfc, !PT ;  /* 0x000001a006337812 */ /* 0x040fe200078efcff */
[----:B0-----:R-:W-:Y:S01]  /*5080*/  IMAD.MOV.U32 R0, RZ, RZ, R18 ;  /* 0x000000ffff007224 */ /* 0x001fe200078e0012 */
[C---:B------:R-:W-:Y:S01]  /*5090*/  LOP3.LUT R18, R6.reuse, 0x1e2, RZ, 0xfc, !PT ;  /* 0x000001e206127812 */ /* 0x040fe200078efcff */
[--C-:B------:R-:W-:Y:S01]  /*50a0*/  @!P4 IMAD.IADD R11, R11, 0x1, -R5.reuse ;  /* 0x000000010b0bc824 */ /* 0x100fe200078e0a05 */
[----:B------:R-:W-:Y:S01]  /*50b0*/  LOP3.LUT R52, R6, 0x19c, RZ, 0xfc, !PT ;  /* 0x0000019c06347812 */ /* 0x000fe200078efcff */
[----:B------:R-:W-:Y:S01]  /*50c0*/  @!P3 IMAD.MOV R0, RZ, RZ, -R0 ;  /* 0x000000ffff00b224 */ /* 0x000fe200078e0a00 */
[C---:B------:R-:W-:Y:S01]  /*50d0*/  ISETP.GT.U32.AND P3, PT, R5.reuse, R252, PT ;  /* 0x000000fc0500720c */ /* 0x040fe20003f64070 */
[----:B------:R-:W-:Y:S01]  /*50e0*/  @!P0 IMAD.IADD R10, R10, 0x1, -R5 ;  /* 0x000000010a0a8824 */ /* 0x000fe200078e0a05 */
[----:B------:R-:W-:Y:S01]  /*50f0*/  IABS R13, R18 ;  /* 0x00000012000d7213 */ /* 0x000fe20000000000 */
[C---:B------:R-:W-:Y:S01]  /*5100*/  IMAD R8, R5.reuse, R8, R9 ;  /* 0x0000000805087224 */ /* 0x040fe200078e0209 */
[C---:B------:R-:W-:Y:S01]  /*5110*/  ISETP.GT.U32.AND P4, PT, R5.reuse, R11, PT ;  /* 0x0000000b0500720c */ /* 0x040fe20003f84070 */
[----:B------:R-:W-:Y:S01]  /*5120*/  @!P2 IMAD.MOV R3, RZ, RZ, -R3 ;  /* 0x000000ffff03a224 */ /* 0x000fe200078e0a03 */
[----:B------:R-:W-:Y:S01]  /*5130*/  ISETP.GT.U32.AND P2, PT, R5, R10, PT ;  /* 0x0000000a0500720c */ /* 0x000fe20003f44070 */
[----:B------:R-:W-:Y:S01]  /*5140*/  IMAD.HI.U32 R9, R4, R13, RZ ;  /* 0x0000000d04097227 */ /* 0x000fe200078e00ff */
[----:B------:R-:W-:Y:S01]  /*5150*/  ISETP.GE.AND P0, PT, R17, RZ, PT ;  /* 0x000000ff1100720c */ /* 0x000fe20003f06270 */
[----:B------:R-:W-:Y:S01]  /*5160*/  STL [R1+0x1afc], R0 ;  /* 0x001afc0001007387 */ /* 0x000fe20000100800 */
[----:B------:R-:W-:Y:S01]  /*5170*/  IABS R48, R52 ;  /* 0x0000003400307213 */ /* 0x000fe20000000000 */
[----:B------:R-:W-:Y:S01]  /*5180*/  IMAD.MOV.U32 R2, RZ, RZ, R14 ;  /* 0x000000ffff027224 */ /* 0x000fe200078e000e */
[----:B------:R-:W-:Y:S01]  /*5190*/  LOP3.LUT R54, R6, 0x198, RZ, 0xfc, !PT ;  /* 0x0000019806367812 */ /* 0x000fe200078efcff */
[----:B------:R-:W-:Y:S01]  /*51a0*/  @!P3 IMAD.IADD R252, R252, 0x1, -R5 ;  /* 0x00000001fcfcb824 */ /* 0x000fe200078e0a05 */
[----:B------:R-:W-:Y:S01]  /*51b0*/  ISETP.GE.AND P3, PT, R16, RZ, PT ;  /* 0x000000ff1000720c */ /* 0x000fe20003f66270 */
[----:B------:R-:W-:Y:S01]  /*51c0*/  IMAD.MOV R16, RZ, RZ, -R9 ;  /* 0x000000ffff107224 */ /* 0x000fe200078e0a09 */
[----:B------:R-:W-:Y:S01]  /*51d0*/  LOP3.LUT R53, R6, 0x19a, RZ, 0xfc, !PT ;  /* 0x0000019a06357812 */ /* 0x000fe200078efcff */
[----:B------:R-:W-:Y:S01]  /*51e0*/  @!P1 IMAD.MOV R2, RZ, RZ, -R2 ;  /* 0x000000ffff029224 */ /* 0x000fe200078e0a02 */
[C---:B------:R-:W-:Y:S01]  /*51f0*/  ISETP.GT.U32.AND P1, PT, R5.reuse, R8, PT ;  /* 0x000000080500720c */ /* 0x040fe20003f24070 */
[----:B------:R-:W-:Y:S01]  /*5200*/  IMAD.HI.U32 R12, R4, R15, RZ ;  /* 0x0000000f040c7227 */ /* 0x000fe200078e00ff */
[C---:B------:R-:W-:Y:S01]  /*5210*/  LOP3.LUT R56, R6.reuse, 0x194, RZ, 0xfc, !PT ;  /* 0x0000019406387812 */ /* 0x040fe200078efcff */
[----:B------:R-:W-:Y:S01]  /*5220*/  STL [R1+0x1b00], R3 ;  /* 0x001b000301007387 */ /* 0x000fe20000100800 */
[C---:B------:R-:W-:Y:S01]  /*5230*/  LOP3.LUT R58, R6.reuse, 0x190, RZ, 0xfc, !PT ;  /* 0x00000190063a7812 */ /* 0x040fe200078efcff */
[----:B------:R-:W-:Y:S01]  /*5240*/  IMAD R13, R5, R16, R13 ;  /* 0x00000010050d7224 */ /* 0x000fe200078e020d */
[C---:B------:R-:W-:Y:S01]  /*5250*/  LOP3.LUT R16, R6.reuse, 0x1dc, RZ, 0xfc, !PT ;  /* 0x000001dc06107812 */ /* 0x040fe200078efcff */
[----:B------:R-:W-:Y:S01]  /*5260*/  IMAD.MOV R12, RZ, RZ, -R12 ;  /* 0x000000ffff0c7224 */ /* 0x000fe200078e0a0c */
[----:B------:R-:W-:Y:S01]  /*5270*/  LOP3.LUT R57, R6, 0x192, RZ, 0xfc, !PT ;  /* 0x0000019206397812 */ /* 0x000fe200078efcff */
[----:B------:R-:W-:Y:S01]  /*5280*/  @!P4 IMAD.IADD R11, R11, 0x1, -R5 ;  /* 0x000000010b0bc824 */ /* 0x000fe200078e0a05 */
[C---:B------:R-:W-:Y:S01]  /*5290*/  ISETP.GT.U32.AND P4, PT, R5.reuse, R13, PT ;  /* 0x0000000d0500720c */ /* 0x040fe20003f84070 */
[C---:B------:R-:W-:Y:S01]  /*52a0*/  IMAD R14, R5.reuse, R12, R15 ;  /* 0x0000000c050e7224 */ /* 0x040fe200078e020f */
[----:B------:R-:W-:Y:S01]  /*52b0*/  IABS R17, R16 ;  /* 0x0000001000117213 */ /* 0x000fe20000000000 */
[--C-:B------:R-:W-:Y:S01]  /*52c0*/  @!P2 IMAD.IADD R10, R10, 0x1, -R5.reuse ;  /* 0x000000010a0aa824 */ /* 0x100fe200078e0a05 */
[----:B------:R-:W-:Y:S01]  /*52d0*/  IABS R55, R58 ;  /* 0x0000003a00377213 */ /* 0x000fe20000000000 */
[----:B------:R-:W-:Y:S01]  /*52e0*/  @!P1 IMAD.IADD R8, R8, 0x1, -R5 ;  /* 0x0000000108089824 */ /* 0x000fe200078e0a05 */
[C---:B------:R-:W-:Y:S01]  /*52f0*/  LOP3.LUT R60, R6.reuse, 0x18c, RZ, 0xfc, !PT ;  /* 0x0000018c063c7812 */ /* 0x040fe200078efcff */
[----:B------:R-:W-:Y:S01]  /*5300*/  @!P6 IMAD.MOV R10, RZ, RZ, -R10 ;  /* 0x000000ffff0ae224 */ /* 0x000fe200078e0a0a */
[----:B------:R-:W-:Y:S01]  /*5310*/  ISETP.GT.U32.AND P6, PT, R5, R14, PT ;  /* 0x0000000e0500720c */ /* 0x000fe20003fc4070 */
[----:B------:R-:W-:Y:S01]  /*5320*/  VIADD R9, R7, 0x1de ;  /* 0x000001de07097836 */ /* 0x000fe20000000000 */
[----:B------:R-:W-:Y:S01]  /*5330*/  ISETP.GT.U32.AND P1, PT, R5, R8, PT ;  /* 0x000000080500720c */ /* 0x000fe20003f24070 */
[----:B------:R-:W-:Y:S01]  /*5340*/  @!P3 IMAD.MOV R11, RZ, RZ, -R11 ;  /* 0x000000ffff0bb224 */ /* 0x000fe200078e0a0b */
[----:B------:R-:W-:Y:S01]  /*5350*/  LOP3.LUT R61, R6, 0x18a, RZ, 0xfc, !PT ;  /* 0x0000018a063d7812 */ /* 0x000fe200078efcff */
[--C-:B------:R-:W-:Y:S01]  /*5360*/  @!P4 IMAD.IADD R13, R13, 0x1, -R5.reuse ;  /* 0x000000010d0dc824 */ /* 0x100fe200078e0a05 */
[----:B------:R-:W-:Y:S01]  /*5370*/  IABS R15, R9 ;  /* 0x00000009000f7213 */ /* 0x000fe20000000000 */
[----:B------:R-:W-:Y:S01]  /*5380*/  @!P5 IMAD.MOV R252, RZ, RZ, -R252 ;  /* 0x000000fffffcd224 */ /* 0x000fe200078e0afc */
[----:B------:R-:W-:Y:S01]  /*5390*/  ISETP.GE.AND P2, PT, R9, RZ, PT ;  /* 0x000000ff0900720c */ /* 0x000fe20003f46270 */
[----:B------:R-:W-:Y:S01]  /*53a0*/  STL [R1+0x1b04], R2 ;  /* 0x001b040201007387 */ /* 0x000fe20000100800 */
[C---:B------:R-:W-:Y:S01]  /*53b0*/  ISETP.GT.U32.AND P3, PT, R5.reuse, R13, PT ;  /* 0x0000000d0500720c */ /* 0x040fe20003f64070 */
[----:B------:R-:W-:Y:S01]  /*53c0*/  IMAD.HI.U32 R9, R4, R15, RZ ;  /* 0x0000000f04097227 */ /* 0x000fe200078e00ff */
[----:B------:R-:W-:Y:S01]  /*53d0*/  ISETP.GE.AND P5, PT, R18, RZ, PT ;  /* 0x000000ff1200720c */ /* 0x000fe20003fa6270 */
[----:B------:R-:W-:Y:S01]  /*53e0*/  STL [R1+0x1b08], R252 ;  /* 0x001b08fc01007387 */ /* 0x000fe20000100800 */
[----:B------:R-:W-:Y:S01]  /*53f0*/  ISETP.GE.AND P4, PT, R20, RZ, PT ;  /* 0x000000ff1400720c */ /* 0x000fe20003f86270 */
[----:B------:R-:W-:Y:S01]  /*5400*/  @!P6 IMAD.IADD R14, R14, 0x1, -R5 ;  /* 0x000000010e0ee824 */ /* 0x000fe200078e0a05 */
[----:B------:R-:W-:Y:S01]  /*5410*/  IABS R59, R61 ;  /* 0x0000003d003b7213 */ /* 0x000fe20000000000 */
[----:B------:R-:W-:Y:S01]  /*5420*/  IMAD.MOV R12, RZ, RZ, -R9 ;  /* 0x000000ffff0c7224 */ /* 0x000fe200078e0a09 */
[----:B------:R-:W-:Y:S01]  /*5430*/  LOP3.LUT R62, R6, 0x186, RZ, 0xfc, !PT ;  /* 0x00000186063e7812 */ /* 0x000fe200078efcff */
[----:B------:R-:W-:Y:S01]  /*5440*/  IMAD.HI.U32 R9, R4, R17, RZ ;  /* 0x0000001104097227 */ /* 0x000fe200078e00ff */
[C---:B------:R-:W-:Y:S01]  /*5450*/  ISETP.GT.U32.AND P6, PT, R5.reuse, R14, PT ;  /* 0x0000000e0500720c */ /* 0x040fe20003fc4070 */
[----:B------:R-:W-:Y:S01]  /*5460*/  STL [R1+0x1b10], R10 ;  /* 0x001b100a01007387 */ /* 0x000fe20000100800 */
[----:B------:R-:W-:Y:S01]  /*5470*/  LOP3.LUT R64, R6, 0x184, RZ, 0xfc, !PT ;  /* 0x0000018406407812 */ /* 0x000fe200078efcff */
[----:B------:R-:W-:Y:S01]  /*5480*/  @!P1 IMAD.IADD R8, R8, 0x1, -R5 ;  /* 0x0000000108089824 */ /* 0x000fe200078e0a05 */
[----:B------:R-:W-:Y:S01]  /*5490*/  ISETP.GE.AND P1, PT, R16, RZ, PT ;  /* 0x000000ff1000720c */ /* 0x000fe20003f26270 */
[----:B------:R-:W-:Y:S01]  /*54a0*/  IMAD.HI.U32 R16, R4, R19, RZ ;  /* 0x0000001304107227 */ /* 0x000fe200078e00ff */
[C---:B------:R-:W-:Y:S01]  /*54b0*/  LOP3.LUT R65, R6.reuse, 0x182, RZ, 0xfc, !PT ;  /* 0x0000018206417812 */ /* 0x040fe200078efcff */
[----:B------:R-:W-:Y:S01]  /*54c0*/  STL [R1+0x1b14], R11 ;  /* 0x001b140b01007387 */ /* 0x000fe20000100800 */
[C---:B------:R-:W-:Y:S01]  /*54d0*/  LOP3.LUT R67, R6.reuse, 0x180, RZ, 0xfc, !PT ;  /* 0x0000018006437812 */ /* 0x040fe200078efcff */
[----:B------:R-:W-:Y:S01]  /*54e0*/  IMAD.MOV R18, RZ, RZ, -R9 ;  /* 0x000000ffff127224 */ /* 0x000fe200078e0a09 */
[C---:B------:R-:W-:Y:S01]  /*54f0*/  LOP3.LUT R68, R6.reuse, 0x17a, RZ, 0xfc, !PT ;  /* 0x0000017a06447812 */ /* 0x040fe200078efcff */
[----:B------:R-:W-:Y:S01]  /*5500*/  IMAD R15, R5, R12, R15 ;  /* 0x0000000c050f7224 */ /* 0x000fe200078e020f */
[----:B------:R-:W-:Y:S01]  /*5510*/  IABS R63, R67 ;  /* 0x00000043003f7213 */ /* 0x000fe20000000000 */
[----:B------:R-:W-:Y:S01]  /*5520*/  IMAD.MOV.U32 R12, RZ, RZ, R8 ;  /* 0x000000ffff0c7224 */ /* 0x000fe200078e0008 */
[----:B------:R-:W-:Y:S01]  /*5530*/  IABS R66, R68 ;  /* 0x0000004400427213 */ /* 0x000fe20000000000 */
[----:B------:R-:W-:Y:S01]  /*5540*/  IMAD.MOV R8, RZ, RZ, -R16 ;  /* 0x000000ffff087224 */ /* 0x000fe200078e0a10 */
[C---:B------:R-:W-:Y:S01]  /*5550*/  LOP3.LUT R71, R6.reuse, 0x176, RZ, 0xfc, !PT ;  /* 0x0000017606477812 */ /* 0x040fe200078efcff */
[----:B------:R-:W-:Y:S01]  /*5560*/  @!P3 IMAD.IADD R13, R13, 0x1, -R5 ;  /* 0x000000010d0db824 */ /* 0x000fe200078e0a05 */
[----:B------:R-:W-:Y:S01]  /*5570*/  ISETP.GE.AND P3, PT, R21, RZ, PT ;  /* 0x000000ff1500720c */ /* 0x000fe20003f66270 */
[C---:B------:R-:W-:Y:S01]  /*5580*/  IMAD R16, R5.reuse, R18, R17 ;  /* 0x0000001205107224 */ /* 0x040fe200078e0211 */
[----:B------:R-:W-:Y:S01]  /*5590*/  IABS R21, R25 ;  /* 0x0000001900157213 */ /* 0x000fe20000000000 */
[----:B------:R-:W-:Y:S01]  /*55a0*/  @!P0 IMAD.MOV R12, RZ, RZ, -R12 ;  /* 0x000000ffff0c8224 */ /* 0x000fe200078e0a0c */
[C---:B------:R-:W-:Y:S01]  /*55b0*/  ISETP.GT.U32.AND P0, PT, R5.reuse, R15, PT ;  /* 0x0000000f0500720c */ /* 0x040fe20003f04070 */
[C---:B------:R-:W-:Y:S01]  /*55c0*/  IMAD R17, R5.reuse, R8, R19 ;  /* 0x0000000805117224 */ /* 0x040fe200078e0213 */
[----:B------:R-:W-:Y:S01]  /*55d0*/  LOP3.LUT R8, R6, 0x1d8, RZ, 0xfc, !PT ;  /* 0x000001d806087812 */ /* 0x000fe200078efcff */
[----:B------:R-:W-:Y:S01]  /*55e0*/  @!P5 IMAD.MOV R13, RZ, RZ, -R13 ;  /* 0x000000ffff0dd224 */ /* 0x000fe200078e0a0d */
[C---:B------:R-:W-:Y:S01]  /*55f0*/  ISETP.GT.U32.AND P5, PT, R5.reuse, R16, PT ;  /* 0x000000100500720c */ /* 0x040fe20003fa4070 */
[--C-:B------:R-:W-:Y:S01]  /*5600*/  @!P6 IMAD.IADD R14, R14, 0x1, -R5.reuse ;  /* 0x000000010e0ee824 */ /* 0x100fe200078e0a05 */
[----:B------:R-:W-:Y:S01]  /*5610*/  ISETP.GT.U32.AND P6, PT, R5, R17, PT ;  /* 0x000000110500720c */ /* 0x000fe20003fc4070 */
[----:B------:R-:W-:Y:S01]  /*5620*/  STL [R1+0x1b18], R12 ;  /* 0x001b180c01007387 */ /* 0x000fe20000100800 */
[----:B------:R-:W-:Y:S01]  /*5630*/  IABS R18, R8 ;  /* 0x0000000800127213 */ /* 0x000fe20000000000 */
[----:B------:R-:W-:Y:S01]  /*5640*/  @!P4 IMAD.MOV R14, RZ, RZ, -R14 ;  /* 0x000000ffff0ec224 */ /* 0x000fe200078e0a0e */
[----:B------:R-:W-:Y:S01]  /*5650*/  IABS R19, R23 ;  /* 0x0000001700137213 */ /* 0x000fe20000000000 */
[----:B------:R-:W-:Y:S01]  /*5660*/  STL [R1+0x1b1c], R13 ;  /* 0x001b1c0d01007387 */ /* 0x000fe20000100800 */
[----:B------:R-:W-:Y:S01]  /*5670*/  LOP3.LUT R73, R6, 0x174, RZ, 0xfc, !PT ;  /* 0x0000017406497812 */ /* 0x000fe200078efcff */
[--C-:B------:R-:W-:Y:S01]  /*5680*/  @!P0 IMAD.IADD R15, R15, 0x1, -R5.reuse ;  /* 0x000000010f0f8824 */ /* 0x100fe200078e0a05 */
[----:B------:R-:W-:Y:S01]  /*5690*/  ISETP.GE.AND P0, PT, R8, RZ, PT ;  /* 0x000000ff0800720c */ /* 0x000fe20003f06270 */
[----:B------:R-:W-:Y:S01]  /*56a0*/  IMAD.HI.U32 R8, R4, R18, RZ ;  /* 0x0000001204087227 */ /* 0x000fe200078e00ff */
[----:B------:R-:W-:Y:S01]  /*56b0*/  LOP3.LUT R74, R6, 0x172, RZ, 0xfc, !PT ;  /* 0x00000172064a7812 */ /* 0x000fe200078efcff */
[----:B------:R0:W-:Y:S01]  /*56c0*/  STL [R1+0x1b20], R14 ;  /* 0x001b200e01007387 */ /* 0x0001e20000100800 */
[----:B------:R-:W-:Y:S01]  /*56d0*/  IABS R69, R73 ;  /* 0x0000004900457213 */ /* 0x000fe20000000000 */
[--C-:B------:R-:W-:Y:S01]  /*56e0*/  @!P5 IMAD.IADD R16, R16, 0x1, -R5.reuse ;  /* 0x000000011010d824 */ /* 0x100fe200078e0a05 */
[----:B------:R-:W-:Y:S01]  /*56f0*/  ISETP.GT.U32.AND P5, PT, R5, R15, PT ;  /* 0x0000000f0500720c */ /* 0x000fe20003fa4070 */
[----:B------:R-:W-:Y:S01]  /*5700*/  @!P6 IMAD.IADD R17, R17, 0x1, -R5 ;  /* 0x000000011111e824 */ /* 0x000fe200078e0a05 */
[----:B------:R-:W-:Y:S01]  /*5710*/  IABS R70, R74 ;  /* 0x0000004a00467213 */ /* 0x000fe20000000000 */
[----:B------:R-:W-:Y:S01]  /*5720*/  IMAD.MOV R9, RZ, RZ, -R8 ;  /* 0x000000ffff097224 */ /* 0x000fe200078e0a08 */
[C---:B------:R-:W-:Y:S01]  /*5730*/  ISETP.GT.U32.AND P4, PT, R5.reuse, R16, PT ;  /* 0x000000100500720c */ /* 0x040fe20003f84070 */
[----:B------:R-:W-:Y:S01]  /*5740*/  IMAD.HI.U32 R8, R4, R19, RZ ;  /* 0x0000001304087227 */ /* 0x000fe200078e00ff */
[----:B------:R-:W-:-:S02]  /*5750*/  ISETP.GT.U32.AND P6, PT, R5, R17, PT ;  /* 0x000000110500720c */ /* 0x000fc40003fc4070 */
[C---:B------:R-:W-:Y:S01]  /*5760*/  LOP3.LUT R75, R6.reuse, 0x170, RZ, 0xfc, !PT ;  /* 0x00000170064b7812 */ /* 0x040fe200078efcff */
[----:B------:R-:W-:Y:S01]  /*5770*/  IMAD.MOV R20, RZ, RZ, -R8 ;  /* 0x000000ffff147224 */ /* 0x000fe200078e0a08 */
[----:B------:R-:W-:Y:S01]  /*5780*/  LOP3.LUT R76, R6, 0x16c, RZ, 0xfc, !PT ;  /* 0x0000016c064c7812 */ /* 0x000fe200078efcff */
[----:B------:R-:W-:Y:S01]  /*5790*/  IMAD.HI.U32 R8, R4, R21, RZ ;  /* 0x0000001504087227 */ /* 0x000fe200078e00ff */
[C---:B------:R-:W-:Y:S02]  /*57a0*/  LOP3.LUT R78, R6.reuse, 0x168, RZ, 0xfc, !PT ;  /* 0x00000168064e7812 */ /* 0x040fe400078efcff */
[----:B------:R-:W-:Y:S01]  /*57b0*/  IABS R72, R76 ;  /* 0x0000004c00487213 */ /* 0x000fe20000000000 */
[----:B------:R-:W-:Y:S01]  /*57c0*/  IMAD R18, R5, R9, R18 ;  /* 0x0000000905127224 */ /* 0x000fe200078e0212 */
[----:B------:R-:W-:Y:S01]  /*57d0*/  LOP3.LUT R77, R6, 0x16a, RZ, 0xfc, !PT ;  /* 0x0000016a064d7812 */ /* 0x000fe200078efcff */
[----:B------:R-:W-:Y:S01]  /*57e0*/  IMAD.HI.U32 R9, R4, R22, RZ ;  /* 0x0000001604097227 */ /* 0x000fe200078e00ff */
[----:B------:R-:W-:-:S02]  /*57f0*/  LOP3.LUT R80, R6, 0x164, RZ, 0xfc, !PT ;  /* 0x0000016406507812 */ /* 0x000fc400078efcff */
[C---:B------:R-:W-:Y:S01]  /*5800*/  LOP3.LUT R82, R6.reuse, 0x160, RZ, 0xfc, !PT ;  /* 0x0000016006527812 */ /* 0x040fe200078efcff */
[----:B------:R-:W-:Y:S01]  /*5810*/  IMAD.MOV R8, RZ, RZ, -R8 ;  /* 0x000000ffff087224 */ /* 0x000fe200078e0a08 */
[----:B------:R-:W-:Y:S01]  /*5820*/  LOP3.LUT R81, R6, 0x162, RZ, 0xfc, !PT ;  /* 0x0000016206517812 */ /* 0x000fe200078efcff */
[----:B------:R-:W-:Y:S01]  /*5830*/  @!P5 IMAD.IADD R15, R15, 0x1, -R5 ;  /* 0x000000010f0fd824 */ /* 0x000fe200078e0a05 */
[C---:B------:R-:W-:Y:S01]  /*5840*/  ISETP.GT.U32.AND P5, PT, R5.reuse, R18, PT ;  /* 0x000000120500720c */ /* 0x040fe20003fa4070 */
[----:B------:R-:W-:Y:S01]  /*5850*/  IMAD R19, R5, R20, R19 ;  /* 0x0000001405137224 */ /* 0x000fe200078e0213 */
[----:B------:R-:W-:Y:S01]  /*5860*/  IABS R79, R82 ;  /* 0x00000052004f7213 */ /* 0x000fe20000000000 */
[----:B------:R-:W-:Y:S01]  /*5870*/  @!P4 IMAD.IADD R16, R16, 0x1, -R5 ;  /* 0x000000011010c824 */ /* 0x000fe200078e0a05 */
[----:B------:R-:W-:Y:S01]  /*5880*/  ISETP.GE.AND P4, PT, R23, RZ, PT ;  /* 0x000000ff1700720c */ /* 0x000fe20003f86270 */
[----:B------:R-:W-:Y:S01]  /*5890*/  IMAD.MOV R9, RZ, RZ, -R9 ;  /* 0x000000ffff097224 */ /* 0x000fe200078e0a09 */
[C---:B------:R-:W-:Y:S01]  /*58a0*/  LOP3.LUT R84, R6.reuse, 0x15c, RZ, 0xfc, !PT ;  /* 0x0000015c06547812 */ /* 0x040fe200078efcff */
[----:B------:R-:W-:Y:S01]  /*58b0*/  IMAD R20, R5, R8, R21 ;  /* 0x0000000805147224 */ /* 0x000fe200078e0215 */
[----:B------:R-:W-:Y:S01]  /*58c0*/  LOP3.LUT R85, R6, 0x15a, RZ, 0xfc, !PT ;  /* 0x0000015a06557812 */ /* 0x000fe200078efcff */
[----:B------:R-:W-:Y:S01]  /*58d0*/  @!P6 IMAD.IADD R17, R17, 0x1, -R5 ;  /* 0x000000011111e824 */ /* 0x000fe200078e0a05 */
[C---:B------:R-:W-:Y:S01]  /*58e0*/  ISETP.GT.U32.AND P6, PT, R5.reuse, R19, PT ;  /* 0x000000130500720c */ /* 0x040fe20003fc4070 */
[C---:B------:R-:W-:Y:S01]  /*58f0*/  IMAD R21, R5.reuse, R9, R22 ;  /* 0x0000000905157224 */ /* 0x040fe200078e0216 */
[----:B------:R-:W-:Y:S01]  /*5900*/  IABS R22, R27 ;  /* 0x0000001b00167213 */ /* 0x000fe20000000000 */
[----:B------:R-:W-:Y:S01]  /*5910*/  @!P1 IMAD.MOV R16, RZ, RZ, -R16 ;  /* 0x000000ffff109224 */ /* 0x000fe200078e0a10 */
[C---:B------:R-:W-:Y:S01]  /*5920*/  ISETP.GT.U32.AND P1, PT, R5.reuse, R20, PT ;  /* 0x000000140500720c */ /* 0x040fe20003f24070 */
[----:B------:R-:W-:Y:S01]  /*5930*/  @!P3 IMAD.MOV R17, RZ, RZ, -R17 ;  /* 0x000000ffff11b224 */ /* 0x000fe200078e0a11 */
[----:B------:R-:W-:Y:S01]  /*5940*/  ISETP.GT.U32.AND P3, PT, R5, R21, PT ;  /* 0x000000150500720c */ /* 0x000fe20003f64070 */
[----:B------:R-:W-:Y:S01]  /*5950*/  VIADD R8, R7, 0x1ce ;  /* 0x000001ce07087836 */ /* 0x000fe20000000000 */
[----:B------:R-:W-:Y:S01]  /*5960*/  IABS R83, R85 ;  /* 0x0000005500537213 */ /* 0x000fe20000000000 */
[----:B------:R-:W-:Y:S01]  /*5970*/  @!P5 IMAD.IADD R18, R18, 0x1, -R5 ;  /* 0x000000011212d824 */ /* 0x000fe200078e0a05 */
[----:B------:R-:W-:Y:S01]  /*5980*/  LOP3.LUT R86, R6, 0x156, RZ, 0xfc, !PT ;  /* 0x0000015606567812 */ /* 0x000fe200078efcff */
[----:B------:R-:W-:Y:S01]  /*5990*/  @!P2 IMAD.MOV R15, RZ, RZ, -R15 ;  /* 0x000000ffff0fa224 */ /* 0x000fe200078e0a0f */
[----:B------:R-:W-:Y:S01]  /*59a0*/  ISETP.GE.AND P5, PT, R8, RZ, PT ;  /* 0x000000ff0800720c */ /* 0x000fe20003fa6270 */
[--C-:B------:R-:W-:Y:S01]  /*59b0*/  @!P6 IMAD.IADD R19, R19, 0x1, -R5.reuse ;  /* 0x000000011313e824 */ /* 0x100fe200078e0a05 */
[----:B------:R-:W-:Y:S01]  /*59c0*/  IABS R23, R8 ;  /* 0x0000000800177213 */ /* 0x000fe20000000000 */
[----:B------:R-:W-:Y:S01]  /*59d0*/  IMAD.HI.U32 R8, R4, R22, RZ ;  /* 0x0000001604087227 */ /* 0x000fe200078e00ff */
[C---:B------:R-:W-:Y:S01]  /*59e0*/  ISETP.GT.U32.AND P2, PT, R5.reuse, R18, PT ;  /* 0x000000120500720c */ /* 0x040fe20003f44070 */
[----:B------:R1:W-:Y:S01]  /*59f0*/  STL [R1+0x1b24], R15 ;  /* 0x001b240f01007387 */ /* 0x0003e20000100800 */
[----:B------:R-:W-:Y:S01]  /*5a00*/  ISETP.GT.U32.AND P6, PT, R5, R19, PT ;  /* 0x000000130500720c */ /* 0x000fe20003fc4070 */
[--C-:B------:R-:W-:Y:S01]  /*5a10*/  @!P1 IMAD.IADD R20, R20, 0x1, -R5.reuse ;  /* 0x0000000114149824 */ /* 0x100fe200078e0a05 */
[----:B------:R-:W-:Y:S01]  /*5a20*/  ISETP.GE.AND P1, PT, R26, RZ, PT ;  /* 0x000000ff1a00720c */ /* 0x000fe20003f26270 */
[----:B------:R-:W-:Y:S01]  /*5a30*/  IMAD.MOV R8, RZ, RZ, -R8 ;  /* 0x000000ffff087224 */ /* 0x000fe200078e0a08 */
[----:B------:R-:W-:Y:S01]  /*5a40*/  IABS R26, R30 ;  /* 0x0000001e001a7213 */ /* 0x000fe20000000000 */
[--C-:B------:R-:W-:Y:S01]  /*5a50*/  @!P3 IMAD.IADD R21, R21, 0x1, -R5.reuse ;  /* 0x000000011515b824 */ /* 0x100fe200078e0a05 */
[C---:B------:R-:W-:Y:S01]  /*5a60*/  ISETP.GT.U32.AND P3, PT, R5.reuse, R20, PT ;  /* 0x000000140500720c */ /* 0x040fe20003f64070 */
[----:B------:R-:W-:Y:S01]  /*5a70*/  IMAD R22, R5, R8, R22 ;  /* 0x0000000805167224 */ /* 0x000fe200078e0216 */
[----:B------:R-:W-:Y:S01]  /*5a80*/  LOP3.LUT R88, R6, 0x154, RZ, 0xfc, !PT ;  /* 0x0000015406587812 */ /* 0x000fe200078efcff */
[----:B------:R-:W-:Y:S01]  /*5a90*/  IMAD.HI.U32 R8, R4, R23, RZ ;  /* 0x0000001704087227 */ /* 0x000fe200078e00ff */
[C---:B------:R-:W-:Y:S01]  /*5aa0*/  LOP3.LUT R89, R6.reuse, 0x152, RZ, 0xfc, !PT ;  /* 0x0000015206597812 */ /* 0x040fe200078efcff */
[----:B------:R-:W-:Y:S01]  /*5ab0*/  STL [R1+0x1b28], R16 ;  /* 0x001b281001007387 */ /* 0x000fe20000100800 */
[C---:B------:R-:W-:Y:S01]  /*5ac0*/  LOP3.LUT R91, R6.reuse, 0x150, RZ, 0xfc, !PT ;  /* 0x00000150065b7812 */ /* 0x040fe200078efcff */
[----:B------:R-:W-:Y:S01]  /*5ad0*/  IMAD.MOV R8, RZ, RZ, -R8 ;  /* 0x000000ffff087224 */ /* 0x000fe200078e0a08 */
[----:B------:R-:W-:Y:S01]  /*5ae0*/  LOP3.LUT R92, R6, 0x14a, RZ, 0xfc, !PT ;  /* 0x0000014a065c7812 */ /* 0x000fe200078efcff */
[----:B------:R-:W-:Y:S01]  /*5af0*/  @!P2 IMAD.IADD R18, R18, 0x1, -R5 ;  /* 0x000000011212a824 */ /* 0x000fe200078e0a05 */
[----:B------:R-:W-:Y:S01]  /*5b00*/  ISETP.GE.AND P2, PT, R25, RZ, PT ;  /* 0x000000ff1900720c */ /* 0x000fe20003f46270 */
[----:B------:R-:W-:Y:S01]  /*5b10*/  IMAD R23, R5, R8, R23 ;  /* 0x0000000805177224 */ /* 0x000fe200078e0217 */
[----:B------:R-:W-:Y:S01]  /*5b20*/  IABS R25, R29 ;  /* 0x0000001d00197213 */ /* 0x000fe20000000000 */
[--C-:B------:R-:W-:Y:S01]  /*5b30*/  @!P6 IMAD.IADD R19, R19, 0x1, -R5.reuse ;  /* 0x000000011313e824 */ /* 0x100fe200078e0a05 */
[C---:B------:R-:W-:Y:S01]  /*5b40*/  ISETP.GT.U32.AND P6, PT, R5.reuse, R22, PT ;  /* 0x000000160500720c */ /* 0x040fe20003fc4070 */
[----:B------:R-:W-:Y:S01]  /*5b50*/  @!P0 IMAD.MOV R18, RZ, RZ, -R18 ;  /* 0x000000ffff128224 */ /* 0x000fe200078e0a12 */
[C---:B------:R-:W-:Y:S01]  /*5b60*/  ISETP.GT.U32.AND P0, PT, R5.reuse, R21, PT ;  /* 0x000000150500720c */ /* 0x040fe20003f04070 */
[----:B------:R-:W-:Y:S01]  /*5b70*/  @!P3 IMAD.IADD R20, R20, 0x1, -R5 ;  /* 0x000000011414b824 */ /* 0x000fe200078e0a05 */
[----:B------:R-:W-:Y:S01]  /*5b80*/  ISETP.GT.U32.AND P3, PT, R5, R23, PT ;  /* 0x000000170500720c */ /* 0x000fe20003f64070 */
[----:B------:R-:W-:Y:S01]  /*5b90*/  IMAD.HI.U32 R9, R4, R24, RZ ;  /* 0x0000001804097227 */ /* 0x000fe200078e00ff */
[----:B------:R-:W-:Y:S01]  /*5ba0*/  IABS R87, R91 ;  /* 0x0000005b00577213 */ /* 0x000fe20000000000 */
[----:B------:R-:W-:Y:S01]  /*5bb0*/  STL [R1+0x1b2c], R17 ;  /* 0x001b2c1101007387 */ /* 0x000fe20000100800 */
[----:B------:R-:W-:Y:S01]  /*5bc0*/  IABS R90, R92 ;  /* 0x0000005c005a7213 */ /* 0x000fe20000000000 */
[----:B------:R-:W-:Y:S01]  /*5bd0*/  IMAD.MOV R9, RZ, RZ, -R9 ;  /* 0x000000ffff097224 */ /* 0x000fe200078e0a09 */
[C---:B------:R-:W-:Y:S01]  /*5be0*/  LOP3.LUT R95, R6.reuse, 0x146, RZ, 0xfc, !PT ;  /* 0x00000146065f7812 */ /* 0x040fe200078efcff */
[----:B------:R-:W-:Y:S01]  /*5bf0*/  @!P4 IMAD.MOV R19, RZ, RZ, -R19 ;  /* 0x000000ffff13c224 */ /* 0x000fe200078e0a13 */
[----:B------:R-:W-:Y:S01]  /*5c00*/  ISETP.GE.AND P4, PT, R27, RZ, PT ;  /* 0x000000ff1b00720c */ /* 0x000fe20003f86270 */
[C---:B------:R-:W-:Y:S01]  /*5c10*/  IMAD R24, R5.reuse, R9, R24 ;  /* 0x0000000905187224 */ /* 0x040fe200078e0218 */
[----:B------:R-:W-:Y:S01]  /*5c20*/  LOP3.LUT R97, R6, 0x144, RZ, 0xfc, !PT ;  /* 0x0000014406617812 */ /* 0x000fe200078efcff */
[--C-:B------:R-:W-:Y:S01]  /*5c30*/  @!P6 IMAD.IADD R22, R22, 0x1, -R5.reuse ;  /* 0x000000011616e824 */ /* 0x100fe200078e0a05 */
[----:B------:R-:W-:Y:S01]  /*5c40*/  LOP3.LUT R98, R6, 0x142, RZ, 0xfc, !PT ;  /* 0x0000014206627812 */ /* 0x000fe200078efcff */
[----:B------:R-:W-:Y:S01]  /*5c50*/  IMAD.HI.U32 R9, R4, R26, RZ ;  /* 0x0000001a04097227 */ /* 0x000fe200078e00ff */
[----:B------:R-:W-:Y:S01]  /*5c60*/  IABS R93, R97 ;  /* 0x00000061005d7213 */ /* 0x000fe20000000000 */
[----:B------:R-:W-:Y:S01]  /*5c70*/  STL [R1+0x1b30], R18 ;  /* 0x001b301201007387 */ /* 0x000fe20000100800 */
[----:B------:R-:W-:Y:S01]  /*5c80*/  ISETP.GT.U32.AND P6, PT, R5, R22, PT ;  /* 0x000000160500720c */ /* 0x000fe20003fc4070 */
[--C-:B------:R-:W-:Y:S01]  /*5c90*/  @!P0 IMAD.IADD R21, R21, 0x1, -R5.reuse ;  /* 0x0000000115158824 */ /* 0x100fe200078e0a05 */
[----:B------:R-:W-:Y:S01]  /*5ca0*/  ISETP.GE.AND P0, PT, R28, RZ, PT ;  /* 0x000000ff1c00720c */ /* 0x000fe20003f06270 */
[----:B------:R-:W-:Y:S01]  /*5cb0*/  @!P3 IMAD.IADD R23, R23, 0x1, -R5 ;  /* 0x000000011717b824 */ /* 0x000fe200078e0a05 */
[----:B------:R-:W-:Y:S01]  /*5cc0*/  ISETP.GE.AND P3, PT, R30, RZ, PT ;  /* 0x000000ff1e00720c */ /* 0x000fe20003f66270 */
[----:B------:R-:W-:Y:S01]  /*5cd0*/  IMAD.MOV R9, RZ, RZ, -R9 ;  /* 0x000000ffff097224 */ /* 0x000fe200078e0a09 */
[----:B------:R-:W-:Y:S01]  /*5ce0*/  IABS R30, R33 ;  /* 0x00000021001e7213 */ /* 0x000fe20000000000 */
[----:B------:R-:W-:Y:S01]  /*5cf0*/  @!P1 IMAD.MOV R21, RZ, RZ, -R21 ;  /* 0x000000ffff159224 */ /* 0x000fe200078e0a15 */
[C---:B------:R-:W-:Y:S01]  /*5d00*/  ISETP.GT.U32.AND P1, PT, R5.reuse, R23, PT ;  /* 0x000000170500720c */ /* 0x040fe20003f24070 */
[----:B------:R-:W-:Y:S01]  /*5d10*/  @!P2 IMAD.MOV R20, RZ, RZ, -R20 ;  /* 0x000000ffff14a224 */ /* 0x000fe200078e0a14 */
[C---:B------:R-:W-:Y:S01]  /*5d20*/  ISETP.GT.U32.AND P2, PT, R5.reuse, R24, PT ;  /* 0x000000180500720c */ /* 0x040fe20003f44070 */
[----:B------:R-:W-:Y:S01]  /*5d30*/  IMAD R26, R5, R9, R26 ;  /* 0x00000009051a7224 */ /* 0x000fe200078e021a */
[----:B------:R-:W-:Y:S01]  /*5d40*/  LOP3.LUT R9, R6, 0x1c6, RZ, 0xfc, !PT ;  /* 0x000001c606097812 */ /* 0x000fe200078efcff */
[----:B------:R-:W-:Y:S01]  /*5d50*/  IMAD.HI.U32 R8, R4, R25, RZ ;  /* 0x0000001904087227 */ /* 0x000fe200078e00ff */
[----:B------:R-:W-:Y:S01]  /*5d60*/  IABS R94, R98 ;  /* 0x00000062005e7213 */ /* 0x000fe20000000000 */
[----:B------:R2:W-:Y:S01]  /*5d70*/  STL [R1+0x1b34], R19 ;  /* 0x001b341301007387 */ /* 0x0005e20000100800 */
[----:B------:R-:W-:Y:S01]  /*5d80*/  IABS R27, R9 ;  /* 0x00000009001b7213 */ /* 0x000fe20000000000 */
[----:B------:R-:W-:Y:S01]  /*5d90*/  IMAD.MOV R8, RZ, RZ, -R8 ;  /* 0x000000ffff087224 */ /* 0x000fe200078e0a08 */
[----:B------:R-:W-:Y:S01]  /*5da0*/  LOP3.LUT R99, R6, 0x140, RZ, 0xfc, !PT ;  /* 0x0000014006637812 */ /* 0x000fe200078efcff */
[----:B------:R-:W-:Y:S01]  /*5db0*/  @!P6 IMAD.IADD R22, R22, 0x1, -R5 ;  /* 0x000000011616e824 */ /* 0x000fe200078e0a05 */
[----:B------:R-:W-:Y:S01]  /*5dc0*/  ISETP.GE.AND P6, PT, R29, RZ, PT ;  /* 0x000000ff1d00720c */ /* 0x000fe20003fc6270 */
[----:B------:R-:W-:Y:S01]  /*5dd0*/  IMAD R25, R5, R8, R25 ;  /* 0x0000000805197224 */ /* 0x000fe200078e0219 */
[----:B------:R-:W-:Y:S01]  /*5de0*/  IABS R29, R32 ;  /* 0x00000020001d7213 */ /* 0x000fe20000000000 */
[----:B------:R-:W-:Y:S01]  /*5df0*/  IMAD.HI.U32 R8, R4, R27, RZ ;  /* 0x0000001b04087227 */ /* 0x000fe200078e00ff */
[C---:B------:R-:W-:Y:S01]  /*5e00*/  LOP3.LUT R100, R6.reuse, 0x13c, RZ, 0xfc, !PT ;  /* 0x0000013c06647812 */ /* 0x040fe200078efcff */
[----:B------:R3:W-:Y:S01]  /*5e10*/  STL [R1+0x1b38], R20 ;  /* 0x001b381401007387 */ /* 0x0007e20000100800 */
[----:B------:R-:W-:Y:S01]  /*5e20*/  LOP3.LUT R102, R6, 0x138, RZ, 0xfc, !PT ;  /* 0x0000013806667812 */ /* 0x000fe200078efcff */
[--C-:B------:R-:W-:Y:S01]  /*5e30*/  @!P1 IMAD.IADD R23, R23, 0x1, -R5.reuse ;  /* 0x0000000117179824 */ /* 0x100fe200078e0a05 */
[C---:B------:R-:W-:Y:S01]  /*5e40*/  ISETP.GT.U32.AND P1, PT, R5.reuse, R26, PT ;  /* 0x0000001a0500720c */ /* 0x040fe20003f24070 */
[----:B------:R-:W-:Y:S01]  /*5e50*/  @!P2 IMAD.IADD R24, R24, 0x1, -R5 ;  /* 0x000000011818a824 */ /* 0x000fe200078e0a05 */
[----:B------:R-:W-:Y:S01]  /*5e60*/  IABS R96, R100 ;  /* 0x0000006400607213 */ /* 0x000fe20000000000 */
[----:B------:R-:W-:Y:S01]  /*5e70*/  @!P4 IMAD.MOV R22, RZ, RZ, -R22 ;  /* 0x000000ffff16c224 */ /* 0x000fe200078e0a16 */
[C---:B------:R-:W-:Y:S01]  /*5e80*/  ISETP.GT.U32.AND P4, PT, R5.reuse, R25, PT ;  /* 0x000000190500720c */ /* 0x040fe20003f84070 */
[----:B------:R-:W-:Y:S01]  /*5e90*/  IMAD.MOV R8, RZ, RZ, -R8 ;  /* 0x000000ffff087224 */ /* 0x000fe200078e0a08 */
[C---:B------:R-:W-:Y:S01]  /*5ea0*/  ISETP.GT.U32.AND P2, PT, R5.reuse, R24, PT ;  /* 0x000000180500720c */ /* 0x040fe20003f44070 */
[----:B------:R-:W-:Y:S01]  /*5eb0*/  @!P5 IMAD.MOV R23, RZ, RZ, -R23 ;  /* 0x000000ffff17d224 */ /* 0x000fe200078e0a17 */
[C---:B------:R-:W-:Y:S01]  /*5ec0*/  LOP3.LUT R101, R6.reuse, 0x13a, RZ, 0xfc, !PT ;  /* 0x0000013a06657812 */ /* 0x040fe200078efcff */
[----:B------:R-:W-:Y:S01]  /*5ed0*/  IMAD R27, R5, R8, R27 ;  /* 0x00000008051b7224 */ /* 0x000fe200078e021b */
[----:B------:R-:W-:Y:S01]  /*5ee0*/  LOP3.LUT R104, R6, 0x134, RZ, 0xfc, !PT ;  /* 0x0000013406687812 */ /* 0x000fe200078efcff */
[----:B------:R-:W-:Y:S01]  /*5ef0*/  IMAD.HI.U32 R8, R4, R29, RZ ;  /* 0x0000001d04087227 */ /* 0x000fe200078e00ff */
[----:B------:R-:W-:-:S02]  /*5f00*/  LOP3.LUT R106, R6, 0x130, RZ, 0xfc, !PT ;  /* 0x00000130066a7812 */ /* 0x000fc400078efcff */
[----:B------:R-:W-:Y:S01]  /*5f10*/  ISETP.GT.U32.AND P5, PT, R5, R27, PT ;  /* 0x0000001b0500720c */ /* 0x000fe20003fa4070 */
[--C-:B------:R-:W-:Y:S01]  /*5f20*/  @!P1 IMAD.IADD R26, R26, 0x1, -R5.reuse ;  /* 0x000000011a1a9824 */ /* 0x100fe200078e0a05 */
[----:B------:R-:W-:Y:S01]  /*5f30*/  LOP3.LUT R105, R6, 0x132, RZ, 0xfc, !PT ;  /* 0x0000013206697812 */ /* 0x000fe200078efcff */
[--C-:B------:R-:W-:Y:S01]  /*5f40*/  @!P4 IMAD.IADD R25, R25, 0x1, -R5.reuse ;  /* 0x000000011919c824 */ /* 0x100fe200078e0a05 */
[----:B------:R-:W-:Y:S01]  /*5f50*/  IABS R103, R106 ;  /* 0x0000006a00677213 */ /* 0x000fe20000000000 */
[--C-:B------:R-:W-:Y:S01]  /*5f60*/  @!P2 IMAD.IADD R24, R24, 0x1, -R5.reuse ;  /* 0x000000011818a824 */ /* 0x100fe200078e0a05 */
[C---:B------:R-:W-:Y:S01]  /*5f70*/  ISETP.GT.U32.AND P1, PT, R5.reuse, R26, PT ;  /* 0x0000001a0500720c */ /* 0x040fe20003f24070 */
[----:B------:R-:W-:Y:S01]  /*5f80*/  IMAD.HI.U32 R28, R4, R31, RZ ;  /* 0x0000001f041c7227 */ /* 0x000fe200078e00ff */
[----:B------:R-:W-:Y:S02]  /*5f90*/  ISETP.GT.U32.AND P4, PT, R5, R25, PT ;  /* 0x000000190500720c */ /* 0x000fe40003f84070 */
[----:B------:R-:W-:Y:S01]  /*5fa0*/  ISETP.GE.AND P2, PT, R9, RZ, PT ;  /* 0x000000ff0900720c */ /* 0x000fe20003f46270 */
[----:B------:R-:W-:Y:S01]  /*5fb0*/  IMAD.MOV R8, RZ, RZ, -R8 ;  /* 0x000000ffff087224 */ /* 0x000fe200078e0a08 */
[----:B------:R-:W-:Y:S01]  /*5fc0*/  LOP3.LUT R108, R6, 0x12c, RZ, 0xfc, !PT ;  /* 0x0000012c066c7812 */ /* 0x000fe200078efcff */
[----:B------:R-:W-:Y:S01]  /*5fd0*/  @!P0 IMAD.MOV R24, RZ, RZ, -R24 ;  /* 0x000000ffff188224 */ /* 0x000fe200078e0a18 */
[----:B------:R-:W-:Y:S01]  /*5fe0*/  ISETP.GE.AND P0, PT, R32, RZ, PT ;  /* 0x000000ff2000720c */ /* 0x000fe20003f06270 */
[----:B------:R-:W-:Y:S01]  /*5ff0*/  @!P5 IMAD.IADD R27, R27, 0x1, -R5 ;  /* 0x000000011b1bd824 */ /* 0x000fe200078e0a05 */
[----:B------:R-:W-:Y:S01]  /*6000*/  LOP3.LUT R109, R6, 0x12a, RZ, 0xfc, !PT ;  /* 0x0000012a066d7812 */ /* 0x000fe200078efcff */
[----:B------:R-:W-:Y:S01]  /*6010*/  IMAD.HI.U32 R9, R4, R30, RZ ;  /* 0x0000001e04097227 */ /* 0x000fe200078e00ff */
[----:B------:R-:W-:-:S02]  /*6020*/  LOP3.LUT R110, R6, 0x126, RZ, 0xfc, !PT ;  /* 0x00000126066e7812 */ /* 0x000fc400078efcff */
[C---:B------:R-:W-:Y:S01]  /*6030*/  ISETP.GT.U32.AND P5, PT, R5.reuse, R27, PT ;  /* 0x0000001b0500720c */ /* 0x040fe20003fa4070 */
[----:B------:R-:W-:Y:S01]  /*6040*/  IMAD.MOV R32, RZ, RZ, -R28 ;  /* 0x000000ffff207224 */ /* 0x000fe200078e0a1c */
[----:B------:R-:W-:Y:S01]  /*6050*/  IABS R107, R109 ;  /* 0x0000006d006b7213 */ /* 0x000fe20000000000 */
[C---:B------:R-:W-:Y:S01]  /*6060*/  IMAD R28, R5.reuse, R8, R29 ;  /* 0x00000008051c7224 */ /* 0x040fe200078e021d */
[C---:B------:R-:W-:Y:S01]  /*6070*/  LOP3.LUT R112, R6.reuse, 0x124, RZ, 0xfc, !PT ;  /* 0x0000012406707812 */ /* 0x040fe200078efcff */
[----:B------:R-:W-:Y:S01]  /*6080*/  IMAD.MOV R9, RZ, RZ, -R9 ;  /* 0x000000ffff097224 */ /* 0x000fe200078e0a09 */
[----:B------:R-:W-:Y:S01]  /*6090*/  LOP3.LUT R113, R6, 0x122, RZ, 0xfc, !PT ;  /* 0x0000012206717812 */ /* 0x000fe200078efcff */
[--C-:B------:R-:W-:Y:S01]  /*60a0*/  @!P1 IMAD.IADD R26, R26, 0x1, -R5.reuse ;  /* 0x000000011a1a9824 */ /* 0x100fe200078e0a05 */
[----:B------:R-:W-:Y:S01]  /*60b0*/  ISETP.GT.U32.AND P1, PT, R5, R28, PT ;  /* 0x0000001c0500720c */ /* 0x000fe20003f24070 */
[----:B------:R-:W-:Y:S01]  /*60c0*/  @!P4 IMAD.IADD R25, R25, 0x1, -R5 ;  /* 0x000000011919c824 */ /* 0x000fe200078e0a05 */
[----:B------:R-:W-:Y:S01]  /*60d0*/  ISETP.GE.AND P4, PT, R33, RZ, PT ;  /* 0x000000ff2100720c */ /* 0x000fe20003f86270 */
[C---:B------:R-:W-:Y:S01]  /*60e0*/  IMAD R29, R5.reuse, R9, R30 ;  /* 0x00000009051d7224 */ /* 0x040fe200078e021e */
[----:B------:R-:W-:Y:S01]  /*60f0*/  IABS R33, R36 ;  /* 0x0000002400217213 */ /* 0x000fe20000000000 */
[----:B------:R-:W-:Y:S01]  /*6100*/  @!P6 IMAD.MOV R25, RZ, RZ, -R25 ;  /* 0x000000ffff19e224 */ /* 0x000fe200078e0a19 */
[----:B------:R-:W-:Y:S01]  /*6110*/  LOP3.LUT R115, R6, 0x120, RZ, 0xfc, !PT ;  /* 0x0000012006737812 */ /* 0x000fe200078efcff */
[C---:B------:R-:W-:Y:S01]  /*6120*/  IMAD R30, R5.reuse, R32, R31 ;  /* 0x00000020051e7224 */ /* 0x040fe200078e021f */
[----:B------:R-:W-:Y:S01]  /*6130*/  ISETP.GT.U32.AND P6, PT, R5, R29, PT ;  /* 0x0000001d0500720c */ /* 0x000fe20003fc4070 */
[--C-:B------:R-:W-:Y:S01]  /*6140*/  @!P5 IMAD.IADD R27, R27, 0x1, -R5.reuse ;  /* 0x000000011b1bd824 */ /* 0x100fe200078e0a05 */
[----:B------:R-:W-:Y:S01]  /*6150*/  IABS R111, R115 ;  /* 0x00000073006f7213 */ /* 0x000fe20000000000 */
[----:B------:R-:W-:Y:S01]  /*6160*/  VIADD R8, R7, 0x1be ;  /* 0x000001be07087836 */ /* 0x000fe20000000000 */
[C---:B------:R-:W-:Y:S01]  /*6170*/  ISETP.GT.U32.AND P5, PT, R5.reuse, R30, PT ;  /* 0x0000001e0500720c */ /* 0x040fe20003fa4070 */
[----:B------:R-:W-:Y:S01]  /*6180*/  @!P1 IMAD.IADD R28, R28, 0x1, -R5 ;  /* 0x000000011c1c9824 */ /* 0x000fe200078e0a05 */
[----:B------:R-:W-:Y:S01]  /*6190*/  LOP3.LUT R116, R6, 0x11a, RZ, 0xfc, !PT ;  /* 0x0000011a06747812 */ /* 0x000fe200078efcff */
[----:B------:R-:W-:Y:S01]  /*61a0*/  @!P3 IMAD.MOV R26, RZ, RZ, -R26 ;  /* 0x000000ffff1ab224 */ /* 0x000fe200078e0a1a */
[----:B------:R-:W-:Y:S01]  /*61b0*/  IABS R32, R8 ;  /* 0x0000000800207213 */ /* 0x000fe20000000000 */
[----:B------:R-:W-:Y:S01]  /*61c0*/  IMAD.HI.U32 R9, R4, R33, RZ ;  /* 0x0000002104097227 */ /* 0x000fe200078e00ff */
[----:B------:R-:W-:-:S02]  /*61d0*/  ISETP.GT.U32.AND P1, PT, R5, R28, PT ;  /* 0x0000001c0500720c */ /* 0x000fc40003f24070 */
[----:B------:R-:W-:Y:S01]  /*61e0*/  ISETP.GE.AND P3, PT, R8, RZ, PT ;  /* 0x000000ff0800720c */ /* 0x000fe20003f66270 */
[--C-:B------:R-:W-:Y:S01]  /*61f0*/  @!P6 IMAD.IADD R29, R29, 0x1, -R5.reuse ;  /* 0x000000011d1de824 */ /* 0x100fe200078e0a05 */
[----:B------:R-:W-:Y:S01]  /*6200*/  IABS R114, R116 ;  /* 0x0000007400727213 */ /* 0x000fe20000000000 */
[----:B------:R-:W-:Y:S01]  /*6210*/  IMAD.HI.U32 R8, R4, R32, RZ ;  /* 0x0000002004087227 */ /* 0x000fe200078e00ff */
[----:B------:R-:W-:Y:S02]  /*6220*/  LOP3.LUT R119, R6, 0x116, RZ, 0xfc, !PT ;  /* 0x0000011606777812 */ /* 0x000fe400078efcff */
[C---:B------:R-:W-:Y:S01]  /*6230*/  ISETP.GT.U32.AND P6, PT, R5.reuse, R29, PT ;  /* 0x0000001d0500720c */ /* 0x040fe20003fc4070 */
[----:B------:R-:W-:Y:S01]  /*6240*/  @!P5 IMAD.IADD R30, R30, 0x1, -R5 ;  /* 0x000000011e1ed824 */ /* 0x000fe200078e0a05 */
[----:B------:R-:W-:Y:S01]  /*6250*/  LOP3.LUT R121, R6, 0x114, RZ, 0xfc, !PT ;  /* 0x0000011406797812 */ /* 0x000fe200078efcff */
[----:B------:R-:W-:Y:S01]  /*6260*/  @!P2 IMAD.MOV R27, RZ, RZ, -R27 ;  /* 0x000000ffff1ba224 */ /* 0x000fe200078e0a1b */
[----:B------:R-:W-:Y:S01]  /*6270*/  ISETP.GE.AND P2, PT, R34, RZ, PT ;  /* 0x000000ff2200720c */ /* 0x000fe20003f46270 */
[----:B------:R-:W-:Y:S01]  /*6280*/  IMAD.HI.U32 R31, R4, R35, RZ ;  /* 0x00000023041f7227 */ /* 0x000fe200078e00ff */
[----:B------:R-:W-:-:S02]  /*6290*/  ISETP.GT.U32.AND P5, PT, R5, R30, PT ;  /* 0x0000001e0500720c */ /* 0x000fc40003fa4070 */
[----:B------:R-:W-:Y:S01]  /*62a0*/  LOP3.LUT R122, R6, 0x112, RZ, 0xfc, !PT ;  /* 0x00000112067a7812 */ /* 0x000fe200078efcff */
[----:B------:R-:W-:Y:S01]  /*62b0*/  IMAD.MOV R8, RZ, RZ, -R8 ;  /* 0x000000ffff087224 */ /* 0x000fe200078e0a08 */
[----:B------:R-:W-:Y:S01]  /*62c0*/  IABS R117, R121 ;  /* 0x0000007900757213 */ /* 0x000fe20000000000 */
[----:B------:R-:W-:Y:S01]  /*62d0*/  IMAD.MOV R34, RZ, RZ, -R9 ;  /* 0x000000ffff227224 */ /* 0x000fe200078e0a09 */
[----:B------:R-:W-:Y:S01]  /*62e0*/  IABS R118, R122 ;  /* 0x0000007a00767213 */ /* 0x000fe20000000000 */
[----:B------:R-:W-:Y:S01]  /*62f0*/  @!P1 IMAD.IADD R28, R28, 0x1, -R5 ;  /* 0x000000011c1c9824 */ /* 0x000fe200078e0a05 */
[----:B------:R-:W-:Y:S01]  /*6300*/  ISETP.GE.AND P1, PT, R36, RZ, PT ;  /* 0x000000ff2400720c */ /* 0x000fe20003f26270 */
[----:B------:R-:W-:Y:S01]  /*6310*/  IMAD.MOV R36, RZ, RZ, -R31 ;  /* 0x000000ffff247224 */ /* 0x000fe200078e0a1f */
[C---:B------:R-:W-:Y:S01]  /*6320*/  LOP3.LUT R123, R6.reuse, 0x110, RZ, 0xfc, !PT ;  /* 0x00000110067b7812 */ /* 0x040fe200078efcff */
[C---:B------:R-:W-:Y:S01]  /*6330*/  IMAD R31, R5.reuse, R8, R32 ;  /* 0x00000008051f7224 */ /* 0x040fe200078e0220 */
        /* <DEDUP_REMOVED lines=9> */
[----:B------:R-:W-:Y:S01]  /*63d0*/  @!P5 IMAD.IADD R30, R30, 0x1, -R5 ;  /* 0x000000011e1ed824 */ /* 0x000fe200078e0a05 */
[----:B------:R-:W-:Y:S01]  /*63e0*/  ISETP.GT.U32.AND P5, PT, R5, R33, PT ;  /* 0x000000210500720c */ /* 0x000fe20003fa4070 */
[----:B------:R-:W-:Y:S01]  /*63f0*/  @!P4 IMAD.MOV R29, RZ, RZ, -R29 ;  /* 0x000000ffff1dc224 */ /* 0x000fe200078e0a1d */
[----:B------:R-:W-:Y:S01]  /*6400*/  IABS R35, R38 ;  /* 0x0000002600237213 */ /* 0x000fe20000000000 */
[----:B------:R-:W-:Y:S01]  /*6410*/  @!P2 IMAD.MOV R30, RZ, RZ, -R30 ;  /* 0x000000ffff1ea224 */ /* 0x000fe200078e0a1e */
[----:B------:R-:W-:Y:S01]  /*6420*/  IABS R36, R40 ;  /* 0x0000002800247213 */ /* 0x000fe20000000000 */
[----:B0-----:R-:W-:Y:S01]  /*6430*/  VIADD R14, R7, 0xe ;  /* 0x0000000e070e7836 */ /* 0x001fe20000000000 */
[----:B------:R-:W-:Y:S01]  /*6440*/  ISETP.GE.AND P4, PT, R37, RZ, PT ;  /* 0x000000ff2500720c */ /* 0x000fe20003f86270 */
[----:B------:R-:W-:Y:S01]  /*6450*/  @!P6 IMAD.IADD R31, R31, 0x1, -R5 ;  /* 0x000000011f1fe824 */ /* 0x000fe200078e0a05 */
[----:B------:R-:W-:Y:S01]  /*6460*/  ISETP.GE.AND P6, PT, R8, RZ, PT ;  /* 0x000000ff0800720c */ /* 0x000fe20003fc6270 */
[----:B------:R-:W-:Y:S01]  /*6470*/  IMAD.HI.U32 R8, R4, R34, RZ ;  /* 0x0000002204087227 */ /* 0x000fe200078e00ff */
[----:B------:R-:W-:-:S02]  /*6480*/  IABS R37, R41 ;  /* 0x0000002900257213 */ /* 0x000fc40000000000 */
[----:B------:R-:W-:Y:S01]  /*6490*/  IABS R120, R124 ;  /* 0x0000007c00787213 */ /* 0x000fe20000000000 */
[--C-:B------:R-:W-:Y:S01]  /*64a0*/  @!P0 IMAD.IADD R32, R32, 0x1, -R5.reuse ;  /* 0x0000000120208824 */ /* 0x100fe200078e0a05 */
[----:B------:R-:W-:Y:S01]  /*64b0*/  ISETP.GT.U32.AND P0, PT, R5, R31, PT ;  /* 0x0000001f0500720c */ /* 0x000fe20003f04070 */
[----:B------:R-:W-:Y:S01]  /*64c0*/  @!P5 IMAD.IADD R33, R33, 0x1, -R5 ;  /* 0x000000012121d824 */ /* 0x000fe200078e0a05 */
[----:B------:R-:W-:Y:S01]  /*64d0*/  LOP3.LUT R127, R6, 0x108, RZ, 0xfc, !PT ;  /* 0x00000108067f7812 */ /* 0x000fe200078efcff */
[----:B------:R-:W-:Y:S01]  /*64e0*/  IMAD.MOV R9, RZ, RZ, -R8 ;  /* 0x000000ffff097224 */ /* 0x000fe200078e0a08 */
[C---:B------:R-:W-:Y:S01]  /*64f0*/  ISETP.GT.U32.AND P5, PT, R5.reuse, R32, PT ;  /* 0x000000200500720c */ /* 0x040fe20003fa4070 */
[----:B------:R-:W-:Y:S01]  /*6500*/  IMAD.HI.U32 R8, R4, R35, RZ ;  /* 0x0000002304087227 */ /* 0x000fe200078e00ff */
[C---:B------:R-:W-:Y:S02]  /*6510*/  ISETP.GT.U32.AND P2, PT, R5.reuse, R33, PT ;  /* 0x000000210500720c */ /* 0x040fe40003f44070 */
[C---:B------:R-:W-:Y:S01]  /*6520*/  LOP3.LUT R126, R6.reuse, 0x10a, RZ, 0xfc, !PT ;  /* 0x0000010a067e7812 */ /* 0x040fe200078efcff */
[----:B------:R-:W-:Y:S01]  /*6530*/  IMAD.MOV R8, RZ, RZ, -R8 ;  /* 0x000000ffff087224 */ /* 0x000fe200078e0a08 */
[C---:B------:R-:W-:Y:S01]  /*6540*/  LOP3.LUT R128, R6.reuse, 0x104, RZ, 0xfc, !PT ;  /* 0x0000010406807812 */ /* 0x040fe200078efcff */
[C---:B------:R-:W-:Y:S01]  /*6550*/  IMAD R34, R5.reuse, R9, R34 ;  /* 0x0000000905227224 */ /* 0x040fe200078e0222 */
[C---:B------:R-:W-:Y:S01]  /*6560*/  LOP3.LUT R131, R6.reuse, 0x102, RZ, 0xfc, !PT ;  /* 0x0000010206837812 */ /* 0x040fe200078efcff */
[----:B------:R-:W-:Y:S01]  /*6570*/  IMAD R35, R5, R8, R35 ;  /* 0x0000000805237224 */ /* 0x000fe200078e0223 */
[----:B------:R-:W-:Y:S01]  /*6580*/  LOP3.LUT R132, R6, 0x100, RZ, 0xfc, !PT ;  /* 0x0000010006847812 */ /* 0x000fe200078efcff */
[--C-:B------:R-:W-:Y:S01]  /*6590*/  @!P0 IMAD.IADD R31, R31, 0x1, -R5.reuse ;  /* 0x000000011f1f8824 */ /* 0x100fe200078e0a05 */
[C---:B------:R-:W-:Y:S01]  /*65a0*/  ISETP.GT.U32.AND P0, PT, R5.reuse, R34, PT ;  /* 0x000000220500720c */ /* 0x040fe20003f04070 */
[----:B------:R-:W-:Y:S01]  /*65b0*/  @!P5 IMAD.IADD R32, R32, 0x1, -R5 ;  /* 0x000000012020d824 */ /* 0x000fe200078e0a05 */
[----:B------:R-:W-:Y:S01]  /*65c0*/  ISETP.GT.U32.AND P5, PT, R5, R35, PT ;  /* 0x000000230500720c */ /* 0x000fe20003fa4070 */
[----:B------:R-:W-:Y:S01]  /*65d0*/  IMAD.HI.U32 R8, R4, R36, RZ ;  /* 0x0000002404087227 */ /* 0x000fe200078e00ff */
[----:B------:R-:W-:-:S02]  /*65e0*/  IABS R129, R132 ;  /* 0x0000008400817213 */ /* 0x000fc40000000000 */
[C---:B------:R-:W-:Y:S01]  /*65f0*/  LOP3.LUT R134, R6.reuse, 0xfa, RZ, 0xfc, !PT ;  /* 0x000000fa06867812 */ /* 0x040fe200078efcff */
[----:B------:R-:W-:Y:S01]  /*6600*/  IMAD.MOV R8, RZ, RZ, -R8 ;  /* 0x000000ffff087224 */ /* 0x000fe200078e0a08 */
[C---:B------:R-:W-:Y:S01]  /*6610*/  LOP3.LUT R133, R6.reuse, 0xfc, RZ, 0xfc, !PT ;  /* 0x000000fc06857812 */ /* 0x040fe200078efcff */
[----:B------:R-:W-:Y:S01]  /*6620*/  @!P3 IMAD.MOV R31, RZ, RZ, -R31 ;  /* 0x000000ffff1fb224 */ /* 0x000fe200078e0a1f */
[C---:B------:R-:W-:Y:S01]  /*6630*/  LOP3.LUT R135, R6.reuse, 0xf6, RZ, 0xfc, !PT ;  /* 0x000000f606877812 */ /* 0x040fe200078efcff */
[----:B------:R-:W-:Y:S01]  /*6640*/  IMAD R36, R5, R8, R36 ;  /* 0x0000000805247224 */ /* 0x000fe200078e0224 */
[----:B------:R-:W-:Y:S01]  /*6650*/  LOP3.LUT R137, R6, 0xf4, RZ, 0xfc, !PT ;  /* 0x000000f406897812 */ /* 0x000fe200078efcff */
[--C-:B------:R-:W-:Y:S01]  /*6660*/  @!P0 IMAD.IADD R34, R34, 0x1, -R5.reuse ;  /* 0x0000000122228824 */ /* 0x100fe200078e0a05 */
[----:B------:R-:W-:Y:S01]  /*6670*/  ISETP.GE.AND P0, PT, R40, RZ, PT ;  /* 0x000000ff2800720c */ /* 0x000fe20003f06270 */
[----:B------:R-:W-:Y:S01]  /*6680*/  @!P5 IMAD.IADD R35, R35, 0x1, -R5 ;  /* 0x000000012323d824 */ /* 0x000fe200078e0a05 */
[----:B------:R-:W-:Y:S01]  /*6690*/  LOP3.LUT R138, R6, 0xf2, RZ, 0xfc, !PT ;  /* 0x000000f2068a7812 */ /* 0x000fe200078efcff */
[----:B------:R-:W-:Y:S01]  /*66a0*/  IMAD.HI.U32 R8, R4, R37, RZ ;  /* 0x0000002504087227 */ /* 0x000fe200078e00ff */
[----:B------:R-:W-:-:S02]  /*66b0*/  ISETP.GT.U32.AND P3, PT, R5, R34, PT ;  /* 0x000000220500720c */ /* 0x000fc40003f64070 */
[----:B------:R-:W-:Y:S01]  /*66c0*/  ISETP.GT.U32.AND P5, PT, R5, R35, PT ;  /* 0x000000230500720c */ /* 0x000fe20003fa4070 */
[----:B------:R-:W-:Y:S01]  /*66d0*/  @!P2 IMAD.IADD R33, R33, 0x1, -R5 ;  /* 0x000000012121a824 */ /* 0x000fe200078e0a05 */
[----:B------:R-:W-:Y:S01]  /*66e0*/  ISETP.GE.AND P2, PT, R38, RZ, PT ;  /* 0x000000ff2600720c */ /* 0x000fe20003f46270 */
[----:B------:R-:W-:Y:S01]  /*66f0*/  IMAD.MOV R38, RZ, RZ, -R8 ;  /* 0x000000ffff267224 */ /* 0x000fe200078e0a08 */
[----:B------:R-:W-:Y:S01]  /*6700*/  LOP3.LUT R140, R6, 0xf0, RZ, 0xfc, !PT ;  /* 0x000000f0068c7812 */ /* 0x000fe200078efcff */
[----:B------:R-:W-:Y:S01]  /*6710*/  @!P1 IMAD.MOV R32, RZ, RZ, -R32 ;  /* 0x000000ffff209224 */ /* 0x000fe200078e0a20 */
[C---:B------:R-:W-:Y:S01]  /*6720*/  ISETP.GT.U32.AND P1, PT, R5.reuse, R36, PT ;  /* 0x000000240500720c */ /* 0x040fe20003f24070 */
[----:B------:R-:W-:Y:S01]  /*6730*/  IMAD.HI.U32 R9, R4, R39, RZ ;  /* 0x0000002704097227 */ /* 0x000fe200078e00ff */
[----:B------:R-:W-:Y:S02]  /*6740*/  IABS R136, R140 ;  /* 0x0000008c00887213 */ /* 0x000fe40000000000 */
        /* <DEDUP_REMOVED lines=10> */
[----:B------:R-:W-:Y:S01]  /*67f0*/  LOP3.LUT R146, R6, 0xe4, RZ, 0xfc, !PT ;  /* 0x000000e406927812 */ /* 0x000fe200078efcff */
[----:B------:R-:W-:Y:S01]  /*6800*/  @!P1 IMAD.IADD R36, R36, 0x1, -R5 ;  /* 0x0000000124249824 */ /* 0x000fe200078e0a05 */
[----:B------:R-:W-:Y:S01]  /*6810*/  LOP3.LUT R147, R6, 0xe2, RZ, 0xfc, !PT ;  /* 0x000000e206937812 */ /* 0x000fe200078efcff */
[----:B------:R-:W-:Y:S01]  /*6820*/  @!P6 IMAD.MOV R34, RZ, RZ, -R34 ;  /* 0x000000ffff22e224 */ /* 0x000fe200078e0a22 */
[----:B------:R-:W-:Y:S01]  /*6830*/  ISETP.GT.U32.AND P6, PT, R5, R38, PT ;  /* 0x000000260500720c */ /* 0x000fe20003fc4070 */
[----:B------:R-:W-:Y:S01]  /*6840*/  VIADD R8, R7, 0x1ae ;  /* 0x000001ae07087836 */ /* 0x000fe20000000000 */
[----:B------:R-:W-:Y:S01]  /*6850*/  ISETP.GT.U32.AND P1, PT, R5, R36, PT ;  /* 0x000000240500720c */ /* 0x000fe20003f24070 */
[----:B------:R-:W-:Y:S01]  /*6860*/  @!P4 IMAD.MOV R33, RZ, RZ, -R33 ;  /* 0x000000ffff21c224 */ /* 0x000fe200078e0a21 */
[----:B------:R-:W-:Y:S01]  /*6870*/  ISETP.GE.AND P4, PT, R41, RZ, PT ;  /* 0x000000ff2900720c */ /* 0x000fe20003f86270 */
[----:B------:R-:W-:Y:S01]  /*6880*/  @!P5 IMAD.IADD R37, R37, 0x1, -R5 ;  /* 0x000000012525d824 */ /* 0x000fe200078e0a05 */
[----:B------:R-:W-:Y:S01]  /*6890*/  IABS R39, R8 ;  /* 0x0000000800277213 */ /* 0x000fe20000000000 */
[----:B------:R-:W-:Y:S01]  /*68a0*/  @!P2 IMAD.MOV R35, RZ, RZ, -R35 ;  /* 0x000000ffff23a224 */ /* 0x000fe200078e0a23 */
[----:B------:R-:W-:-:S02]  /*68b0*/  ISETP.GE.AND P3, PT, R8, RZ, PT ;  /* 0x000000ff0800720c */ /* 0x000fc40003f66270 */
[----:B------:R-:W-:Y:S01]  /*68c0*/  IABS R41, R9 ;  /* 0x0000000900297213 */ /* 0x000fe20000000000 */
[----:B------:R-:W-:Y:S01]  /*68d0*/  IMAD.HI.U32 R8, R4, R39, RZ ;  /* 0x0000002704087227 */ /* 0x000fe200078e00ff */
[----:B------:R-:W-:Y:S02]  /*68e0*/  ISETP.GT.U32.AND P2, PT, R5, R37, PT ;  /* 0x000000250500720c */ /* 0x000fe40003f44070 */
[----:B------:R-:W-:Y:S01]  /*68f0*/  ISETP.GE.AND P5, PT, R43, RZ, PT ;  /* 0x000000ff2b00720c */ /* 0x000fe20003fa6270 */
[----:B------:R-:W-:Y:S01]  /*6900*/  @!P6 IMAD.IADD R38, R38, 0x1, -R5 ;  /* 0x000000012626e824 */ /* 0x000fe200078e0a05 */
[----:B------:R-:W-:Y:S01]  /*6910*/  IABS R43, R47 ;  /* 0x0000002f002b7213 */ /* 0x000fe20000000000 */
[----:B------:R-:W-:Y:S01]  /*6920*/  IMAD.MOV R40, RZ, RZ, -R8 ;  /* 0x000000ffff287224 */ /* 0x000fe200078e0a08 */
[----:B------:R-:W-:Y:S01]  /*6930*/  IABS R142, R146 ;  /* 0x00000092008e7213 */ /* 0x000fe20000000000 */
[----:B------:R-:W-:Y:S01]  /*6940*/  IMAD.HI.U32 R8, R4, R41, RZ ;  /* 0x0000002904087227 */ /* 0x000fe200078e00ff */
[----:B------:R-:W-:-:S02]  /*6950*/  ISETP.GT.U32.AND P6, PT, R5, R38, PT ;  /* 0x000000260500720c */ /* 0x000fc40003fc4070 */
[----:B------:R-:W-:Y:S01]  /*6960*/  IABS R143, R147 ;  /* 0x00000093008f7213 */ /* 0x000fe20000000000 */
[----:B------:R-:W-:Y:S01]  /*6970*/  @!P1 IMAD.IADD R36, R36, 0x1, -R5 ;  /* 0x0000000124249824 */ /* 0x000fe200078e0a05 */
[----:B------:R-:W-:Y:S01]  /*6980*/  ISETP.GE.AND P1, PT, R9, RZ, PT ;  /* 0x000000ff0900720c */ /* 0x000fe20003f26270 */
[----:B------:R-:W-:Y:S01]  /*6990*/  IMAD.HI.U32 R9, R4, R42, RZ ;  /* 0x0000002a04097227 */ /* 0x000fe200078e00ff */
[C---:B------:R-:W-:Y:S02]  /*69a0*/  LOP3.LUT R148, R6.reuse, 0xe0, RZ, 0xfc, !PT ;  /* 0x000000e006947812 */ /* 0x040fe400078efcff */
[C---:B------:R-:W-:Y:S01]  /*69b0*/  LOP3.LUT R149, R6.reuse, 0xdc, RZ, 0xfc, !PT ;  /* 0x000000dc06957812 */ /* 0x040fe200078efcff */
[----:B------:R-:W-:Y:S01]  /*69c0*/  IMAD.MOV R8, RZ, RZ, -R8 ;  /* 0x000000ffff087224 */ /* 0x000fe200078e0a08 */
[C---:B------:R-:W-:Y:S01]  /*69d0*/  LOP3.LUT R150, R6.reuse, 0xda, RZ, 0xfc, !PT ;  /* 0x000000da06967812 */ /* 0x040fe200078efcff */
[----:B------:R-:W-:Y:S01]  /*69e0*/  IMAD R39, R5, R40, R39 ;  /* 0x0000002805277224 */ /* 0x000fe200078e0227 */
[----:B------:R-:W-:Y:S01]  /*69f0*/  IABS R145, R149 ;  /* 0x0000009500917213 */ /* 0x000fe20000000000 */
[----:B------:R-:W-:Y:S01]  /*6a00*/  IMAD.MOV R9, RZ, RZ, -R9 ;  /* 0x000000ffff097224 */ /* 0x000fe200078e0a09 */
[----:B------:R-:W-:Y:S01]  /*6a10*/  LOP3.LUT R151, R6, 0xd8, RZ, 0xfc, !PT ;  /* 0x000000d806977812 */ /* 0x000fe200078efcff */
[----:B------:R-:W-:Y:S01]  /*6a20*/  @!P2 IMAD.IADD R37, R37, 0x1, -R5 ;  /* 0x000000012525a824 */ /* 0x000fe200078e0a05 */
[----:B------:R-:W-:Y:S01]  /*6a30*/  ISETP.GE.AND P2, PT, R44, RZ, PT ;  /* 0x000000ff2c00720c */ /* 0x000fe20003f46270 */
[C---:B------:R-:W-:Y:S01]  /*6a40*/  IMAD R40, R5.reuse, R8, R41 ;  /* 0x0000000805287224 */ /* 0x040fe200078e0229 */
[----:B------:R-:W-:Y:S01]  /*6a50*/  LOP3.LUT R8, R6, 0x1a8, RZ, 0xfc, !PT ;  /* 0x000001a806087812 */ /* 0x000fe200078efcff */
[----:B------:R-:W-:Y:S01]  /*6a60*/  @!P0 IMAD.MOV R36, RZ, RZ, -R36 ;  /* 0x000000ffff248224 */ /* 0x000fe200078e0a24 */
[C---:B------:R-:W-:Y:S01]  /*6a70*/  ISETP.GT.U32.AND P0, PT, R5.reuse, R39, PT ;  /* 0x000000270500720c */ /* 0x040fe20003f04070 */
[C---:B------:R-:W-:Y:S01]  /*6a80*/  IMAD R41, R5.reuse, R9, R42 ;  /* 0x0000000905297224 */ /* 0x040fe200078e022a */
[----:B------:R-:W-:Y:S01]  /*6a90*/  IABS R42, R8 ;  /* 0x00000008002a7213 */ /* 0x000fe20000000000 */
[----:B------:R-:W-:Y:S01]  /*6aa0*/  @!P4 IMAD.MOV R37, RZ, RZ, -R37 ;  /* 0x000000ffff25c224 */ /* 0x000fe200078e0a25 */
[C---:B------:R-:W-:Y:S01]  /*6ab0*/  ISETP.GT.U32.AND P4, PT, R5.reuse, R40, PT ;  /* 0x000000280500720c */ /* 0x040fe20003f84070 */
[----:B------:R-:W-:Y:S01]  /*6ac0*/  @!P6 IMAD.IADD R38, R38, 0x1, -R5 ;  /* 0x000000012626e824 */ /* 0x000fe200078e0a05 */
[----:B------:R-:W-:-:S02]  /*6ad0*/  ISETP.GT.U32.AND P6, PT, R5, R41, PT ;  /* 0x000000290500720c */ /* 0x000fc40003fc4070 */
[C---:B------:R-:W-:Y:S01]  /*6ae0*/  LOP3.LUT R152, R6.reuse, 0xd4, RZ, 0xfc, !PT ;  /* 0x000000d406987812 */ /* 0x040fe200078efcff */
[----:B------:R-:W-:Y:S01]  /*6af0*/  @!P5 IMAD.MOV R38, RZ, RZ, -R38 ;  /* 0x000000ffff26d224 */ /* 0x000fe200078e0a26 */
[C---:B------:R-:W-:Y:S02]  /*6b00*/  LOP3.LUT R155, R6.reuse, 0xd2, RZ, 0xfc, !PT ;  /* 0x000000d2069b7812 */ /* 0x040fe400078efcff */
[----:B------:R-:W-:Y:S01]  /*6b10*/  LOP3.LUT R156, R6, 0xd0, RZ, 0xfc, !PT ;  /* 0x000000d0069c7812 */ /* 0x000fe200078efcff */
[--C-:B------:R-:W-:Y:S01]  /*6b20*/  @!P0 IMAD.IADD R39, R39, 0x1, -R5.reuse ;  /* 0x0000000127278824 */ /* 0x100fe200078e0a05 */
[----:B------:R-:W-:Y:S01]  /*6b30*/  ISETP.GE.AND P0, PT, R8, RZ, PT ;  /* 0x000000ff0800720c */ /* 0x000fe20003f06270 */
[----:B------:R-:W-:Y:S01]  /*6b40*/  IMAD.HI.U32 R8, R4, R42, RZ ;  /* 0x0000002a04087227 */ /* 0x000fe200078e00ff */
[----:B------:R-:W-:Y:S02]  /*6b50*/  IABS R153, R156 ;  /* 0x0000009c00997213 */ /* 0x000fe40000000000 */
[----:B------:R-:W-:Y:S01]  /*6b60*/  LOP3.LUT R158, R6, 0xca, RZ, 0xfc, !PT ;  /* 0x000000ca069e7812 */ /* 0x000fe200078efcff */
[--C-:B------:R-:W-:Y:S01]  /*6b70*/  @!P4 IMAD.IADD R40, R40, 0x1, -R5.reuse ;  /* 0x000000012828c824 */ /* 0x100fe200078e0a05 */
[----:B------:R-:W-:Y:S01]  /*6b80*/  ISETP.GT.U32.AND P4, PT, R5, R39, PT ;  /* 0x000000270500720c */ /* 0x000fe20003f84070 */
[----:B------:R-:W-:Y:S01]  /*6b90*/  @!P6 IMAD.IADD R41, R41, 0x1, -R5 ;  /* 0x000000012929e824 */ /* 0x000fe200078e0a05 */
[----:B------:R-:W-:Y:S01]  /*6ba0*/  LOP3.LUT R157, R6, 0xcc, RZ, 0xfc, !PT ;  /* 0x000000cc069d7812 */ /* 0x000fe200078efcff */
        /* <DEDUP_REMOVED lines=9> */
[C---:B------:R-:W-:Y:S01]  /*6c40*/  LOP3.LUT R164, R6.reuse, 0xc0, RZ, 0xfc, !PT ;  /* 0x000000c006a47812 */ /* 0x040fe200078efcff */
[----:B------:R-:W-:Y:S01]  /*6c50*/  IMAD R42, R5, R9, R42 ;  /* 0x00000009052a7224 */ /* 0x000fe200078e022a */
[----:B------:R-:W-:Y:S01]  /*6c60*/  LOP3.LUT R165, R6, 0xba, RZ, 0xfc, !PT ;  /* 0x000000ba06a57812 */ /* 0x000fe200078efcff */
[----:B------:R-:W-:Y:S01]  /*6c70*/  IMAD.HI.U32 R9, R4, R46, RZ ;  /* 0x0000002e04097227 */ /* 0x000fe200078e00ff */
[----:B------:R-:W-:-:S02]  /*6c80*/  IABS R160, R164 ;  /* 0x000000a400a07213 */ /* 0x000fc40000000000 */
[----:B------:R-:W-:Y:S01]  /*6c90*/  IABS R163, R165 ;  /* 0x000000a500a37213 */ /* 0x000fe20000000000 */
[----:B------:R-:W-:Y:S01]  /*6ca0*/  IMAD.MOV R8, RZ, RZ, -R8 ;  /* 0x000000ffff087224 */ /* 0x000fe200078e0a08 */
[C---:B------:R-:W-:Y:S01]  /*6cb0*/  LOP3.LUT R168, R6.reuse, 0xb6, RZ, 0xfc, !PT ;  /* 0x000000b606a87812 */ /* 0x040fe200078efcff */
[----:B------:R-:W-:Y:S01]  /*6cc0*/  @!P4 IMAD.IADD R39, R39, 0x1, -R5 ;  /* 0x000000012727c824 */ /* 0x000fe200078e0a05 */
[C---:B------:R-:W-:Y:S01]  /*6cd0*/  ISETP.GT.U32.AND P4, PT, R5.reuse, R42, PT ;  /* 0x0000002a0500720c */ /* 0x040fe20003f84070 */
[----:B------:R-:W-:Y:S01]  /*6ce0*/  IMAD R43, R5, R44, R43 ;  /* 0x0000002c052b7224 */ /* 0x000fe200078e022b */
[----:B------:R-:W-:Y:S01]  /*6cf0*/  LOP3.LUT R170, R6, 0xb4, RZ, 0xfc, !PT ;  /* 0x000000b406aa7812 */ /* 0x000fe200078efcff */
[----:B------:R-:W-:Y:S01]  /*6d00*/  @!P5 IMAD.IADD R40, R40, 0x1, -R5 ;  /* 0x000000012828d824 */ /* 0x000fe200078e0a05 */
[----:B------:R-:W-:Y:S01]  /*6d10*/  ISETP.GE.AND P5, PT, R47, RZ, PT ;  /* 0x000000ff2f00720c */ /* 0x000fe20003fa6270 */
[----:B------:R-:W-:Y:S01]  /*6d20*/  IMAD.MOV R9, RZ, RZ, -R9 ;  /* 0x000000ffff097224 */ /* 0x000fe200078e0a09 */
[----:B------:R-:W-:Y:S01]  /*6d30*/  LOP3.LUT R171, R6, 0xb2, RZ, 0xfc, !PT ;  /* 0x000000b206ab7812 */ /* 0x000fe200078efcff */
[----:B------:R-:W-:Y:S01]  /*6d40*/  IMAD R44, R5, R8, R45 ;  /* 0x00000008052c7224 */ /* 0x000fe200078e022d */
[----:B------:R-:W-:Y:S01]  /*6d50*/  IABS R166, R170 ;  /* 0x000000aa00a67213 */ /* 0x000fe20000000000 */
        /* <DEDUP_REMOVED lines=14> */
[----:B------:R-:W-:Y:S01]  /*6e40*/  @!P6 IMAD.IADD R43, R43, 0x1, -R5 ;  /* 0x000000012b2be824 */ /* 0x000fe200078e0a05 */
[----:B------:R-:W-:Y:S01]  /*6e50*/  IABS R47, R8 ;  /* 0x00000008002f7213 */ /* 0x000fe20000000000 */
[----:B------:R-:W-:Y:S01]  /*6e60*/  IMAD.HI.U32 R8, R4, R46, RZ ;  /* 0x0000002e04087227 */ /* 0x000fe200078e00ff */
[----:B------:R-:W-:-:S02]  /*6e70*/  ISETP.GT.U32.AND P3, PT, R5, R42, PT ;  /* 0x0000002a0500720c */ /* 0x000fc40003f64070 */
[----:B------:R-:W-:Y:S01]  /*6e80*/  ISETP.GT.U32.AND P6, PT, R5, R43, PT ;  /* 0x0000002b0500720c */ /* 0x000fe20003fc4070 */
[--C-:B------:R-:W-:Y:S01]  /*6e90*/  @!P1 IMAD.IADD R44, R44, 0x1, -R5.reuse ;  /* 0x000000012c2c9824 */ /* 0x100fe200078e0a05 */
[----:B------:R-:W-:Y:S01]  /*6ea0*/  ISETP.GE.AND P1, PT, R50, RZ, PT ;  /* 0x000000ff3200720c */ /* 0x000fe20003f26270 */
[----:B------:R-:W-:Y:S01]  /*6eb0*/  IMAD.MOV R8, RZ, RZ, -R8 ;  /* 0x000000ffff087224 */ /* 0x000fe200078e0a08 */
[----:B------:R-:W-:Y:S01]  /*6ec0*/  IABS R50, R54 ;  /* 0x0000003600327213 */ /* 0x000fe20000000000 */
[----:B------:R-:W-:Y:S01]  /*6ed0*/  @!P2 IMAD.IADD R45, R45, 0x1, -R5 ;  /* 0x000000012d2da824 */ /* 0x000fe200078e0a05 */
[C---:B------:R-:W-:Y:S01]  /*6ee0*/  ISETP.GT.U32.AND P2, PT, R5.reuse, R44, PT ;  /* 0x0000002c0500720c */ /* 0x040fe20003f44070 */
[----:B------:R-:W-:Y:S01]  /*6ef0*/  IMAD R46, R5, R8, R46 ;  /* 0x00000008052e7224 */ /* 0x000fe200078e022e */
[----:B------:R-:W-:Y:S01]  /*6f00*/  LOP3.LUT R173, R6, 0xac, RZ, 0xfc, !PT ;  /* 0x000000ac06ad7812 */ /* 0x000fe200078efcff */
[----:B------:R-:W-:Y:S01]  /*6f10*/  IMAD.HI.U32 R8, R4, R47, RZ ;  /* 0x0000002f04087227 */ /* 0x000fe200078e00ff */
[----:B------:R-:W-:-:S02]  /*6f20*/  LOP3.LUT R175, R6, 0xa8, RZ, 0xfc, !PT ;  /* 0x000000a806af7812 */ /* 0x000fc400078efcff */
[----:B------:R-:W-:Y:S01]  /*6f30*/  IABS R169, R173 ;  /* 0x000000ad00a97213 */ /* 0x000fe20000000000 */
        /* <DEDUP_REMOVED lines=13> */
[----:B------:R-:W-:-:S02]  /*7010*/  LOP3.LUT R176, R6, 0xa4, RZ, 0xfc, !PT ;  /* 0x000000a406b07812 */ /* 0x000fc400078efcff */
[C---:B------:R-:W-:Y:S01]  /*7020*/  LOP3.LUT R179, R6.reuse, 0xa2, RZ, 0xfc, !PT ;  /* 0x000000a206b37812 */ /* 0x040fe200078efcff */
[----:B------:R-:W-:Y:S01]  /*7030*/  IMAD.MOV R9, RZ, RZ, -R9 ;  /* 0x000000ffff097224 */ /* 0x000fe200078e0a09 */
[----:B------:R-:W-:Y:S01]  /*7040*/  LOP3.LUT R180, R6, 0xa0, RZ, 0xfc, !PT ;  /* 0x000000a006b47812 */ /* 0x000fe200078efcff */
[----:B------:R-:W-:Y:S01]  /*7050*/  @!P5 IMAD.MOV R43, RZ, RZ, -R43 ;  /* 0x000000ffff2bd224 */ /* 0x000fe200078e0a2b */
[----:B------:R-:W-:Y:S01]  /*7060*/  ISETP.GE.AND P5, PT, R51, RZ, PT ;  /* 0x000000ff3300720c */ /* 0x000fe20003fa6270 */
[----:B------:R-:W-:Y:S01]  /*7070*/  IMAD R48, R5, R9, R48 ;  /* 0x0000000905307224 */ /* 0x000fe200078e0230 */
[----:B------:R-:W-:Y:S01]  /*7080*/  IABS R177, R180 ;  /* 0x000000b400b17213 */ /* 0x000fe20000000000 */
[----:B------:R-:W-:Y:S01]  /*7090*/  @!P6 IMAD.IADD R46, R46, 0x1, -R5 ;  /* 0x000000012e2ee824 */ /* 0x000fe200078e0a05 */
[----:B------:R-:W-:Y:S01]  /*70a0*/  LOP3.LUT R181, R6, 0x9c, RZ, 0xfc, !PT ;  /* 0x0000009c06b57812 */ /* 0x000fe200078efcff */
[----:B------:R-:W-:Y:S01]  /*70b0*/  IMAD.HI.U32 R9, R4, R50, RZ ;  /* 0x0000003204097227 */ /* 0x000fe200078e00ff */
[----:B------:R-:W-:-:S02]  /*70c0*/  LOP3.LUT R182, R6, 0x9a, RZ, 0xfc, !PT ;  /* 0x0000009a06b67812 */ /* 0x000fc400078efcff */
        /* <DEDUP_REMOVED lines=23> */
[C---:B------:R-:W-:Y:S02]  /*7240*/  LOP3.LUT R186, R6.reuse, 0x92, RZ, 0xfc, !PT ;  /* 0x0000009206ba7812 */ /* 0x040fe400078efcff */
        /* <DEDUP_REMOVED lines=14> */
[----:B------:R-:W-:-:S02]  /*7330*/  IABS R187, R191 ;  /* 0x000000bf00bb7213 */ /* 0x000fc40000000000 */
[----:B------:R-:W-:Y:S01]  /*7340*/  ISETP.GT.U32.AND P4, PT, R5, R51, PT ;  /* 0x000000330500720c */ /* 0x000fe20003f84070 */
[--C-:B------:R-:W-:Y:S01]  /*7350*/  @!P1 IMAD.IADD R50, R50, 0x1, -R5.reuse ;  /* 0x0000000132329824 */ /* 0x100fe200078e0a05 */
[C---:B------:R-:W-:Y:S01]  /*7360*/  LOP3.LUT R195, R6.reuse, 0x84, RZ, 0xfc, !PT ;  /* 0x0000008406c37812 */ /* 0x040fe200078efcff */
[--C-:B------:R-:W-:Y:S01]  /*7370*/  @!P5 IMAD.IADD R49, R49, 0x1, -R5.reuse ;  /* 0x000000013131d824 */ /* 0x100fe200078e0a05 */
[----:B------:R-:W-:Y:S01]  /*7380*/  LOP3.LUT R196, R6, 0x82, RZ, 0xfc, !PT ;  /* 0x0000008206c47812 */ /* 0x000fe200078efcff */
[--C-:B------:R-:W-:Y:S01]  /*7390*/  @!P3 IMAD.IADD R48, R48, 0x1, -R5.reuse ;  /* 0x000000013030b824 */ /* 0x100fe200078e0a05 */
[C---:B------:R-:W-:Y:S01]  /*73a0*/  ISETP.GT.U32.AND P1, PT, R5.reuse, R50, PT ;  /* 0x000000320500720c */ /* 0x040fe20003f24070 */
[----:B------:R-:W-:Y:S01]  /*73b0*/  IMAD.HI.U32 R52, R4, R55, RZ ;  /* 0x0000003704347227 */ /* 0x000fe200078e00ff */
[----:B------:R-:W-:Y:S02]  /*73c0*/  ISETP.GT.U32.AND P5, PT, R5, R49, PT ;  /* 0x000000310500720c */ /* 0x000fe40003fa4070 */
[----:B------:R-:W-:Y:S01]  /*73d0*/  ISETP.GE.AND P3, PT, R9, RZ, PT ;  /* 0x000000ff0900720c */ /* 0x000fe20003f66270 */
[----:B------:R-:W-:Y:S01]  /*73e0*/  IMAD.MOV R8, RZ, RZ, -R8 ;  /* 0x000000ffff087224 */ /* 0x000fe200078e0a08 */
[----:B------:R-:W-:Y:S01]  /*73f0*/  IABS R192, R196 ;  /* 0x000000c400c07213 */ /* 0x000fe20000000000 */
        /* <DEDUP_REMOVED lines=20> */
[C---:B------:R-:W-:Y:S01]  /*7540*/  LOP3.LUT R202, R6.reuse, 0x74, RZ, 0xfc, !PT ;  /* 0x0000007406ca7812 */ /* 0x040fe200078efcff */
[C---:B------:R-:W-:Y:S01]  /*7550*/  IMAD R54, R5.reuse, R56, R55 ;  /* 0x0000003805367224 */ /* 0x040fe200078e0237 */
[----:B------:R-:W-:Y:S01]  /*7560*/  ISETP.GT.U32.AND P6, PT, R5, R53, PT ;  /* 0x000000350500720c */ /* 0x000fe20003fc4070 */
[--C-:B------:R-:W-:Y:S01]  /*7570*/  @!P4 IMAD.IADD R51, R51, 0x1, -R5.reuse ;  /* 0x000000013333c824 */ /* 0x100fe200078e0a05 */
[----:B------:R-:W-:Y:S01]  /*7580*/  LOP3.LUT R204, R6, 0x70, RZ, 0xfc, !PT ;  /* 0x0000007006cc7812 */ /* 0x000fe200078efcff */
        /* <DEDUP_REMOVED lines=20> */
[----:B------:R-:W-:Y:S01]  /*76d0*/  IABS R205, R207 ;  /* 0x000000cf00cd7213 */ /* 0x000fe20000000000 */
[----:B------:R-:W-:Y:S01]  /*76e0*/  IMAD.MOV R8, RZ, RZ, -R8 ;  /* 0x000000ffff087224 */ /* 0x000fe200078e0a08 */
[C---:B------:R-:W-:Y:S01]  /*76f0*/  LOP3.LUT R208, R6.reuse, 0x66, RZ, 0xfc, !PT ;  /* 0x0000006606d07812 */ /* 0x040fe200078efcff */
[----:B------:R-:W-:Y:S01]  /*7700*/  IMAD.MOV R58, RZ, RZ, -R9 ;  /* 0x000000ffff3a7224 */ /* 0x000fe200078e0a09 */
[----:B------:R-:W-:Y:S01]  /*7710*/  LOP3.LUT R210, R6, 0x64, RZ, 0xfc, !PT ;  /* 0x0000006406d27812 */ /* 0x000fe200078efcff */
        /* <DEDUP_REMOVED lines=19> */
[----:B------:R-:W-:-:S02]  /*7850*/  IABS R60, R64 ;  /* 0x00000040003c7213 */ /* 0x000fc40000000000 */
[----:B------:R-:W-:Y:S01]  /*7860*/  ISETP.GE.AND P5, PT, R61, RZ, PT ;  /* 0x000000ff3d00720c */ /* 0x000fe20003fa6270 */
[--C-:B------:R-:W-:Y:S01]  /*7870*/  @!P6 IMAD.IADD R55, R55, 0x1, -R5.reuse ;  /* 0x000000013737e824 */ /* 0x100fe200078e0a05 */
[----:B------:R-:W-:Y:S01]  /*7880*/  ISETP.GE.AND P6, PT, R8, RZ, PT ;  /* 0x000000ff0800720c */ /* 0x000fe20003fc6270 */
[----:B------:R-:W-:Y:S01]  /*7890*/  IMAD.HI.U32 R8, R4, R58, RZ ;  /* 0x0000003a04087227 */ /* 0x000fe200078e00ff */
[----:B------:R-:W-:Y:S02]  /*78a0*/  IABS R61, R65 ;  /* 0x00000041003d7213 */ /* 0x000fe40000000000 */
        /* <DEDUP_REMOVED lines=9> */
[----:B------:R-:W-:Y:S01]  /*7940*/  IABS R212, R214 ;  /* 0x000000d600d47213 */ /* 0x000fe20000000000 */
        /* <DEDUP_REMOVED lines=12> */
[----:B------:R-:W-:Y:S01]  /*7a10*/  IABS R216, R217 ;  /* 0x000000d900d87213 */ /* 0x000fe20000000000 */
        /* <DEDUP_REMOVED lines=9> */
[----:B------:R-:W-:Y:S01]  /*7ab0*/  IABS R220, R221 ;  /* 0x000000dd00dc7213 */ /* 0x000fe20000000000 */
        /* <DEDUP_REMOVED lines=10> */
[C---:B------:R-:W-:Y:S02]  /*7b60*/  LOP3.LUT R227, R6.reuse, 0x44, RZ, 0xfc, !PT ;  /* 0x0000004406e37812 */ /* 0x040fe400078efcff */
        /* <DEDUP_REMOVED lines=33> */
[----:B------:R-:W-:Y:S01]  /*7d80*/  LOP3.LUT R232, R6, 0x36, RZ, 0xfc, !PT ;  /* 0x0000003606e87812 */ /* 0x000fe200078efcff */
[----:B------:R-:W-:Y:S01]  /*7d90*/  @!P1 IMAD.IADD R60, R60, 0x1, -R5 ;  /* 0x000000013c3c9824 */ /* 0x000fe200078e0a05 */
[----:B------:R-:W-:Y:S01]  /*7da0*/  ISETP.GE.AND P1, PT, R9, RZ, PT ;  /* 0x000000ff0900720c */ /* 0x000fe20003f26270 */
[----:B------:R-:W-:Y:S01]  /*7db0*/  IMAD.HI.U32 R9, R4, R66, RZ ;  /* 0x0000004204097227 */ /* 0x000fe200078e00ff */
[C---:B------:R-:W-:Y:S02]  /*7dc0*/  LOP3.LUT R233, R6.reuse, 0x34, RZ, 0xfc, !PT ;  /* 0x0000003406e97812 */ /* 0x040fe400078efcff */
[----:B------:R-:W-:Y:S01]  /*7dd0*/  IABS R237, R6 ;  /* 0x0000000600ed7213 */ /* 0x000fe20000000000 */
[----:B------:R-:W-:Y:S01]  /*7de0*/  IMAD.MOV R8, RZ, RZ, -R8 ;  /* 0x000000ffff087224 */ /* 0x000fe200078e0a08 */
[C---:B------:R-:W-:Y:S01]  /*7df0*/  LOP3.LUT R188, R6.reuse, 0x26, RZ, 0xfc, !PT ;  /* 0x0000002606bc7812 */ /* 0x040fe200078efcff */
[----:B------:R-:W-:Y:S01]  /*7e00*/  IMAD R63, R5, R64, R63 ;  /* 0x00000040053f7224 */ /* 0x000fe200078e023f */
[C---:B------:R-:W-:Y:S01]  /*7e10*/  LOP3.LUT R251, R6.reuse, 0x20, RZ, 0xfc, !PT ;  /* 0x0000002006fb7812 */ /* 0x040fe200078efcff */
        /* <DEDUP_REMOVED lines=14> */
[----:B------:R-:W-:Y:S01]  /*7f00*/  IABS R240, R251 ;  /* 0x000000fb00f07213 */ /* 0x000fe20000000000 */
[----:B------:R-:W-:Y:S01]  /*7f10*/  @!P3 IMAD.MOV R62, RZ, RZ, -R62 ;  /* 0x000000ffff3eb224 */ /* 0x000fe200078e0a3e */
[----:B------:R-:W-:Y:S02]  /*7f20*/  IABS R242, R3 ;  /* 0x0000000300f27213 */ /* 0x000fe40000000000 */
[----:B------:R-:W-:Y:S01]  /*7f30*/  LOP3.LUT R0, R6, 0x1a, RZ, 0xfc, !PT ;  /* 0x0000001a06007812 */ /* 0x000fe200078efcff */
[--C-:B------:R-:W-:Y:S01]  /*7f40*/  @!P0 IMAD.IADD R63, R63, 0x1, -R5.reuse ;  /* 0x000000013f3f8824 */ /* 0x100fe200078e0a05 */
[----:B------:R-:W-:Y:S01]  /*7f50*/  ISETP.GE.AND P0, PT, R8, RZ, PT ;  /* 0x000000ff0800720c */ /* 0x000fe20003f06270 */
[----:B------:R-:W-:Y:S01]  /*7f60*/  IMAD.HI.U32 R8, R4, R66, RZ ;  /* 0x0000004204087227 */ /* 0x000fe200078e00ff */
[C---:B-1----:R-:W-:Y:S02]  /*7f70*/  LOP3.LUT R15, R6.reuse, 0x16, RZ, 0xfc, !PT ;  /* 0x00000016060f7812 */ /* 0x042fe400078efcff */
        /* <DEDUP_REMOVED lines=13> */
[----:B------:R-:W-:Y:S02]  /*8050*/  IABS R249, R14 ;  /* 0x0000000e00f97213 */ /* 0x000fe40000000000 */
[C---:B------:R-:W-:Y:S01]  /*8060*/  LOP3.LUT R252, R6.reuse, 0xc, RZ, 0xfc, !PT ;  /* 0x0000000c06fc7812 */ /* 0x040fe200078efcff */
[----:B------:R-:W-:Y:S01]  /*8070*/  IMAD R66, R5, R9, R66 ;  /* 0x0000000905427224 */ /* 0x000fe200078e0242 */
[----:B------:R-:W-:Y:S01]  /*8080*/  LOP3.LUT R2, R6, 0x8, RZ, 0xfc, !PT ;  /* 0x0000000806027812 */ /* 0x000fe200078efcff */
[----:B------:R-:W-:Y:S01]  /*8090*/  IMAD.HI.U32 R9, R4, R70, RZ ;  /* 0x0000004604097227 */ /* 0x000fe200078e00ff */
[----:B------:R-:W-:-:S02]  /*80a0*/  IABS R250, R252 ;  /* 0x000000fc00fa7213 */ /* 0x000fc40000000000 */
[----:B------:R-:W-:Y:S01]  /*80b0*/  LOP3.LUT R10, R6, 0x4, RZ, 0xfc, !PT ;  /* 0x00000004060a7812 */ /* 0x000fe200078efcff */
[----:B------:R-:W-:Y:S02]  /*80c0*/  IMAD.MOV R8, RZ, RZ, -R8 ;  /* 0x000000ffff087224 */ /* 0x000fe400078e0a08 */
[----:B------:R-:W-:Y:S01]  /*80d0*/  @!P5 IMAD.IADD R63, R63, 0x1, -R5 ;  /* 0x000000013f3fd824 */ /* 0x000fe200078e0a05 */
[C---:B------:R-:W-:Y:S01]  /*80e0*/  ISETP.GT.U32.AND P5, PT, R5.reuse, R66, PT ;  /* 0x000000420500720c */ /* 0x040fe20003fa4070 */
[----:B------:R-:W-:Y:S02]  /*80f0*/  IMAD R67, R5, R68, R67 ;  /* 0x0000004405437224 */ /* 0x000fe400078e0243 */
[----:B------:R-:W-:Y:S01]  /*8100*/  @!P3 IMAD.IADD R64, R64, 0x1, -R5 ;  /* 0x000000014040b824 */ /* 0x000fe200078e0a05 */
[----:B------:R-:W-:Y:S01]  /*8110*/  ISETP.GE.AND P3, PT, R71, RZ, PT ;  /* 0x000000ff4700720c */ /* 0x000fe20003f66270 */
[----:B------:R-:W-:Y:S02]  /*8120*/  IMAD.MOV R9, RZ, RZ, -R9 ;  /* 0x000000ffff097224 */ /* 0x000fe400078e0a09 */
[----:B------:R-:W-:-:S02]  /*8130*/  IMAD R68, R5, R8, R69 ;  /* 0x0000000805447224 */ /* 0x000fc400078e0245 */
        /* <DEDUP_REMOVED lines=8> */
[----:B------:R-:W-:Y:S02]  /*81c0*/  VIADD R8, R7, 0x16e ;  /* 0x0000016e07087836 */ /* 0x000fe40000000000 */
[----:B------:R-:W-:-:S02]  /*81d0*/  @!P5 IMAD.IADD R66, R66, 0x1, -R5 ;  /* 0x000000014242d824 */ /* 0x000fc400078e0a05 */
[----:B------:R-:W-:Y:S01]  /*81e0*/  @!P2 IMAD.MOV R63, RZ, RZ, -R63 ;  /* 0x000000ffff3fa224 */ /* 0x000fe200078e0a3f */
[----:B------:R-:W-:Y:S01]  /*81f0*/  ISETP.GE.AND P5, PT, R8, RZ, PT ;  /* 0x000000ff0800720c */ /* 0x000fe20003fa6270 */
[--C-:B------:R-:W-:Y:S01]  /*8200*/  @!P6 IMAD.IADD R67, R67, 0x1, -R5.reuse ;  /* 0x000000014343e824 */ /* 0x100fe200078e0a05 */
[----:B------:R-:W-:Y:S01]  /*8210*/  IABS R71, R8 ;  /* 0x0000000800477213 */ /* 0x000fe20000000000 */
[----:B------:R-:W-:Y:S01]  /*8220*/  IMAD.HI.U32 R8, R4, R70, RZ ;  /* 0x0000004604087227 */ /* 0x000fe200078e00ff */
[C---:B------:R-:W-:Y:S02]  /*8230*/  ISETP.GT.U32.AND P2, PT, R5.reuse, R66, PT ;  /* 0x000000420500720c */ /* 0x040fe40003f44070 */
[----:B------:R-:W-:Y:S01]  /*8240*/  ISETP.GT.U32.AND P6, PT, R5, R67, PT ;  /* 0x000000430500720c */ /* 0x000fe20003fc4070 */
[--C-:B------:R-:W-:Y:S01]  /*8250*/  @!P1 IMAD.IADD R68, R68, 0x1, -R5.reuse ;  /* 0x0000000144449824 */ /* 0x100fe200078e0a05 */
[----:B------:R-:W-:Y:S01]  /*8260*/  ISETP.GE.AND P1, PT, R74, RZ, PT ;  /* 0x000000ff4a00720c */ /* 0x000fe20003f26270 */
[----:B------:R-:W-:Y:S01]  /*8270*/  IMAD.MOV R8, RZ, RZ, -R8 ;  /* 0x000000ffff087224 */ /* 0x000fe200078e0a08 */
[----:B------:R-:W-:Y:S01]  /*8280*/  IABS R74, R78 ;  /* 0x0000004e004a7213 */ /* 0x000fe20000000000 */
[----:B------:R-:W-:Y:S01]  /*8290*/  @!P4 IMAD.IADD R69, R69, 0x1, -R5 ;  /* 0x000000014545c824 */ /* 0x000fe200078e0a05 */
[C---:B------:R-:W-:Y:S01]  /*82a0*/  ISETP.GT.U32.AND P4, PT, R5.reuse, R68, PT ;  /* 0x000000440500720c */ /* 0x040fe20003f84070 */
[----:B------:R-:W-:-:S02]  /*82b0*/  IMAD R70, R5, R8, R70 ;  /* 0x0000000805467224 */ /* 0x000fc400078e0246 */
[----:B------:R-:W-:-:S04]  /*82c0*/  IMAD.HI.U32 R8, R4, R71, RZ ;  /* 0x0000004704087227 */ /* 0x000fc800078e00ff */
[----:B------:R-:W-:Y:S02]  /*82d0*/  IMAD.MOV R8, RZ, RZ, -R8 ;  /* 0x000000ffff087224 */ /* 0x000fe400078e0a08 */
        /* <DEDUP_REMOVED lines=10> */
[----:B------:R-:W-:-:S04]  /*8380*/  IMAD.HI.U32 R9, R4, R72, RZ ;  /* 0x0000004804097227 */ /* 0x000fc800078e00ff */
[----:B------:R-:W-:Y:S02]  /*8390*/  IMAD.MOV R9, RZ, RZ, -R9 ;  /* 0x000000ffff097224 */ /* 0x000fe400078e0a09 */
[----:B------:R-:W-:Y:S01]  /*83a0*/  @!P3 IMAD.MOV R67, RZ, RZ, -R67 ;  /* 0x000000ffff43b224 */ /* 0x000fe200078e0a43 */
[----:B------:R-:W-:Y:S01]  /*83b0*/  ISETP.GE.AND P3, PT, R75, RZ, PT ;  /* 0x000000ff4b00720c */ /* 0x000fe20003f66270 */
[----:B------:R-:W-:Y:S02]  /*83c0*/  IMAD R72, R5, R9, R72 ;  /* 0x0000000905487224 */ /* 0x000fe400078e0248 */
[----:B------:R-:W-:Y:S02]  /*83d0*/  @!P6 IMAD.IADD R70, R70, 0x1, -R5 ;  /* 0x000000014646e824 */ /* 0x000fe400078e0a05 */
[----:B------:R-:W-:-:S03]  /*83e0*/  IMAD.HI.U32 R9, R4, R74, RZ ;  /* 0x0000004a04097227 */ /* 0x000fc600078e00ff */
        /* <DEDUP_REMOVED lines=13> */
[----:B------:R-:W-:-:S03]  /*84c0*/  IMAD.HI.U32 R8, R4, R73, RZ ;  /* 0x0000004904087227 */ /* 0x000fc600078e00ff */
[----:B------:R-:W-:Y:S01]  /*84d0*/  IABS R75, R9 ;  /* 0x00000009004b7213 */ /* 0x000fe20000000000 */
[----:B------:R-:W-:Y:S02]  /*84e0*/  IMAD.MOV R8, RZ, RZ, -R8 ;  /* 0x000000ffff087224 */ /* 0x000fe400078e0a08 */
[----:B------:R-:W-:Y:S01]  /*84f0*/  @!P6 IMAD.IADD R70, R70, 0x1, -R5 ;  /* 0x000000014646e824 */ /* 0x000fe200078e0a05 */
[----:B------:R-:W-:Y:S01]  /*8500*/  ISETP.GE.AND P6, PT, R77, RZ, PT ;  /* 0x000000ff4d00720c */ /* 0x000fe20003fc6270 */
[----:B------:R-:W-:Y:S01]  /*8510*/  IMAD R73, R5, R8, R73 ;  /* 0x0000000805497224 */ /* 0x000fe200078e0249 */
[----:B------:R-:W-:Y:S01]  /*8520*/  IABS R77, R80 ;  /* 0x00000050004d7213 */ /* 0x000fe20000000000 */
[----:B------:R-:W-:-:S04]  /*8530*/  IMAD.HI.U32 R8, R4, R75, RZ ;  /* 0x0000004b04087227 */ /* 0x000fc800078e00ff */
[--C-:B------:R-:W-:Y:S01]  /*8540*/  @!P1 IMAD.IADD R71, R71, 0x1, -R5.reuse ;  /* 0x0000000147479824 */ /* 0x100fe200078e0a05 */
[C---:B------:R-:W-:Y:S01]  /*8550*/  ISETP.GT.U32.AND P1, PT, R5.reuse, R74, PT ;  /* 0x0000004a0500720c */ /* 0x040fe20003f24070 */
[----:B------:R-:W-:Y:S02]  /*8560*/  @!P2 IMAD.IADD R72, R72, 0x1, -R5 ;  /* 0x000000014848a824 */ /* 0x000fe400078e0a05 */
[----:B------:R-:W-:Y:S01]  /*8570*/  @!P3 IMAD.MOV R70, RZ, RZ, -R70 ;  /* 0x000000ffff46b224 */ /* 0x000fe200078e0a46 */
[C---:B------:R-:W-:Y:S01]  /*8580*/  ISETP.GT.U32.AND P3, PT, R5.reuse, R73, PT ;  /* 0x000000490500720c */ /* 0x040fe20003f64070 */
[----:B------:R-:W-:Y:S01]  /*8590*/  IMAD.MOV R8, RZ, RZ, -R8 ;  /* 0x000000ffff087224 */ /* 0x000fe200078e0a08 */
[C---:B------:R-:W-:Y:S01]  /*85a0*/  ISETP.GT.U32.AND P2, PT, R5.reuse, R72, PT ;  /* 0x000000480500720c */ /* 0x040fe20003f44070 */
[----:B------:R-:W-:Y:S02]  /*85b0*/  @!P5 IMAD.MOV R71, RZ, RZ, -R71 ;  /* 0x000000ffff47d224 */ /* 0x000fe400078e0a47 */
[----:B------:R-:W-:-:S02]  /*85c0*/  IMAD R75, R5, R8, R75 ;  /* 0x00000008054b7224 */ /* 0x000fc400078e024b */
[----:B------:R-:W-:-:S03]  /*85d0*/  IMAD.HI.U32 R8, R4, R77, RZ ;  /* 0x0000004d04087227 */ /* 0x000fc600078e00ff */
[----:B------:R-:W-:Y:S01]  /*85e0*/  ISETP.GT.U32.AND P5, PT, R5, R75, PT ;  /* 0x0000004b0500720c */ /* 0x000fe20003fa4070 */
[--C-:B------:R-:W-:Y:S02]  /*85f0*/  @!P1 IMAD.IADD R74, R74, 0x1, -R5.reuse ;  /* 0x000000014a4a9824 */ /* 0x100fe400078e0a05 */
[--C-:B------:R-:W-:Y:S02]  /*8600*/  @!P3 IMAD.IADD R73, R73, 0x1, -R5.reuse ;  /* 0x000000014949b824 */ /* 0x100fe400078e0a05 */
[----:B------:R-:W-:Y:S01]  /*8610*/  @!P2 IMAD.IADD R72, R72, 0x1, -R5 ;  /* 0x000000014848a824 */ /* 0x000fe200078e0a05 */
[C---:B------:R-:W-:Y:S01]  /*8620*/  ISETP.GT.U32.AND P1, PT, R5.reuse, R74, PT ;  /* 0x0000004a0500720c */ /* 0x040fe20003f24070 */
[----:B------:R-:W-:Y:S01]  /*8630*/  IMAD.HI.U32 R76, R4, R79, RZ ;  /* 0x0000004f044c7227 */ /* 0x000fe200078e00ff */
[----:B------:R-:W-:Y:S02]  /*8640*/  ISETP.GT.U32.AND P3, PT, R5, R73, PT ;  /* 0x000000490500720c */ /* 0x000fe40003f64070 */
[----:B------:R-:W-:Y:S01]  /*8650*/  ISETP.GE.AND P2, PT, R9, RZ, PT ;  /* 0x000000ff0900720c */ /* 0x000fe20003f46270 */
[----:B------:R-:W-:-:S02]  /*8660*/  IMAD.MOV R8, RZ, RZ, -R8 ;  /* 0x000000ffff087224 */ /* 0x000fc400078e0a08 */
[----:B------:R-:W-:Y:S01]  /*8670*/  @!P0 IMAD.MOV R72, RZ, RZ, -R72 ;  /* 0x000000ffff488224 */ /* 0x000fe200078e0a48 */
[----:B------:R-:W-:Y:S01]  /*8680*/  ISETP.GE.AND P0, PT, R80, RZ, PT ;  /* 0x000000ff5000720c */ /* 0x000fe20003f06270 */
[----:B------:R-:W-:Y:S02]  /*8690*/  @!P5 IMAD.IADD R75, R75, 0x1, -R5 ;  /* 0x000000014b4bd824 */ /* 0x000fe400078e0a05 */
[----:B------:R-:W-:-:S03]  /*86a0*/  IMAD.HI.U32 R9, R4, R78, RZ ;  /* 0x0000004e04097227 */ /* 0x000fc600078e00ff */
[C---:B------:R-:W-:Y:S01]  /*86b0*/  ISETP.GT.U32.AND P5, PT, R5.reuse, R75, PT ;  /* 0x0000004b0500720c */ /* 0x040fe20003fa4070 */
[----:B------:R-:W-:Y:S02]  /*86c0*/  IMAD.MOV R80, RZ, RZ, -R76 ;  /* 0x000000ffff507224 */ /* 0x000fe400078e0a4c */
[C---:B------:R-:W-:Y:S02]  /*86d0*/  IMAD R76, R5.reuse, R8, R77 ;  /* 0x00000008054c7224 */ /* 0x040fe400078e024d */
[----:B------:R-:W-:Y:S02]  /*86e0*/  IMAD.MOV R9, RZ, RZ, -R9 ;  /* 0x000000ffff097224 */ /* 0x000fe400078e0a09 */
[--C-:B------:R-:W-:Y:S01]  /*86f0*/  @!P1 IMAD.IADD R74, R74, 0x1, -R5.reuse ;  /* 0x000000014a4a9824 */ /* 0x100fe200078e0a05 */
[----:B------:R-:W-:Y:S01]  /*8700*/  ISETP.GT.U32.AND P1, PT, R5, R76, PT ;  /* 0x0000004c0500720c */ /* 0x000fe20003f24070 */
[----:B------:R-:W-:Y:S01]  /*8710*/  @!P3 IMAD.IADD R73, R73, 0x1, -R5 ;  /* 0x000000014949b824 */ /* 0x000fe200078e0a05 */
[----:B------:R-:W-:Y:S01]  /*8720*/  ISETP.GE.AND P3, PT, R81, RZ, PT ;  /* 0x000000ff5100720c */ /* 0x000fe20003f66270 */
[----:B------:R-:W-:Y:S01]  /*8730*/  IMAD R77, R5, R9, R78 ;  /* 0x00000009054d7224 */ /* 0x000fe200078e024e */
[----:B------:R-:W-:Y:S01]  /*8740*/  IABS R81, R84 ;  /* 0x0000005400517213 */ /* 0x000fe20000000000 */
[----:B------:R-:W-:-:S02]  /*8750*/  @!P6 IMAD.MOV R73, RZ, RZ, -R73 ;  /* 0x000000ffff49e224 */ /* 0x000fc400078e0a49 */
[C---:B------:R-:W-:Y:S01]  /*8760*/  IMAD R78, R5.reuse, R80, R79 ;  /* 0x00000050054e7224 */ /* 0x040fe200078e024f */
[----:B------:R-:W-:Y:S01]  /*8770*/  ISETP.GT.U32.AND P6, PT, R5, R77, PT ;  /* 0x0000004d0500720c */ /* 0x000fe20003fc4070 */
[--C-:B------:R-:W-:Y:S02]  /*8780*/  @!P5 IMAD.IADD R75, R75, 0x1, -R5.reuse ;  /* 0x000000014b4bd824 */ /* 0x100fe400078e0a05 */
[----:B------:R-:W-:Y:S01]  /*8790*/  VIADD R8, R7, 0x15e ;  /* 0x0000015e07087836 */ /* 0x000fe20000000000 */
[C---:B------:R-:W-:Y:S01]  /*87a0*/  ISETP.GT.U32.AND P5, PT, R5.reuse, R78, PT ;  /* 0x0000004e0500720c */ /* 0x040fe20003fa4070 */
[----:B------:R-:W-:Y:S02]  /*87b0*/  @!P1 IMAD.IADD R76, R76, 0x1, -R5 ;  /* 0x000000014c4c9824 */ /* 0x000fe400078e0a05 */
[----:B------:R-:W-:Y:S01]  /*87c0*/  @!P4 IMAD.MOV R74, RZ, RZ, -R74 ;  /* 0x000000ffff4ac224 */ /* 0x000fe200078e0a4a */
[----:B------:R-:W-:Y:S01]  /*87d0*/  IABS R80, R8 ;  /* 0x0000000800507213 */ /* 0x000fe20000000000 */
[----:B------:R-:W-:Y:S01]  /*87e0*/  IMAD.HI.U32 R9, R4, R81, RZ ;  /* 0x0000005104097227 */ /* 0x000fe200078e00ff */
[----:B------:R-:W-:-:S02]  /*87f0*/  ISETP.GT.U32.AND P1, PT, R5, R76, PT ;  /* 0x0000004c0500720c */ /* 0x000fc40003f24070 */
[----:B------:R-:W-:Y:S01]  /*8800*/  ISETP.GE.AND P4, PT, R8, RZ, PT ;  /* 0x000000ff0800720c */ /* 0x000fe20003f86270 */
[----:B------:R-:W-:Y:S02]  /*8810*/  @!P6 IMAD.IADD R77, R77, 0x1, -R5 ;  /* 0x000000014d4de824 */ /* 0x000fe400078e0a05 */
[----:B------:R-:W-:-:S03]  /*8820*/  IMAD.HI.U32 R8, R4, R80, RZ ;  /* 0x0000005004087227 */ /* 0x000fc600078e00ff */
[C---:B------:R-:W-:Y:S01]  /*8830*/  ISETP.GT.U32.AND P6, PT, R5.reuse, R77, PT ;  /* 0x0000004d0500720c */ /* 0x040fe20003fc4070 */
[----:B------:R-:W-:Y:S02]  /*8840*/  @!P5 IMAD.IADD R78, R78, 0x1, -R5 ;  /* 0x000000014e4ed824 */ /* 0x000fe400078e0a05 */
[----:B------:R-:W-:Y:S01]  /*8850*/  @!P2 IMAD.MOV R75, RZ, RZ, -R75 ;  /* 0x000000ffff4ba224 */ /* 0x000fe200078e0a4b */
[----:B------:R-:W-:Y:S01]  /*8860*/  ISETP.GE.AND P2, PT, R82, RZ, PT ;  /* 0x000000ff5200720c */ /* 0x000fe20003f46270 */
[----:B------:R-:W-:Y:S01]  /*8870*/  IMAD.HI.U32 R79, R4, R83, RZ ;  /* 0x00000053044f7227 */ /* 0x000fe200078e00ff */
[----:B------:R-:W-:-:S03]  /*8880*/  ISETP.GT.U32.AND P5, PT, R5, R78, PT ;  /* 0x0000004e0500720c */ /* 0x000fc60003fa4070 */
[----:B------:R-:W-:Y:S02]  /*8890*/  IMAD.MOV R8, RZ, RZ, -R8 ;  /* 0x000000ffff087224 */ /* 0x000fe400078e0a08 */
[----:B------:R-:W-:Y:S02]  /*88a0*/  IMAD.MOV R82, RZ, RZ, -R9 ;  /* 0x000000ffff527224 */ /* 0x000fe400078e0a09 */
[----:B------:R-:W-:Y:S01]  /*88b0*/  @!P1 IMAD.IADD R76, R76, 0x1, -R5 ;  /* 0x000000014c4c9824 */ /* 0x000fe200078e0a05 */
[----:B------:R-:W-:Y:S01]  /*88c0*/  ISETP.GE.AND P1, PT, R84, RZ, PT ;  /* 0x000000ff5400720c */ /* 0x000fe20003f26270 */
[----:B------:R-:W-:Y:S02]  /*88d0*/  IMAD.MOV R84, RZ, RZ, -R79 ;  /* 0x000000ffff547224 */ /* 0x000fe400078e0a4f */
[C---:B------:R-:W-:Y:S01]  /*88e0*/  IMAD R79, R5.reuse, R8, R80 ;  /* 0x00000008054f7224 */ /* 0x040fe200078e0250 */
[----:B------:R-:W-:Y:S01]  /*88f0*/  LOP3.LUT R8, R6, 0x158, RZ, 0xfc, !PT ;  /* 0x0000015806087812 */ /* 0x000fe200078efcff */
[----:B------:R-:W-:-:S02]  /*8900*/  IMAD R80, R5, R82, R81 ;  /* 0x0000005205507224 */ /* 0x000fc400078e0251 */
        /* <DEDUP_REMOVED lines=12> */
[----:B------:R-:W-:Y:S01]  /*89d0*/  IMAD.HI.U32 R245, R4, R240, RZ ;  /* 0x000000f004f57227 */ /* 0x000fe200078e00ff */
[----:B------:R-:W-:-:S02]  /*89e0*/  ISETP.GE.AND P3, PT, R85, RZ, PT ;  /* 0x000000ff5500720c */ /* 0x000fc40003f66270 */
[----:B------:R-:W-:Y:S01]  /*89f0*/  IABS R85, R89 ;  /* 0x0000005900557213 */ /* 0x000fe20000000000 */
[--C-:B------:R-:W-:Y:S01]  /*8a00*/  @!P6 IMAD.IADD R79, R79, 0x1, -R5.reuse ;  /* 0x000000014f4fe824 */ /* 0x100fe200078e0a05 */
[----:B------:R-:W-:Y:S01]  /*8a10*/  ISETP.GE.AND P6, PT, R8, RZ, PT ;  /* 0x000000ff0800720c */ /* 0x000fe20003fc6270 */
[----:B------:R-:W-:Y:S02]  /*8a20*/  @!P0 IMAD.IADD R80, R80, 0x1, -R5 ;  /* 0x0000000150508824 */ /* 0x000fe400078e0a05 */
[----:B------:R-:W-:Y:S01]  /*8a30*/  IMAD.HI.U32 R8, R4, R82, RZ ;  /* 0x0000005204087227 */ /* 0x000fe200078e00ff */
[----:B------:R-:W-:-:S03]  /*8a40*/  ISETP.GT.U32.AND P0, PT, R5, R79, PT ;  /* 0x0000004f0500720c */ /* 0x000fc60003f04070 */
[----:B------:R-:W-:Y:S01]  /*8a50*/  @!P5 IMAD.IADD R81, R81, 0x1, -R5 ;  /* 0x000000015151d824 */ /* 0x000fe200078e0a05 */
[C---:B------:R-:W-:Y:S01]  /*8a60*/  ISETP.GT.U32.AND P5, PT, R5.reuse, R80, PT ;  /* 0x000000500500720c */ /* 0x040fe20003fa4070 */
[----:B------:R-:W-:Y:S02]  /*8a70*/  IMAD.MOV R9, RZ, RZ, -R8 ;  /* 0x000000ffff097224 */ /* 0x000fe400078e0a08 */
[----:B------:R-:W-:Y:S01]  /*8a80*/  IMAD.HI.U32 R8, R4, R83, RZ ;  /* 0x0000005304087227 */ /* 0x000fe200078e00ff */
[----:B------:R-:W-:-:S03]  /*8a90*/  ISETP.GT.U32.AND P2, PT, R5, R81, PT ;  /* 0x000000510500720c */ /* 0x000fc60003f44070 */
[----:B------:R-:W-:Y:S02]  /*8aa0*/  IMAD.MOV R8, RZ, RZ, -R8 ;  /* 0x000000ffff087224 */ /* 0x000fe400078e0a08 */
[C---:B------:R-:W-:Y:S02]  /*8ab0*/  IMAD R82, R5.reuse, R9, R82 ;  /* 0x0000000905527224 */ /* 0x040fe400078e0252 */
[----:B------:R-:W-:Y:S02]  /*8ac0*/  IMAD R83, R5, R8, R83 ;  /* 0x0000000805537224 */ /* 0x000fe400078e0253 */
[--C-:B------:R-:W-:Y:S02]  /*8ad0*/  @!P5 IMAD.IADD R80, R80, 0x1, -R5.reuse ;  /* 0x000000015050d824 */ /* 0x100fe400078e0a05 */
[----:B------:R-:W-:Y:S01]  /*8ae0*/  @!P0 IMAD.IADD R79, R79, 0x1, -R5 ;  /* 0x000000014f4f8824 */ /* 0x000fe200078e0a05 */
[C---:B------:R-:W-:Y:S01]  /*8af0*/  ISETP.GT.U32.AND P5, PT, R5.reuse, R83, PT ;  /* 0x000000530500720c */ /* 0x040fe20003fa4070 */
[----:B------:R-:W-:Y:S01]  /*8b00*/  IMAD.HI.U32 R8, R4, R84, RZ ;  /* 0x0000005404087227 */ /* 0x000fe200078e00ff */
[----:B------:R-:W-:-:S03]  /*8b10*/  ISETP.GT.U32.AND P0, PT, R5, R82, PT ;  /* 0x000000520500720c */ /* 0x000fc60003f04070 */
[----:B------:R-:W-:Y:S02]  /*8b20*/  IMAD.MOV R8, RZ, RZ, -R8 ;  /* 0x000000ffff087224 */ /* 0x000fe400078e0a08 */
[----:B------:R-:W-:Y:S01]  /*8b30*/  @!P2 IMAD.IADD R81, R81, 0x1, -R5 ;  /* 0x000000015151a824 */ /* 0x000fe200078e0a05 */
[----:B------:R-:W-:Y:S01]  /*8b40*/  ISETP.GE.AND P2, PT, R86, RZ, PT ;  /* 0x000000ff5600720c */ /* 0x000fe20003f46270 */
[----:B------:R-:W-:Y:S02]  /*8b50*/  IMAD R84, R5, R8, R84 ;  /* 0x0000000805547224 */ /* 0x000fe400078e0254 */
[----:B------:R-:W-:-:S04]  /*8b60*/  IMAD.HI.U32 R8, R4, R85, RZ ;  /* 0x0000005504087227 */ /* 0x000fc800078e00ff */
[--C-:B------:R-:W-:Y:S02]  /*8b70*/  @!P5 IMAD.IADD R83, R83, 0x1, -R5.reuse ;  /* 0x000000015353d824 */ /* 0x100fe400078e0a05 */
[----:B------:R-:W-:Y:S01]  /*8b80*/  @!P0 IMAD.IADD R82, R82, 0x1, -R5 ;  /* 0x0000000152528824 */ /* 0x000fe200078e0a05 */
[----:B------:R-:W-:Y:S01]  /*8b90*/  ISETP.GE.AND P0, PT, R88, RZ, PT ;  /* 0x000000ff5800720c */ /* 0x000fe20003f06270 */
[----:B------:R-:W-:Y:S01]  /*8ba0*/  @!P4 IMAD.MOV R79, RZ, RZ, -R79 ;  /* 0x000000ffff4fc224 */ /* 0x000fe200078e0a4f */
[C---:B------:R-:W-:Y:S01]  /*8bb0*/  ISETP.GT.U32.AND P5, PT, R5.reuse, R83, PT ;  /* 0x000000530500720c */ /* 0x040fe20003fa4070 */
[----:B------:R-:W-:Y:S01]  /*8bc0*/  IMAD.MOV R86, RZ, RZ, -R8 ;  /* 0x000000ffff567224 */ /* 0x000fe200078e0a08 */
[C---:B------:R-:W-:Y:S01]  /*8bd0*/  ISETP.GT.U32.AND P4, PT, R5.reuse, R82, PT ;  /* 0x000000520500720c */ /* 0x040fe20003f84070 */
[----:B------:R-:W-:Y:S01]  /*8be0*/  @!P1 IMAD.MOV R80, RZ, RZ, -R80 ;  /* 0x000000ffff509224 */ /* 0x000fe200078e0a50 */
[C---:B------:R-:W-:Y:S01]  /*8bf0*/  ISETP.GT.U32.AND P1, PT, R5.reuse, R84, PT ;  /* 0x000000540500720c */ /* 0x040fe20003f24070 */
[----:B------:R-:W-:-:S02]  /*8c00*/  IMAD R85, R5, R86, R85 ;  /* 0x0000005605557224 */ /* 0x000fc400078e0255 */
[----:B------:R-:W-:-:S04]  /*8c10*/  IMAD.HI.U32 R9, R4, R87, RZ ;  /* 0x0000005704097227 */ /* 0x000fc800078e00ff */
[----:B------:R-:W-:Y:S01]  /*8c20*/  IMAD.MOV R88, RZ, RZ, -R9 ;  /* 0x000000ffff587224 */ /* 0x000fe200078e0a09 */
[----:B------:R-:W-:Y:S01]  /*8c30*/  LOP3.LUT R9, R6, 0x14c, RZ, 0xfc, !PT ;  /* 0x0000014c06097812 */ /* 0x000fe200078efcff */
[----:B------:R-:W-:Y:S01]  /*8c40*/  @!P5 IMAD.IADD R83, R83, 0x1, -R5 ;  /* 0x000000015353d824 */ /* 0x000fe200078e0a05 */
[C---:B------:R-:W-:Y:S01]  /*8c50*/  ISETP.GT.U32.AND P5, PT, R5.reuse, R85, PT ;  /* 0x000000550500720c */ /* 0x040fe20003fa4070 */
[----:B------:R-:W-:Y:S02]  /*8c60*/  IMAD R86, R5, R88, R87 ;  /* 0x0000005805567224 */ /* 0x000fe400078e0257 */
[--C-:B------:R-:W-:Y:S02]  /*8c70*/  @!P4 IMAD.IADD R82, R82, 0x1, -R5.reuse ;  /* 0x000000015252c824 */ /* 0x100fe400078e0a05 */
[----:B------:R-:W-:Y:S02]  /*8c80*/  VIADD R8, R7, 0x14e ;  /* 0x0000014e07087836 */ /* 0x000fe40000000000 */
[----:B------:R-:W-:-:S02]  /*8c90*/  @!P1 IMAD.IADD R84, R84, 0x1, -R5 ;  /* 0x0000000154549824 */ /* 0x000fc400078e0a05 */
[----:B------:R-:W-:Y:S01]  /*8ca0*/  @!P6 IMAD.MOV R82, RZ, RZ, -R82 ;  /* 0x000000ffff52e224 */ /* 0x000fe200078e0a52 */
[----:B------:R-:W-:Y:S01]  /*8cb0*/  ISETP.GT.U32.AND P6, PT, R5, R86, PT ;  /* 0x000000560500720c */ /* 0x000fe20003fc4070 */
[----:B------:R-:W-:Y:S01]  /*8cc0*/  @!P3 IMAD.MOV R81, RZ, RZ, -R81 ;  /* 0x000000ffff51b224 */ /* 0x000fe200078e0a51 */
[----:B------:R-:W-:Y:S01]  /*8cd0*/  IABS R87, R8 ;  /* 0x0000000800577213 */ /* 0x000fe20000000000 */
[----:B------:R-:W-:Y:S01]  /*8ce0*/  @!P5 IMAD.IADD R85, R85, 0x1, -R5 ;  /* 0x000000015555d824 */ /* 0x000fe200078e0a05 */
[----:B------:R-:W-:Y:S01]  /*8cf0*/  ISETP.GT.U32.AND P1, PT, R5, R84, PT ;  /* 0x000000540500720c */ /* 0x000fe20003f24070 */
[----:B------:R-:W-:Y:S01]  /*8d00*/  @!P2 IMAD.MOV R83, RZ, RZ, -R83 ;  /* 0x000000ffff53a224 */ /* 0x000fe200078e0a53 */
[----:B------:R-:W-:Y:S01]  /*8d10*/  ISETP.GE.AND P3, PT, R89, RZ, PT ;  /* 0x000000ff5900720c */ /* 0x000fe20003f66270 */
[----:B------:R-:W-:Y:S01]  /*8d20*/  IMAD.HI.U32 R244, R4, R242, RZ ;  /* 0x000000f204f47227 */ /* 0x000fe200078e00ff */
[----:B------:R-:W-:Y:S02]  /*8d30*/  ISETP.GE.AND P4, PT, R8, RZ, PT ;  /* 0x000000ff0800720c */ /* 0x000fe40003f86270 */
[----:B------:R-:W-:Y:S01]  /*8d40*/  IABS R89, R9 ;  /* 0x0000000900597213 */ /* 0x000fe20000000000 */
[----:B------:R-:W-:Y:S01]  /*8d50*/  IMAD.HI.U32 R8, R4, R87, RZ ;  /* 0x0000005704087227 */ /* 0x000fe200078e00ff */
[----:B------:R-:W-:-:S02]  /*8d60*/  ISETP.GT.U32.AND P2, PT, R5, R85, PT ;  /* 0x000000550500720c */ /* 0x000fc40003f44070 */
[----:B------:R-:W-:Y:S01]  /*8d70*/  ISETP.GE.AND P5, PT, R91, RZ, PT ;  /* 0x000000ff5b00720c */ /* 0x000fe20003fa6270 */
[----:B------:R-:W-:Y:S01]  /*8d80*/  IMAD.MOV R88, RZ, RZ, -R8 ;  /* 0x000000ffff587224 */ /* 0x000fe200078e0a08 */
[----:B------:R-:W-:Y:S01]  /*8d90*/  IABS R91, R95 ;  /* 0x0000005f005b7213 */ /* 0x000fe20000000000 */
[----:B------:R-:W-:Y:S02]  /*8da0*/  @!P6 IMAD.IADD R86, R86, 0x1, -R5 ;  /* 0x000000015656e824 */ /* 0x000fe400078e0a05 */
[----:B------:R-:W-:-:S03]  /*8db0*/  IMAD.HI.U32 R8, R4, R89, RZ ;  /* 0x0000005904087227 */ /* 0x000fc600078e00ff */
[----:B------:R-:W-:Y:S01]  /*8dc0*/  ISETP.GT.U32.AND P6, PT, R5, R86, PT ;  /* 0x000000560500720c */ /* 0x000fe20003fc4070 */
[----:B------:R-:W-:Y:S01]  /*8dd0*/  @!P1 IMAD.IADD R84, R84, 0x1, -R5 ;  /* 0x0000000154549824 */ /* 0x000fe200078e0a05 */
[----:B------:R-:W-:Y:S01]  /*8de0*/  ISETP.GE.AND P1, PT, R9, RZ, PT ;  /* 0x000000ff0900720c */ /* 0x000fe20003f26270 */
[----:B------:R-:W-:Y:S02]  /*8df0*/  IMAD R87, R5, R88, R87 ;  /* 0x0000005805577224 */ /* 0x000fe400078e0257 */
[----:B------:R-:W-:Y:S02]  /*8e00*/  IMAD.MOV R8, RZ, RZ, -R8 ;  /* 0x000000ffff087224 */ /* 0x000fe400078e0a08 */
[----:B------:R-:W-:-:S04]  /*8e10*/  IMAD.HI.U32 R9, R4, R90, RZ ;  /* 0x0000005a04097227 */ /* 0x000fc800078e00ff */
[----:B------:R-:W-:Y:S01]  /*8e20*/  @!P2 IMAD.IADD R85, R85, 0x1, -R5 ;  /* 0x000000015555a824 */ /* 0x000fe200078e0a05 */
[----:B------:R-:W-:Y:S01]  /*8e30*/  ISETP.GE.AND P2, PT, R92, RZ, PT ;  /* 0x000000ff5c00720c */ /* 0x000fe20003f46270 */
[----:B------:R-:W-:Y:S01]  /*8e40*/  @!P0 IMAD.MOV R84, RZ, RZ, -R84 ;  /* 0x000000ffff548224 */ /* 0x000fe200078e0a54 */
[C---:B------:R-:W-:Y:S01]  /*8e50*/  ISETP.GT.U32.AND P0, PT, R5.reuse, R87, PT ;  /* 0x000000570500720c */ /* 0x040fe20003f04070 */
[C---:B------:R-:W-:Y:S01]  /*8e60*/  IMAD R88, R5.reuse, R8, R89 ;  /* 0x0000000805587224 */ /* 0x040fe200078e0259 */
[----:B------:R-:W-:Y:S01]  /*8e70*/  LOP3.LUT R8, R6, 0x148, RZ, 0xfc, !PT ;  /* 0x0000014806087812 */ /* 0x000fe200078efcff */
[----:B------:R-:W-:Y:S02]  /*8e80*/  IMAD.MOV R9, RZ, RZ, -R9 ;  /* 0x000000ffff097224 */ /* 0x000fe400078e0a09 */
[----:B------:R-:W-:Y:S01]  /*8e90*/  @!P3 IMAD.MOV R85, RZ, RZ, -R85 ;  /* 0x000000ffff55b224 */ /* 0x000fe200078e0a55 */
[C---:B------:R-:W-:Y:S01]  /*8ea0*/  ISETP.GT.U32.AND P3, PT, R5.reuse, R88, PT ;  /* 0x000000580500720c */ /* 0x040fe20003f64070 */
[----:B------:R-:W-:Y:S01]  /*8eb0*/  IMAD R89, R5, R9, R90 ;  /* 0x0000000905597224 */ /* 0x000fe200078e025a */
[----:B------:R-:W-:Y:S01]  /*8ec0*/  IABS R90, R8 ;  /* 0x00000008005a7213 */ /* 0x000fe20000000000 */
[----:B------:R-:W-:-:S03]  /*8ed0*/  @!P6 IMAD.IADD R86, R86, 0x1, -R5 ;  /* 0x000000015656e824 */ /* 0x000fc600078e0a05 */
[----:B------:R-:W-:Y:S01]  /*8ee0*/  ISETP.GT.U32.AND P6, PT, R5, R89, PT ;  /* 0x000000590500720c */ /* 0x000fe20003fc4070 */
[----:B------:R-:W-:Y:S01]  /*8ef0*/  @!P0 IMAD.IADD R87, R87, 0x1, -R5 ;  /* 0x0000000157578824 */ /* 0x000fe200078e0a05 */
[----:B------:R-:W-:Y:S01]  /*8f00*/  ISETP.GE.AND P0, PT, R8, RZ, PT ;  /* 0x000000ff0800720c */ /* 0x000fe20003f06270 */
[----:B------:R-:W-:-:S04]  /*8f10*/  IMAD.HI.U32 R8, R4, R90, RZ ;  /* 0x0000005a04087227 */ /* 0x000fc800078e00ff */
[--C-:B------:R-:W-:Y:S01]  /*8f20*/  @!P3 IMAD.IADD R88, R88, 0x1, -R5.reuse ;  /* 0x000000015858b824 */ /* 0x100fe200078e0a05 */
[C---:B------:R-:W-:Y:S01]  /*8f30*/  ISETP.GT.U32.AND P3, PT, R5.reuse, R87, PT ;  /* 0x000000570500720c */ /* 0x040fe20003f64070 */
[----:B------:R-:W-:Y:S02]  /*8f40*/  IMAD.MOV R9, RZ, RZ, -R8 ;  /* 0x000000ffff097224 */ /* 0x000fe400078e0a08 */
[----:B------:R-:W-:Y:S01]  /*8f50*/  @!P5 IMAD.MOV R86, RZ, RZ, -R86 ;  /* 0x000000ffff56d224 */ /* 0x000fe200078e0a56 */
[----:B------:R-:W-:Y:S01]  /*8f60*/  ISETP.GT.U32.AND P5, PT, R5, R88, PT ;  /* 0x000000580500720c */ /* 0x000fe20003fa4070 */
[----:B------:R-:W-:Y:S02]  /*8f70*/  @!P6 IMAD.IADD R89, R89, 0x1, -R5 ;  /* 0x000000015959e824 */ /* 0x000fe400078e0a05 */
[----:B------:R-:W-:-:S03]  /*8f80*/  IMAD.HI.U32 R8, R4, R91, RZ ;  /* 0x0000005b04087227 */ /* 0x000fc600078e00ff */
[C---:B------:R-:W-:Y:S01]  /*8f90*/  ISETP.GT.U32.AND P6, PT, R5.reuse, R89, PT ;  /* 0x000000590500720c */ /* 0x040fe20003fc4070 */
[----:B------:R-:W-:Y:S02]  /*8fa0*/  IMAD R90, R5, R9, R90 ;  /* 0x00000009055a7224 */ /* 0x000fe400078e025a */
[----:B------:R-:W-:Y:S02]  /*8fb0*/  IMAD.MOV R92, RZ, RZ, -R8 ;  /* 0x000000ffff5c7224 */ /* 0x000fe400078e0a08 */
[----:B------:R-:W-:-:S04]  /*8fc0*/  IMAD.HI.U32 R8, R4, R93, RZ ;  /* 0x0000005d04087227 */ /* 0x000fc800078e00ff */
[----:B------:R-:W-:Y:S01]  /*8fd0*/  @!P3 IMAD.IADD R87, R87, 0x1, -R5 ;  /* 0x000000015757b824 */ /* 0x000fe200078e0a05 */
[----:B------:R-:W-:Y:S01]  /*8fe0*/  ISETP.GT.U32.AND P3, PT, R5, R90, PT ;  /* 0x0000005a0500720c */ /* 0x000fe20003f64070 */
[----:B------:R-:W-:-:S04]  /*8ff0*/  IMAD.HI.U32 R9, R4, R94, RZ ;  /* 0x0000005e04097227 */ /* 0x000fc800078e00ff */
[----:B------:R-:W-:Y:S02]  /*9000*/  IMAD.MOV R8, RZ, RZ, -R8 ;  /* 0x000000ffff087224 */ /* 0x000fe400078e0a08 */
[----:B------:R-:W-:Y:S02]  /*9010*/  IMAD R91, R5, R92, R91 ;  /* 0x0000005c055b7224 */ /* 0x000fe400078e025b */
[----:B------:R-:W-:Y:S01]  /*9020*/  @!P5 IMAD.IADD R88, R88, 0x1, -R5 ;  /* 0x000000015858d824 */ /* 0x000fe200078e0a05 */
[----:B------:R-:W-:Y:S01]  /*9030*/  ISETP.GE.AND P5, PT, R95, RZ, PT ;  /* 0x000000ff5f00720c */ /* 0x000fe20003fa6270 */
[----:B------:R-:W-:Y:S02]  /*9040*/  IMAD.MOV R9, RZ, RZ, -R9 ;  /* 0x000000ffff097224 */ /* 0x000fe400078e0a09 */
[----:B------:R-:W-:Y:S02]  /*9050*/  IMAD R92, R5, R8, R93 ;  /* 0x00000008055c7224 */ /* 0x000fe400078e025d */
[--C-:B------:R-:W-:Y:S01]  /*9060*/  @!P6 IMAD.IADD R89, R89, 0x1, -R5.reuse ;  /* 0x000000015959e824 */ /* 0x100fe200078e0a05 */
[C---:B------:R-:W-:Y:S01]  /*9070*/  ISETP.GT.U32.AND P6, PT, R5.reuse, R91, PT ;  /* 0x0000005b0500720c */ /* 0x040fe20003fc4070 */
[C---:B------:R-:W-:Y:S01]  /*9080*/  IMAD R93, R5.reuse, R9, R94 ;  /* 0x00000009055d7224 */ /* 0x040fe200078e025e */
[----:B------:R-:W-:Y:S01]  /*9090*/  IABS R94, R99 ;  /* 0x00000063005e7213 */ /* 0x000fe20000000000 */
[----:B------:R-:W-:Y:S01]  /*90a0*/  @!P1 IMAD.MOV R88, RZ, RZ, -R88 ;  /* 0x000000ffff589224 */ /* 0x000fe200078e0a58 */
[----:B------:R-:W-:Y:S01]  /*90b0*/  ISETP.GT.U32.AND P1, PT, R5, R92, PT ;  /* 0x0000005c0500720c */ /* 0x000fe20003f24070 */
[----:B------:R-:W-:-:S02]  /*90c0*/  @!P3 IMAD.IADD R90, R90, 0x1, -R5 ;  /* 0x000000015a5ab824 */ /* 0x000fc400078e0a05 */
[----:B------:R-:W-:Y:S01]  /*90d0*/  @!P2 IMAD.MOV R89, RZ, RZ, -R89 ;  /* 0x000000ffff59a224 */ /* 0x000fe200078e0a59 */
[----:B------:R-:W-:Y:S01]  /*90e0*/  ISETP.GT.U32.AND P2, PT, R5, R93, PT ;  /* 0x0000005d0500720c */ /* 0x000fe20003f44070 */
[----:B------:R-:W-:Y:S02]  /*90f0*/  VIADD R8, R7, 0x13e ;  /* 0x0000013e07087836 */ /* 0x000fe40000000000 */
[----:B------:R-:W-:Y:S01]  /*9100*/  @!P4 IMAD.MOV R87, RZ, RZ, -R87 ;  /* 0x000000ffff57c224 */ /* 0x000fe200078e0a57 */
[----:B------:R-:W-:Y:S01]  /*9110*/  ISETP.GT.U32.AND P4, PT, R5, R90, PT ;  /* 0x0000005a0500720c */ /* 0x000fe20003f84070 */
[----:B------:R-:W-:Y:S01]  /*9120*/  @!P6 IMAD.IADD R91, R91, 0x1, -R5 ;  /* 0x000000015b5be824 */ /* 0x000fe200078e0a05 */
[----:B------:R-:W-:Y:S01]  /*9130*/  ISETP.GE.AND P3, PT, R8, RZ, PT ;  /* 0x000000ff0800720c */ /* 0x000fe20003f66270 */
[C---:B------:R-:W-:Y:S01]  /*9140*/  IMAD.HI.U32 R9, R4.reuse, R96, RZ ;  /* 0x0000006004097227 */ /* 0x040fe200078e00ff */
[----:B------:R-:W-:Y:S02]  /*9150*/  IABS R95, R8 ;  /* 0x00000008005f7213 */ /* 0x000fe40000000000 */
[----:B------:R-:W-:Y:S01]  /*9160*/  ISETP.GT.U32.AND P6, PT, R5, R91, PT ;  /* 0x0000005b0500720c */ /* 0x000fe20003fc4070 */
[----:B------:R-:W-:-:S04]  /*9170*/  IMAD.HI.U32 R8, R4, R94, RZ ;  /* 0x0000005e04087227 */ /* 0x000fc800078e00ff */
[--C-:B------:R-:W-:Y:S01]  /*9180*/  @!P1 IMAD.IADD R92, R92, 0x1, -R5.reuse ;  /* 0x000000015c5c9824 */ /* 0x100fe200078e0a05 */
[----:B------:R-:W-:Y:S01]  /*9190*/  ISETP.GE.AND P1, PT, R98, RZ, PT ;  /* 0x000000ff6200720c */ /* 0x000fe20003f26270 */
[----:B------:R-:W-:Y:S01]  /*91a0*/  IMAD.MOV R8, RZ, RZ, -R8 ;  /* 0x000000ffff087224 */ /* 0x000fe200078e0a08 */
[----:B------:R-:W-:Y:S01]  /*91b0*/  IABS R98, R102 ;  /* 0x0000006600627213 */ /* 0x000fe20000000000 */
[----:B------:R-:W-:Y:S01]  /*91c0*/  @!P2 IMAD.IADD R93, R93, 0x1, -R5 ;  /* 0x000000015d5da824 */ /* 0x000fe200078e0a05 */
[C---:B------:R-:W-:Y:S01]  /*91d0*/  ISETP.GT.U32.AND P2, PT, R5.reuse, R92, PT ;  /* 0x0000005c0500720c */ /* 0x040fe20003f44070 */
[----:B------:R-:W-:Y:S02]  /*91e0*/  IMAD R94, R5, R8, R94 ;  /* 0x00000008055e7224 */ /* 0x000fe400078e025e */
[----:B------:R-:W-:-:S04]  /*91f0*/  IMAD.HI.U32 R8, R4, R95, RZ ;  /* 0x0000005f04087227 */ /* 0x000fc800078e00ff */
[----:B------:R-:W-:Y:S01]  /*9200*/  @!P4 IMAD.IADD R90, R90, 0x1, -R5 ;  /* 0x000000015a5ac824 */ /* 0x000fe200078e0a05 */
[----:B------:R-:W-:Y:S01]  /*9210*/  ISETP.GE.AND P4, PT, R97, RZ, PT ;  /* 0x000000ff6100720c */ /* 0x000fe20003f86270 */
[----:B------:R-:W-:Y:S01]  /*9220*/  IMAD.MOV R8, RZ, RZ, -R8 ;  /* 0x000000ffff087224 */ /* 0x000fe200078e0a08 */
[----:B------:R-:W-:Y:S01]  /*9230*/  IABS R97, R101 ;  /* 0x0000006500617213 */ /* 0x000fe20000000000 */
[----:B------:R-:W-:Y:S02]  /*9240*/  IMAD.MOV R9, RZ, RZ, -R9 ;  /* 0x000000ffff097224 */ /* 0x000fe400078e0a09 */
[----:B------:R-:W-:Y:S02]  /*9250*/  IMAD R95, R5, R8, R95 ;  /* 0x00000008055f7224 */ /* 0x000fe400078e025f */
[----:B------:R-:W-:Y:S01]  /*9260*/  @!P6 IMAD.IADD R91, R91, 0x1, -R5 ;  /* 0x000000015b5be824 */ /* 0x000fe200078e0a05 */
[C---:B------:R-:W-:Y:S01]  /*9270*/  ISETP.GT.U32.AND P6, PT, R5.reuse, R94, PT ;  /* 0x0000005e0500720c */ /* 0x040fe20003fc4070 */
[----:B------:R-:W-:-:S02]  /*9280*/  IMAD R96, R5, R9, R96 ;  /* 0x0000000905607224 */ /* 0x000fc400078e0260 */
[----:B------:R-:W-:Y:S01]  /*9290*/  @!P2 IMAD.IADD R92, R92, 0x1, -R5 ;  /* 0x000000015c5ca824 */ /* 0x000fe200078e0a05 */
[----:B------:R-:W-:Y:S01]  /*92a0*/  ISETP.GT.U32.AND P2, PT, R5, R95, PT ;  /* 0x0000005f0500720c */ /* 0x000fe20003f44070 */
[----:B------:R-:W-:-:S04]  /*92b0*/  IMAD.HI.U32 R9, R4, R98, RZ ;  /* 0x0000006204097227 */ /* 0x000fc800078e00ff */
[----:B------:R-:W-:Y:S01]  /*92c0*/  @!P4 IMAD.MOV R92, RZ, RZ, -R92 ;  /* 0x000000ffff5cc224 */ /* 0x000fe200078e0a5c */
[C---:B------:R-:W-:Y:S01]  /*92d0*/  ISETP.GT.U32.AND P4, PT, R5.reuse, R96, PT ;  /* 0x000000600500720c */ /* 0x040fe20003f84070 */
[----:B------:R-:W-:Y:S02]  /*92e0*/  IMAD.MOV R9, RZ, RZ, -R9 ;  /* 0x000000ffff097224 */ /* 0x000fe400078e0a09 */
[--C-:B------:R-:W-:Y:S02]  /*92f0*/  @!P6 IMAD.IADD R94, R94, 0x1, -R5.reuse ;  /* 0x000000015e5ee824 */ /* 0x100fe400078e0a05 */
[----:B------:R-:W-:Y:S01]  /*9300*/  @!P0 IMAD.MOV R90, RZ, RZ, -R90 ;  /* 0x000000ffff5a8224 */ /* 0x000fe200078e0a5a */
[----:B------:R-:W-:Y:S01]  /*9310*/  ISETP.GT.U32.AND P0, PT, R5, R93, PT ;  /* 0x0000005d0500720c */ /* 0x000fe20003f04070 */
[----:B------:R-:W-:Y:S01]  /*9320*/  @!P2 IMAD.IADD R95, R95, 0x1, -R5 ;  /* 0x000000015f5fa824 */ /* 0x000fe200078e0a05 */
[----:B------:R-:W-:Y:S01]  /*9330*/  ISETP.GT.U32.AND P6, PT, R5, R94, PT ;  /* 0x0000005e0500720c */ /* 0x000fe20003fc4070 */
[----:B------:R-:W-:Y:S01]  /*9340*/  @!P5 IMAD.MOV R91, RZ, RZ, -R91 ;  /* 0x000000ffff5bd224 */ /* 0x000fe200078e0a5b */
[----:B------:R-:W-:Y:S01]  /*9350*/  ISETP.GE.AND P5, PT, R99, RZ, PT ;  /* 0x000000ff6300720c */ /* 0x000fe20003fa6270 */
[----:B------:R-:W-:Y:S01]  /*9360*/  IMAD.HI.U32 R8, R4, R97, RZ ;  /* 0x0000006104087227 */ /* 0x000fe200078e00ff */
[----:B------:R-:W-:-:S02]  /*9370*/  ISETP.GE.AND P2, PT, R102, RZ, PT ;  /* 0x000000ff6600720c */ /* 0x000fc40003f46270 */
[----:B------:R-:W-:Y:S01]  /*9380*/  IABS R102, R105 ;  /* 0x0000006900667213 */ /* 0x000fe20000000000 */
[--C-:B------:R-:W-:Y:S01]  /*9390*/  @!P4 IMAD.IADD R96, R96, 0x1, -R5.reuse ;  /* 0x000000016060c824 */ /* 0x100fe200078e0a05 */
[C---:B------:R-:W-:Y:S01]  /*93a0*/  ISETP.GT.U32.AND P4, PT, R5.reuse, R95, PT ;  /* 0x0000005f0500720c */ /* 0x040fe20003f84070 */
[C---:B------:R-:W-:Y:S01]  /*93b0*/  IMAD R98, R5.reuse, R9, R98 ;  /* 0x0000000905627224 */ /* 0x040fe200078e0262 */
[----:B------:R-:W-:Y:S01]  /*93c0*/  LOP3.LUT R9, R6, 0x136, RZ, 0xfc, !PT ;  /* 0x0000013606097812 */ /* 0x000fe200078efcff */
[----:B------:R-:W-:Y:S02]  /*93d0*/  IMAD.MOV R8, RZ, RZ, -R8 ;  /* 0x000000ffff087224 */ /* 0x000fe400078e0a08 */
[----:B------:R-:W-:Y:S01]  /*93e0*/  @!P6 IMAD.IADD R94, R94, 0x1, -R5 ;  /* 0x000000015e5ee824 */ /* 0x000fe200078e0a05 */
[----:B------:R-:W-:Y:S01]  /*93f0*/  IABS R99, R9 ;  /* 0x0000000900637213 */ /* 0x000fe20000000000 */
[----:B------:R-:W-:Y:S01]  /*9400*/  IMAD R97, R5, R8, R97 ;  /* 0x0000000805617224 */ /* 0x000fe200078e0261 */
[----:B------:R-:W-:Y:S01]  /*9410*/  ISETP.GE.AND P6, PT, R101, RZ, PT ;  /* 0x000000ff6500720c */ /* 0x000fe20003fc6270 */
[----:B------:R-:W-:Y:S01]  /*9420*/  @!P0 IMAD.IADD R93, R93, 0x1, -R5 ;  /* 0x000000015d5d8824 */ /* 0x000fe200078e0a05 */
[----:B------:R-:W-:Y:S01]  /*9430*/  ISETP.GE.AND P0, PT, R100, RZ, PT ;  /* 0x000000ff6400720c */ /* 0x000fe20003f06270 */
[----:B------:R-:W-:Y:S01]  /*9440*/  IMAD.HI.U32 R8, R4, R99, RZ ;  /* 0x0000006304087227 */ /* 0x000fe200078e00ff */
[----:B------:R-:W-:-:S03]  /*9450*/  IABS R101, R104 ;  /* 0x0000006800657213 */ /* 0x000fc60000000000 */
[----:B------:R-:W-:Y:S01]  /*9460*/  @!P4 IMAD.IADD R95, R95, 0x1, -R5 ;  /* 0x000000015f5fc824 */ /* 0x000fe200078e0a05 */
[C---:B------:R-:W-:Y:S01]  /*9470*/  ISETP.GT.U32.AND P4, PT, R5.reuse, R98, PT ;  /* 0x000000620500720c */ /* 0x040fe20003f84070 */
[----:B------:R-:W-:Y:S01]  /*9480*/  @!P5 IMAD.MOV R94, RZ, RZ, -R94 ;  /* 0x000000ffff5ed224 */ /* 0x000fe200078e0a5e */
[C---:B------:R-:W-:Y:S01]  /*9490*/  ISETP.GT.U32.AND P5, PT, R5.reuse, R97, PT ;  /* 0x000000610500720c */ /* 0x040fe20003fa4070 */
[----:B------:R-:W-:Y:S02]  /*94a0*/  IMAD.MOV R8, RZ, RZ, -R8 ;  /* 0x000000ffff087224 */ /* 0x000fe400078e0a08 */
[----:B------:R-:W-:Y:S01]  /*94b0*/  @!P1 IMAD.MOV R93, RZ, RZ, -R93 ;  /* 0x000000ffff5d9224 */ /* 0x000fe200078e0a5d */
[C---:B------:R-:W-:Y:S01]  /*94c0*/  ISETP.GT.U32.AND P1, PT, R5.reuse, R96, PT ;  /* 0x000000600500720c */ /* 0x040fe20003f24070 */
[----:B------:R-:W-:Y:S02]  /*94d0*/  IMAD R99, R5, R8, R99 ;  /* 0x0000000805637224 */ /* 0x000fe400078e0263 */
[----:B------:R-:W-:-:S02]  /*94e0*/  @!P3 IMAD.MOV R95, RZ, RZ, -R95 ;  /* 0x000000ffff5fb224 */ /* 0x000fc400078e0a5f */
[----:B------:R-:W-:Y:S01]  /*94f0*/  IMAD.HI.U32 R8, R4, R101, RZ ;  /* 0x0000006504087227 */ /* 0x000fe200078e00ff */
[----:B------:R-:W-:-:S03]  /*9500*/  ISETP.GT.U32.AND P3, PT, R5, R99, PT ;  /* 0x000000630500720c */ /* 0x000fc60003f64070 */
        /* <DEDUP_REMOVED lines=10> */
[----:B------:R-:W-:-:S04]  /*95b0*/  IMAD.HI.U32 R9, R4, R102, RZ ;  /* 0x0000006604097227 */ /* 0x000fc800078e00ff */
[----:B------:R-:W-:Y:S02]  /*95c0*/  IMAD.MOV R104, RZ, RZ, -R100 ;  /* 0x000000ffff687224 */ /* 0x000fe400078e0a64 */
[----:B------:R-:W-:Y:S02]  /*95d0*/  @!P3 IMAD.IADD R99, R99, 0x1, -R5 ;  /* 0x000000016363b824 */ /* 0x000fe400078e0a05 */
[C---:B------:R-:W-:Y:S02]  /*95e0*/  IMAD R100, R5.reuse, R8, R101 ;  /* 0x0000000805647224 */ /* 0x040fe400078e0265 */
[----:B------:R-:W-:Y:S01]  /*95f0*/  IMAD.MOV R9, RZ, RZ, -R9 ;  /* 0x000000ffff097224 */ /* 0x000fe200078e0a09 */
[C---:B------:R-:W-:Y:S01]  /*9600*/  ISETP.GT.U32.AND P3, PT, R5.reuse, R99, PT ;  /* 0x000000630500720c */ /* 0x040fe20003f64070 */
        /* <DEDUP_REMOVED lines=9> */
[----:B------:R-:W-:Y:S02]  /*96a0*/  VIADD R8, R7, 0x12e ;  /* 0x0000012e07087836 */ /* 0x000fe40000000000 */
[--C-:B------:R-:W-:Y:S01]  /*96b0*/  @!P3 IMAD.IADD R99, R99, 0x1, -R5.reuse ;  /* 0x000000016363b824 */ /* 0x100fe200078e0a05 */
[C---:B------:R-:W-:Y:S01]  /*96c0*/  ISETP.GT.U32.AND P3, PT, R5.reuse, R102, PT ;  /* 0x000000660500720c */ /* 0x040fe20003f64070 */
[----:B------:R-:W-:Y:S01]  /*96d0*/  @!P4 IMAD.IADD R100, R100, 0x1, -R5 ;  /* 0x000000016464c824 */ /* 0x000fe200078e0a05 */
[----:B------:R-:W-:Y:S01]  /*96e0*/  IABS R104, R8 ;  /* 0x0000000800687213 */ /* 0x000fe20000000000 */
[----:B------:R-:W-:Y:S01]  /*96f0*/  @!P2 IMAD.MOV R98, RZ, RZ, -R98 ;  /* 0x000000ffff62a224 */ /* 0x000fe200078e0a62 */
[----:B------:R-:W-:Y:S01]  /*9700*/  ISETP.GE.AND P2, PT, R8, RZ, PT ;  /* 0x000000ff0800720c */ /* 0x000fe20003f46270 */
[----:B------:R-:W-:Y:S01]  /*9710*/  IMAD.HI.U32 R9, R4, R105, RZ ;  /* 0x0000006904097227 */ /* 0x000fe200078e00ff */
[----:B------:R-:W-:-:S03]  /*9720*/  ISETP.GT.U32.AND P4, PT, R5, R100, PT ;  /* 0x000000640500720c */ /* 0x000fc60003f84070 */
[----:B------:R-:W-:Y:S02]  /*9730*/  @!P6 IMAD.IADD R101, R101, 0x1, -R5 ;  /* 0x000000016565e824 */ /* 0x000fe400078e0a05 */
[----:B------:R-:W-:-:S03]  /*9740*/  IMAD.HI.U32 R8, R4, R104, RZ ;  /* 0x0000006804087227 */ /* 0x000fc600078e00ff */
[----:B------:R-:W-:Y:S01]  /*9750*/  ISETP.GT.U32.AND P6, PT, R5, R101, PT ;  /* 0x000000650500720c */ /* 0x000fe20003fc4070 */
[----:B------:R-:W-:Y:S02]  /*9760*/  @!P3 IMAD.IADD R102, R102, 0x1, -R5 ;  /* 0x000000016666b824 */ /* 0x000fe400078e0a05 */
[----:B------:R-:W-:-:S03]  /*9770*/  IMAD.HI.U32 R103, R4, R107, RZ ;  /* 0x0000006b04677227 */ /* 0x000fc600078e00ff */
[C---:B------:R-:W-:Y:S01]  /*9780*/  ISETP.GT.U32.AND P3, PT, R5.reuse, R102, PT ;  /* 0x000000660500720c */ /* 0x040fe20003f64070 */
[----:B------:R-:W-:Y:S01]  /*9790*/  @!P1 IMAD.MOV R99, RZ, RZ, -R99 ;  /* 0x000000ffff639224 */ /* 0x000fe200078e0a63 */
[----:B------:R-:W-:Y:S01]  /*97a0*/  ISETP.GE.AND P1, PT, R106, RZ, PT ;  /* 0x000000ff6a00720c */ /* 0x000fe20003f26270 */
[----:B------:R-:W-:Y:S02]  /*97b0*/  IMAD.MOV R8, RZ, RZ, -R8 ;  /* 0x000000ffff087224 */ /* 0x000fe400078e0a08 */
[----:B------:R-:W-:Y:S01]  /*97c0*/  @!P4 IMAD.IADD R100, R100, 0x1, -R5 ;  /* 0x000000016464c824 */ /* 0x000fe200078e0a05 */
[----:B------:R-:W-:Y:S01]  /*97d0*/  ISETP.GE.AND P4, PT, R108, RZ, PT ;  /* 0x000000ff6c00720c */ /* 0x000fe20003f86270 */
[----:B------:R-:W-:Y:S02]  /*97e0*/  IMAD.MOV R106, RZ, RZ, -R9 ;  /* 0x000000ffff6a7224 */ /* 0x000fe400078e0a09 */
        /* <DEDUP_REMOVED lines=17> */
[----:B------:R-:W-:Y:S01]  /*9900*/  @!P6 IMAD.IADD R103, R103, 0x1, -R5 ;  /* 0x000000016767e824 */ /* 0x000fe200078e0a05 */
[----:B------:R-:W-:Y:S01]  /*9910*/  ISETP.GE.AND P6, PT, R8, RZ, PT ;  /* 0x000000ff0800720c */ /* 0x000fe20003fc6270 */
[----:B------:R-:W-:Y:S01]  /*9920*/  IMAD.HI.U32 R8, R4, R106, RZ ;  /* 0x0000006a04087227 */ /* 0x000fe200078e00ff */
[----:B------:R-:W-:-:S03]  /*9930*/  IABS R109, R113 ;  /* 0x00000071006d7213 */ /* 0x000fc60000000000 */
[--C-:B------:R-:W-:Y:S01]  /*9940*/  @!P0 IMAD.IADD R104, R104, 0x1, -R5.reuse ;  /* 0x0000000168688824 */ /* 0x100fe200078e0a05 */
[----:B------:R-:W-:Y:S01]  /*9950*/  ISETP.GT.U32.AND P0, PT, R5, R103, PT ;  /* 0x000000670500720c */ /* 0x000fe20003f04070 */
[----:B------:R-:W-:Y:S02]  /*9960*/  @!P3 IMAD.IADD R105, R105, 0x1, -R5 ;  /* 0x000000016969b824 */ /* 0x000fe400078e0a05 */
[----:B------:R-:W-:Y:S01]  /*9970*/  IMAD.MOV R9, RZ, RZ, -R8 ;  /* 0x000000ffff097224 */ /* 0x000fe200078e0a08 */
[C---:B------:R-:W-:Y:S01]  /*9980*/  ISETP.GT.U32.AND P3, PT, R5.reuse, R104, PT ;  /* 0x000000680500720c */ /* 0x040fe20003f64070 */
[----:B------:R-:W-:Y:S01]  /*9990*/  IMAD.HI.U32 R8, R4, R107, RZ ;  /* 0x0000006b04087227 */ /* 0x000fe200078e00ff */
[----:B------:R-:W-:-:S03]  /*99a0*/  ISETP.GT.U32.AND P1, PT, R5, R105, PT ;  /* 0x000000690500720c */ /* 0x000fc60003f24070 */
[----:B------:R-:W-:Y:S02]  /*99b0*/  IMAD.MOV R8, RZ, RZ, -R8 ;  /* 0x000000ffff087224 */ /* 0x000fe400078e0a08 */
[C---:B------:R-:W-:Y:S02]  /*99c0*/  IMAD R106, R5.reuse, R9, R106 ;  /* 0x00000009056a7224 */ /* 0x040fe400078e026a */
[----:B------:R-:W-:Y:S02]  /*99d0*/  IMAD R107, R5, R8, R107 ;  /* 0x00000008056b7224 */ /* 0x000fe400078e026b */
[--C-:B------:R-:W-:Y:S01]  /*99e0*/  @!P0 IMAD.IADD R103, R103, 0x1, -R5.reuse ;  /* 0x0000000167678824 */ /* 0x100fe200078e0a05 */
[C---:B------:R-:W-:Y:S01]  /*99f0*/  ISETP.GT.U32.AND P0, PT, R5.reuse, R106, PT ;  /* 0x0000006a0500720c */ /* 0x040fe20003f04070 */
[----:B------:R-:W-:Y:S01]  /*9a00*/  @!P3 IMAD.IADD R104, R104, 0x1, -R5 ;  /* 0x000000016868b824 */ /* 0x000fe200078e0a05 */
[----:B------:R-:W-:Y:S01]  /*9a10*/  ISETP.GT.U32.AND P3, PT, R5, R107, PT ;  /* 0x0000006b0500720c */ /* 0x000fe20003f64070 */
[----:B------:R-:W-:-:S04]  /*9a20*/  IMAD.HI.U32 R8, R4, R108, RZ ;  /* 0x0000006c04087227 */ /* 0x000fc800078e00ff */
[----:B------:R-:W-:Y:S02]  /*9a30*/  IMAD.MOV R8, RZ, RZ, -R8 ;  /* 0x000000ffff087224 */ /* 0x000fe400078e0a08 */
[----:B------:R-:W-:Y:S02]  /*9a40*/  @!P2 IMAD.MOV R103, RZ, RZ, -R103 ;  /* 0x000000ffff67a224 */ /* 0x000fe400078e0a67 */
[----:B------:R-:W-:Y:S02]  /*9a50*/  IMAD R108, R5, R8, R108 ;  /* 0x00000008056c7224 */ /* 0x000fe400078e026c */
[--C-:B------:R-:W-:Y:S01]  /*9a60*/  @!P0 IMAD.IADD R106, R106, 0x1, -R5.reuse ;  /* 0x000000016a6a8824 */ /* 0x100fe200078e0a05 */
[----:B------:R-:W-:Y:S01]  /*9a70*/  ISETP.GE.AND P0, PT, R112, RZ, PT ;  /* 0x000000ff7000720c */ /* 0x000fe20003f06270 */
[----:B------:R-:W-:Y:S02]  /*9a80*/  @!P3 IMAD.IADD R107, R107, 0x1, -R5 ;  /* 0x000000016b6bb824 */ /* 0x000fe400078e0a05 */
[----:B------:R-:W-:Y:S01]  /*9a90*/  IMAD.HI.U32 R8, R4, R109, RZ ;  /* 0x0000006d04087227 */ /* 0x000fe200078e00ff */
[----:B------:R-:W-:-:S02]  /*9aa0*/  ISETP.GT.U32.AND P3, PT, R5, R106, PT ;  /* 0x0000006a0500720c */ /* 0x000fc40003f64070 */
[C---:B------:R-:W-:Y:S01]  /*9ab0*/  ISETP.GT.U32.AND P2, PT, R5.reuse, R107, PT ;  /* 0x0000006b0500720c */ /* 0x040fe20003f44070 */
[----:B------:R-:W-:Y:S01]  /*9ac0*/  @!P4 IMAD.MOV R104, RZ, RZ, -R104 ;  /* 0x000000ffff68c224 */ /* 0x000fe200078e0a68 */
[----:B------:R-:W-:Y:S01]  /*9ad0*/  ISETP.GT.U32.AND P4, PT, R5, R108, PT ;  /* 0x0000006c0500720c */ /* 0x000fe20003f84070 */
[----:B------:R-:W-:Y:S01]  /*9ae0*/  @!P1 IMAD.IADD R105, R105, 0x1, -R5 ;  /* 0x0000000169699824 */ /* 0x000fe200078e0a05 */
[----:B------:R-:W-:Y:S01]  /*9af0*/  ISETP.GE.AND P1, PT, R110, RZ, PT ;  /* 0x000000ff6e00720c */ /* 0x000fe20003f26270 */
[----:B------:R-:W-:-:S04]  /*9b00*/  IMAD.HI.U32 R9, R4, R111, RZ ;  /* 0x0000006f04097227 */ /* 0x000fc800078e00ff */
[----:B------:R-:W-:Y:S02]  /*9b10*/  IMAD.MOV R110, RZ, RZ, -R8 ;  /* 0x000000ffff6e7224 */ /* 0x000fe400078e0a08 */
[----:B------:R-:W-:Y:S01]  /*9b20*/  IMAD.MOV R112, RZ, RZ, -R9 ;  /* 0x000000ffff707224 */ /* 0x000fe200078e0a09 */
[----:B------:R-:W-:Y:S01]  /*9b30*/  LOP3.LUT R9, R6, 0x11c, RZ, 0xfc, !PT ;  /* 0x0000011c06097812 */ /* 0x000fe200078efcff */
[C---:B------:R-:W-:Y:S02]  /*9b40*/  IMAD R109, R5.reuse, R110, R109 ;  /* 0x0000006e056d7224 */ /* 0x040fe400078e026d */
[----:B------:R-:W-:Y:S02]  /*9b50*/  IMAD R110, R5, R112, R111 ;  /* 0x00000070056e7224 */ /* 0x000fe400078e026f */
[--C-:B------:R-:W-:Y:S02]  /*9b60*/  @!P3 IMAD.IADD R106, R106, 0x1, -R5.reuse ;  /* 0x000000016a6ab824 */ /* 0x100fe400078e0a05 */
[--C-:B------:R-:W-:Y:S01]  /*9b70*/  @!P2 IMAD.IADD R107, R107, 0x1, -R5.reuse ;  /* 0x000000016b6ba824 */ /* 0x100fe200078e0a05 */
[----:B------:R-:W-:Y:S01]  /*9b80*/  ISETP.GT.U32.AND P2, PT, R5, R109, PT ;  /* 0x0000006d0500720c */ /* 0x000fe20003f44070 */
[----:B------:R-:W-:-:S02]  /*9b90*/  @!P4 IMAD.IADD R108, R108, 0x1, -R5 ;  /* 0x000000016c6cc824 */ /* 0x000fc400078e0a05 */
[----:B------:R-:W-:Y:S01]  /*9ba0*/  @!P6 IMAD.MOV R106, RZ, RZ, -R106 ;  /* 0x000000ffff6ae224 */ /* 0x000fe200078e0a6a */
[----:B------:R-:W-:Y:S01]  /*9bb0*/  ISETP.GT.U32.AND P6, PT, R5, R110, PT ;  /* 0x0000006e0500720c */ /* 0x000fe20003fc4070 */
[----:B------:R-:W-:Y:S01]  /*9bc0*/  VIADD R8, R7, 0x11e ;  /* 0x0000011e07087836 */ /* 0x000fe20000000000 */
[----:B------:R-:W-:Y:S01]  /*9bd0*/  ISETP.GT.U32.AND P4, PT, R5, R108, PT ;  /* 0x0000006c0500720c */ /* 0x000fe20003f84070 */
[----:B------:R-:W-:Y:S01]  /*9be0*/  @!P5 IMAD.MOV R105, RZ, RZ, -R105 ;  /* 0x000000ffff69d224 */ /* 0x000fe200078e0a69 */
[----:B------:R-:W-:Y:S01]  /*9bf0*/  ISETP.GE.AND P5, PT, R113, RZ, PT ;  /* 0x000000ff7100720c */ /* 0x000fe20003fa6270 */
[----:B------:R-:W-:Y:S01]  /*9c00*/  @!P1 IMAD.MOV R107, RZ, RZ, -R107 ;  /* 0x000000ffff6b9224 */ /* 0x000fe200078e0a6b */
[----:B------:R-:W-:Y:S02]  /*9c10*/  IABS R111, R8 ;  /* 0x00000008006f7213 */ /* 0x000fe40000000000 */
[----:B------:R-:W-:Y:S01]  /*9c20*/  ISETP.GE.AND P3, PT, R8, RZ, PT ;  /* 0x000000ff0800720c */ /* 0x000fe20003f66270 */
[----:B------:R-:W-:Y:S01]  /*9c30*/  @!P2 IMAD.IADD R109, R109, 0x1, -R5 ;  /* 0x000000016d6da824 */ /* 0x000fe200078e0a05 */
[----:B------:R-:W-:Y:S01]  /*9c40*/  IABS R113, R9 ;  /* 0x0000000900717213 */ /* 0x000fe20000000000 */
[----:B------:R-:W-:Y:S01]  /*9c50*/  IMAD.HI.U32 R8, R4, R111, RZ ;  /* 0x0000006f04087227 */ /* 0x000fe200078e00ff */
[----:B------:R-:W-:-:S02]  /*9c60*/  ISETP.GE.AND P1, PT, R115, RZ, PT ;  /* 0x000000ff7300720c */ /* 0x000fc40003f26270 */
[----:B------:R-:W-:Y:S01]  /*9c70*/  ISETP.GT.U32.AND P2, PT, R5, R109, PT ;  /* 0x0000006d0500720c */ /* 0x000fe20003f44070 */
[--C-:B------:R-:W-:Y:S01]  /*9c80*/  @!P6 IMAD.IADD R110, R110, 0x1, -R5.reuse ;  /* 0x000000016e6ee824 */ /* 0x100fe200078e0a05 */
[----:B------:R-:W-:Y:S01]  /*9c90*/  IABS R115, R119 ;  /* 0x0000007700737213 */ /* 0x000fe20000000000 */
[----:B------:R-:W-:Y:S02]  /*9ca0*/  IMAD.MOV R112, RZ, RZ, -R8 ;  /* 0x000000ffff707224 */ /* 0x000fe400078e0a08 */
[----:B------:R-:W-:Y:S01]  /*9cb0*/  @!P4 IMAD.IADD R108, R108, 0x1, -R5 ;  /* 0x000000016c6cc824 */ /* 0x000fe200078e0a05 */
[----:B------:R-:W-:Y:S01]  /*9cc0*/  ISETP.GE.AND P4, PT, R9, RZ, PT ;  /* 0x000000ff0900720c */ /* 0x000fe20003f86270 */
[----:B------:R-:W-:Y:S01]  /*9cd0*/  IMAD.HI.U32 R8, R4, R113, RZ ;  /* 0x0000007104087227 */ /* 0x000fe200078e00ff */
[----:B------:R-:W-:-:S03]  /*9ce0*/  ISETP.GT.U32.AND P6, PT, R5, R110, PT ;  /* 0x0000006e0500720c */ /* 0x000fc60003fc4070 */
[----:B------:R-:W-:-:S04]  /*9cf0*/  IMAD.HI.U32 R9, R4, R114, RZ ;  /* 0x0000007204097227 */ /* 0x000fc800078e00ff */
[----:B------:R-:W-:Y:S02]  /*9d00*/  IMAD.MOV R8, RZ, RZ, -R8 ;  /* 0x000000ffff087224 */ /* 0x000fe400078e0a08 */
[----:B------:R-:W-:Y:S02]  /*9d10*/  IMAD.MOV R9, RZ, RZ, -R9 ;  /* 0x000000ffff097224 */ /* 0x000fe400078e0a09 */
[C---:B------:R-:W-:Y:S02]  /*9d20*/  IMAD R111, R5.reuse, R112, R111 ;  /* 0x00000070056f7224 */ /* 0x040fe400078e026f */
[C---:B------:R-:W-:Y:S01]  /*9d30*/  IMAD R112, R5.reuse, R8, R113 ;  /* 0x0000000805707224 */ /* 0x040fe200078e0271 */
[----:B------:R-:W-:Y:S01]  /*9d40*/  LOP3.LUT R8, R6, 0x118, RZ, 0xfc, !PT ;  /* 0x0000011806087812 */ /* 0x000fe200078efcff */
[----:B------:R-:W-:Y:S02]  /*9d50*/  IMAD R113, R5, R9, R114 ;  /* 0x0000000905717224 */ /* 0x000fe400078e0272 */
[--C-:B------:R-:W-:Y:S01]  /*9d60*/  @!P2 IMAD.IADD R109, R109, 0x1, -R5.reuse ;  /* 0x000000016d6da824 */ /* 0x100fe200078e0a05 */
[C---:B------:R-:W-:Y:S01]  /*9d70*/  ISETP.GT.U32.AND P2, PT, R5.reuse, R111, PT ;  /* 0x0000006f0500720c */ /* 0x040fe20003f44070 */
[----:B------:R-:W-:Y:S01]  /*9d80*/  @!P6 IMAD.IADD R110, R110, 0x1, -R5 ;  /* 0x000000016e6ee824 */ /* 0x000fe200078e0a05 */
[C---:B------:R-:W-:Y:S01]  /*9d90*/  ISETP.GT.U32.AND P6, PT, R5.reuse, R113, PT ;  /* 0x000000710500720c */ /* 0x040fe20003fc4070 */
[----:B------:R-:W-:Y:S01]  /*9da0*/  @!P5 IMAD.MOV R109, RZ, RZ, -R109 ;  /* 0x000000ffff6dd224 */ /* 0x000fe200078e0a6d */
[----:B------:R-:W-:Y:S01]  /*9db0*/  ISETP.GT.U32.AND P5, PT, R5, R112, PT ;  /* 0x000000700500720c */ /* 0x000fe20003fa4070 */
[----:B------:R-:W-:Y:S01]  /*9dc0*/  @!P0 IMAD.MOV R108, RZ, RZ, -R108 ;  /* 0x000000ffff6c8224 */ /* 0x000fe200078e0a6c */
[----:B------:R-:W-:Y:S01]  /*9dd0*/  IABS R114, R8 ;  /* 0x0000000800727213 */ /* 0x000fe20000000000 */
[----:B------:R-:W-:Y:S01]  /*9de0*/  @!P1 IMAD.MOV R110, RZ, RZ, -R110 ;  /* 0x000000ffff6e9224 */ /* 0x000fe200078e0a6e */
[----:B------:R-:W-:-:S05]  /*9df0*/  ISETP.GE.AND P0, PT, R116, RZ, PT ;  /* 0x000000ff7400720c */ /* 0x000fca0003f06270 */
[--C-:B------:R-:W-:Y:S01]  /*9e00*/  @!P2 IMAD.IADD R111, R111, 0x1, -R5.reuse ;  /* 0x000000016f6fa824 */ /* 0x100fe200078e0a05 */
[----:B------:R-:W-:Y:S01]  /*9e10*/  ISETP.GE.AND P2, PT, R8, RZ, PT ;  /* 0x000000ff0800720c */ /* 0x000fe20003f46270 */
[----:B------:R-:W-:Y:S02]  /*9e20*/  @!P6 IMAD.IADD R113, R113, 0x1, -R5 ;  /* 0x000000017171e824 */ /* 0x000fe400078e0a05 */
[----:B------:R-:W-:-:S03]  /*9e30*/  IMAD.HI.U32 R8, R4, R114, RZ ;  /* 0x0000007204087227 */ /* 0x000fc600078e00ff */
[C---:B------:R-:W-:Y:S01]  /*9e40*/  ISETP.GT.U32.AND P6, PT, R5.reuse, R113, PT ;  /* 0x000000710500720c */ /* 0x040fe20003fc4070 */
[----:B------:R-:W-:Y:S01]  /*9e50*/  @!P5 IMAD.IADD R112, R112, 0x1, -R5 ;  /* 0x000000017070d824 */ /* 0x000fe200078e0a05 */
[C---:B------:R-:W-:Y:S01]  /*9e60*/  ISETP.GT.U32.AND P5, PT, R5.reuse, R111, PT ;  /* 0x0000006f0500720c */ /* 0x040fe20003fa4070 */
[----:B------:R-:W-:Y:S02]  /*9e70*/  IMAD.MOV R9, RZ, RZ, -R8 ;  /* 0x000000ffff097224 */ /* 0x000fe400078e0a08 */
[----:B------:R-:W-:Y:S01]  /*9e80*/  IMAD.HI.U32 R8, R4, R115, RZ ;  /* 0x0000007304087227 */ /* 0x000fe200078e00ff */
[----:B------:R-:W-:-:S03]  /*9e90*/  ISETP.GT.U32.AND P1, PT, R5, R112, PT ;  /* 0x000000700500720c */ /* 0x000fc60003f24070 */
[----:B------:R-:W-:Y:S02]  /*9ea0*/  IMAD.MOV R116, RZ, RZ, -R8 ;  /* 0x000000ffff747224 */ /* 0x000fe400078e0a08 */
[----:B------:R-:W-:Y:S02]  /*9eb0*/  IMAD R114, R5, R9, R114 ;  /* 0x0000000905727224 */ /* 0x000fe400078e0272 */
[----:B------:R-:W-:-:S04]  /*9ec0*/  IMAD.HI.U32 R8, R4, R117, RZ ;  /* 0x0000007504087227 */ /* 0x000fc800078e00ff */
[----:B------:R-:W-:Y:S02]  /*9ed0*/  IMAD R115, R5, R116, R115 ;  /* 0x0000007405737224 */ /* 0x000fe400078e0273 */
[----:B------:R-:W-:Y:S01]  /*9ee0*/  @!P5 IMAD.IADD R111, R111, 0x1, -R5 ;  /* 0x000000016f6fd824 */ /* 0x000fe200078e0a05 */
[----:B------:R-:W-:Y:S01]  /*9ef0*/  ISETP.GT.U32.AND P5, PT, R5, R114, PT ;  /* 0x000000720500720c */ /* 0x000fe20003fa4070 */
[----:B------:R-:W-:-:S04]  /*9f00*/  IMAD.HI.U32 R9, R4, R118, RZ ;  /* 0x0000007604097227 */ /* 0x000fc800078e00ff */
[----:B------:R-:W-:Y:S02]  /*9f10*/  IMAD.MOV R8, RZ, RZ, -R8 ;  /* 0x000000ffff087224 */ /* 0x000fe400078e0a08 */
[--C-:B------:R-:W-:Y:S01]  /*9f20*/  @!P6 IMAD.IADD R113, R113, 0x1, -R5.reuse ;  /* 0x000000017171e824 */ /* 0x100fe200078e0a05 */
[----:B------:R-:W-:Y:S01]  /*9f30*/  ISETP.GT.U32.AND P6, PT, R5, R115, PT ;  /* 0x000000730500720c */ /* 0x000fe20003fc4070 */
[----:B------:R-:W-:Y:S01]  /*9f40*/  @!P1 IMAD.IADD R112, R112, 0x1, -R5 ;  /* 0x0000000170709824 */ /* 0x000fe200078e0a05 */
[----:B------:R-:W-:Y:S01]  /*9f50*/  ISETP.GE.AND P1, PT, R119, RZ, PT ;  /* 0x000000ff7700720c */ /* 0x000fe20003f26270 */
[----:B------:R-:W-:Y:S02]  /*9f60*/  IMAD.MOV R9, RZ, RZ, -R9 ;  /* 0x000000ffff097224 */ /* 0x000fe400078e0a09 */
[C---:B------:R-:W-:Y:S02]  /*9f70*/  IMAD R116, R5.reuse, R8, R117 ;  /* 0x0000000805747224 */ /* 0x040fe400078e0275 */
        /* <DEDUP_REMOVED lines=8> */
[----:B------:R-:W-:Y:S01]  /*a000*/  @!P6 IMAD.IADD R115, R115, 0x1, -R5 ;  /* 0x000000017373e824 */ /* 0x000fe200078e0a05 */
[C---:B------:R-:W-:Y:S01]  /*a010*/  ISETP.GT.U32.AND P6, PT, R5.reuse, R114, PT ;  /* 0x000000720500720c */ /* 0x040fe20003fc4070 */
[----:B------:R-:W-:Y:S01]  /*a020*/  @!P3 IMAD.MOV R111, RZ, RZ, -R111 ;  /* 0x000000ffff6fb224 */ /* 0x000fe200078e0a6f */
        /* <DEDUP_REMOVED lines=13> */
[--C-:B------:R-:W-:Y:S01]  /*a100*/  @!P6 IMAD.IADD R114, R114, 0x1, -R5.reuse ;  /* 0x000000017272e824 */ /* 0x100fe200078e0a05 */
[----:B------:R-:W-:Y:S01]  /*a110*/  ISETP.GE.AND P6, PT, R121, RZ, PT ;  /* 0x000000ff7900720c */ /* 0x000fe20003fc6270 */
[----:B------:R-:W-:Y:S01]  /*a120*/  @!P3 IMAD.IADD R115, R115, 0x1, -R5 ;  /* 0x000000017373b824 */ /* 0x000fe200078e0a05 */
[C---:B------:R-:W-:Y:S01]  /*a130*/  ISETP.GT.U32.AND P3, PT, R5.reuse, R118, PT ;  /* 0x000000760500720c */ /* 0x040fe20003f64070 */
[----:B------:R-:W-:Y:S01]  /*a140*/  IMAD.MOV R8, RZ, RZ, -R8 ;  /* 0x000000ffff087224 */ /* 0x000fe200078e0a08 */
[----:B------:R-:W-:Y:S01]  /*a150*/  IABS R121, R126 ;  /* 0x0000007e00797213 */ /* 0x000fe20000000000 */
[----:B------:R-:W-:Y:S02]  /*a160*/  IMAD.MOV R9, RZ, RZ, -R9 ;  /* 0x000000ffff097224 */ /* 0x000fe400078e0a09 */
[C---:B------:R-:W-:Y:S02]  /*a170*/  IMAD R119, R5.reuse, R8, R119 ;  /* 0x0000000805777224 */ /* 0x040fe400078e0277 */
[----:B------:R-:W-:-:S02]  /*a180*/  IMAD R120, R5, R9, R120 ;  /* 0x0000000905787224 */ /* 0x000fc400078e0278 */
[--C-:B------:R-:W-:Y:S01]  /*a190*/  @!P0 IMAD.IADD R116, R116, 0x1, -R5.reuse ;  /* 0x0000000174748824 */ /* 0x100fe200078e0a05 */
[C---:B------:R-:W-:Y:S01]  /*a1a0*/  ISETP.GT.U32.AND P0, PT, R5.reuse, R119, PT ;  /* 0x000000770500720c */ /* 0x040fe20003f04070 */
[----:B------:R-:W-:Y:S02]  /*a1b0*/  @!P2 IMAD.MOV R114, RZ, RZ, -R114 ;  /* 0x000000ffff72a224 */ /* 0x000fe400078e0a72 */
[----:B------:R-:W-:Y:S01]  /*a1c0*/  @!P6 IMAD.MOV R116, RZ, RZ, -R116 ;  /* 0x000000ffff74e224 */ /* 0x000fe200078e0a74 */
[C---:B------:R-:W-:Y:S01]  /*a1d0*/  ISETP.GT.U32.AND P6, PT, R5.reuse, R120, PT ;  /* 0x000000780500720c */ /* 0x040fe20003fc4070 */
[----:B------:R-:W-:Y:S01]  /*a1e0*/  @!P3 IMAD.IADD R118, R118, 0x1, -R5 ;  /* 0x000000017676b824 */ /* 0x000fe200078e0a05 */
[----:B------:R-:W-:Y:S01]  /*a1f0*/  ISETP.GT.U32.AND P3, PT, R5, R117, PT ;  /* 0x000000750500720c */ /* 0x000fe20003f64070 */
[----:B------:R-:W-:Y:S01]  /*a200*/  @!P1 IMAD.MOV R115, RZ, RZ, -R115 ;  /* 0x000000ffff739224 */ /* 0x000fe200078e0a73 */
[----:B------:R-:W-:Y:S01]  /*a210*/  ISETP.GE.AND P1, PT, R123, RZ, PT ;  /* 0x000000ff7b00720c */ /* 0x000fe20003f26270 */
[----:B------:R-:W-:Y:S01]  /*a220*/  IMAD.HI.U32 R9, R4, R122, RZ ;  /* 0x0000007a04097227 */ /* 0x000fe200078e00ff */
[----:B------:R-:W-:-:S03]  /*a230*/  ISETP.GT.U32.AND P2, PT, R5, R118, PT ;  /* 0x000000760500720c */ /* 0x000fc60003f44070 */
[----:B------:R-:W-:Y:S01]  /*a240*/  @!P0 IMAD.IADD R119, R119, 0x1, -R5 ;  /* 0x0000000177778824 */ /* 0x000fe200078e0a05 */
[----:B------:R-:W-:Y:S01]  /*a250*/  ISETP.GE.AND P0, PT, R127, RZ, PT ;  /* 0x000000ff7f00720c */ /* 0x000fe20003f06270 */
[----:B------:R-:W-:Y:S01]  /*a260*/  IMAD.HI.U32 R8, R4, R121, RZ ;  /* 0x0000007904087227 */ /* 0x000fe200078e00ff */
[----:B------:R-:W-:-:S03]  /*a270*/  IABS R127, R131 ;  /* 0x00000083007f7213 */ /* 0x000fc60000000000 */
[----:B------:R-:W-:Y:S02]  /*a280*/  IMAD.MOV R9, RZ, RZ, -R9 ;  /* 0x000000ffff097224 */ /* 0x000fe400078e0a09 */
[--C-:B------:R-:W-:Y:S01]  /*a290*/  @!P6 IMAD.IADD R120, R120, 0x1, -R5.reuse ;  /* 0x000000017878e824 */ /* 0x100fe200078e0a05 */
[C---:B------:R-:W-:Y:S01]  /*a2a0*/  ISETP.GT.U32.AND P6, PT, R5.reuse, R119, PT ;  /* 0x000000770500720c */ /* 0x040fe20003fc4070 */
[----:B------:R-:W-:Y:S02]  /*a2b0*/  IMAD.MOV R8, RZ, RZ, -R8 ;  /* 0x000000ffff087224 */ /* 0x000fe400078e0a08 */
[C---:B------:R-:W-:Y:S01]  /*a2c0*/  IMAD R122, R5.reuse, R9, R122 ;  /* 0x00000009057a7224 */ /* 0x040fe200078e027a */
[----:B------:R-:W-:Y:S01]  /*a2d0*/  LOP3.LUT R9, R6, 0x106, RZ, 0xfc, !PT ;  /* 0x0000010606097812 */ /* 0x000fe200078efcff */
[----:B------:R-:W-:Y:S01]  /*a2e0*/  @!P2 IMAD.IADD R118, R118, 0x1, -R5 ;  /* 0x000000017676a824 */ /* 0x000fe200078e0a05 */
[----:B------:R-:W-:Y:S01]  /*a2f0*/  ISETP.GE.AND P2, PT, R126, RZ, PT ;  /* 0x000000ff7e00720c */ /* 0x000fe20003f46270 */
[----:B------:R-:W-:Y:S01]  /*a300*/  IMAD R121, R5, R8, R121 ;  /* 0x0000000805797224 */ /* 0x000fe200078e0279 */
[----:B------:R-:W-:Y:S01]  /*a310*/  IABS R123, R9 ;  /* 0x00000009007b7213 */ /* 0x000fe20000000000 */
[----:B------:R-:W-:Y:S01]  /*a320*/  @!P1 IMAD.MOV R118, RZ, RZ, -R118 ;  /* 0x000000ffff769224 */ /* 0x000fe200078e0a76 */
[----:B------:R-:W-:Y:S01]  /*a330*/  IABS R126, R128 ;  /* 0x00000080007e7213 */ /* 0x000fe20000000000 */
[----:B------:R-:W-:Y:S01]  /*a340*/  @!P3 IMAD.IADD R117, R117, 0x1, -R5 ;  /* 0x000000017575b824 */ /* 0x000fe200078e0a05 */
[----:B------:R-:W-:Y:S01]  /*a350*/  ISETP.GT.U32.AND P1, PT, R5, R121, PT ;  /* 0x000000790500720c */ /* 0x000fe20003f24070 */
[----:B------:R-:W-:Y:S01]  /*a360*/  IMAD.HI.U32 R8, R4, R123, RZ ;  /* 0x0000007b04087227 */ /* 0x000fe200078e00ff */
[----:B------:R-:W-:-:S03]  /*a370*/  ISETP.GE.AND P3, PT, R124, RZ, PT ;  /* 0x000000ff7c00720c */ /* 0x000fc60003f66270 */
[----:B------:R-:W-:Y:S01]  /*a380*/  @!P6 IMAD.IADD R119, R119, 0x1, -R5 ;  /* 0x000000017777e824 */ /* 0x000fe200078e0a05 */
[C---:B------:R-:W-:Y:S01]  /*a390*/  ISETP.GT.U32.AND P6, PT, R5.reuse, R122, PT ;  /* 0x0000007a0500720c */ /* 0x040fe20003fc4070 */
[----:B------:R-:W-:Y:S01]  /*a3a0*/  @!P4 IMAD.MOV R117, RZ, RZ, -R117 ;  /* 0x000000ffff75c224 */ /* 0x000fe200078e0a75 */
[C---:B------:R-:W-:Y:S01]  /*a3b0*/  ISETP.GT.U32.AND P4, PT, R5.reuse, R120, PT ;  /* 0x000000780500720c */ /* 0x040fe20003f84070 */
[----:B------:R-:W-:Y:S02]  /*a3c0*/  IMAD.MOV R8, RZ, RZ, -R8 ;  /* 0x000000ffff087224 */ /* 0x000fe400078e0a08 */
[----:B------:R-:W-:Y:S02]  /*a3d0*/  @!P5 IMAD.MOV R119, RZ, RZ, -R119 ;  /* 0x000000ffff77d224 */ /* 0x000fe400078e0a77 */
[----:B------:R-:W-:Y:S02]  /*a3e0*/  IMAD R123, R5, R8, R123 ;  /* 0x00000008057b7224 */ /* 0x000fe400078e027b */
[----:B------:R-:W-:-:S02]  /*a3f0*/  @!P1 IMAD.IADD R121, R121, 0x1, -R5 ;  /* 0x0000000179799824 */ /* 0x000fc400078e0a05 */
[----:B------:R-:W-:Y:S01]  /*a400*/  IMAD.HI.U32 R8, R4, R126, RZ ;  /* 0x0000007e04087227 */ /* 0x000fe200078e00ff */
[C---:B------:R-:W-:Y:S02]  /*a410*/  ISETP.GT.U32.AND P5, PT, R5.reuse, R123, PT ;  /* 0x0000007b0500720c */ /* 0x040fe40003fa4070 */
[----:B------:R-:W-:Y:S01]  /*a420*/  ISETP.GT.U32.AND P1, PT, R5, R121, PT ;  /* 0x000000790500720c */ /* 0x000fe20003f24070 */
[--C-:B------:R-:W-:Y:S02]  /*a430*/  @!P6 IMAD.IADD R122, R122, 0x1, -R5.reuse ;  /* 0x000000017a7ae824 */ /* 0x100fe400078e0a05 */
[----:B------:R-:W-:Y:S01]  /*a440*/  @!P4 IMAD.IADD R120, R120, 0x1, -R5 ;  /* 0x000000017878c824 */ /* 0x000fe200078e0a05 */
[----:B------:R-:W-:Y:S01]  /*a450*/  ISETP.GE.AND P4, PT, R9, RZ, PT ;  /* 0x000000ff0900720c */ /* 0x000fe20003f86270 */
[----:B------:R-:W-:Y:S01]  /*a460*/  IMAD.HI.U32 R9, R4, R127, RZ ;  /* 0x0000007f04097227 */ /* 0x000fe200078e00ff */
[----:B------:R-:W-:-:S03]  /*a470*/  ISETP.GT.U32.AND P6, PT, R5, R122, PT ;  /* 0x0000007a0500720c */ /* 0x000fc60003fc4070 */
[----:B------:R-:W-:-:S04]  /*a480*/  IMAD.HI.U32 R124, R4, R129, RZ ;  /* 0x00000081047c7227 */ /* 0x000fc800078e00ff */
[----:B------:R-:W-:Y:S01]  /*a490*/  @!P3 IMAD.MOV R120, RZ, RZ, -R120 ;  /* 0x000000ffff78b224 */ /* 0x000fe200078e0a78 */
[----:B------:R-:W-:Y:S01]  /*a4a0*/  ISETP.GE.AND P3, PT, R128, RZ, PT ;  /* 0x000000ff8000720c */ /* 0x000fe20003f66270 */
[----:B------:R-:W-:Y:S02]  /*a4b0*/  IMAD.MOV R8, RZ, RZ, -R8 ;  /* 0x000000ffff087224 */ /* 0x000fe400078e0a08 */
[----:B------:R-:W-:Y:S02]  /*a4c0*/  IMAD.MOV R128, RZ, RZ, -R9 ;  /* 0x000000ffff807224 */ /* 0x000fe400078e0a09 */
[----:B------:R-:W-:Y:S02]  /*a4d0*/  IMAD.MOV R130, RZ, RZ, -R124 ;  /* 0x000000ffff827224 */ /* 0x000fe400078e0a7c */
[----:B------:R-:W-:Y:S02]  /*a4e0*/  @!P5 IMAD.IADD R123, R123, 0x1, -R5 ;  /* 0x000000017b7bd824 */ /* 0x000fe400078e0a05 */
[----:B------:R-:W-:-:S02]  /*a4f0*/  IMAD R124, R5, R8, R126 ;  /* 0x00000008057c7224 */ /* 0x000fc400078e027e */
[----:B------:R-:W-:Y:S01]  /*a500*/  @!P1 IMAD.IADD R121, R121, 0x1, -R5 ;  /* 0x0000000179799824 */ /* 0x000fe200078e0a05 */
[C---:B------:R-:W-:Y:S01]  /*a510*/  ISETP.GT.U32.AND P5, PT, R5.reuse, R123, PT ;  /* 0x0000007b0500720c */ /* 0x040fe20003fa4070 */
[----:B------:R-:W-:Y:S01]  /*a520*/  IMAD R126, R5, R128, R127 ;  /* 0x00000080057e7224 */ /* 0x000fe200078e027f */
[----:B------:R-:W-:Y:S01]  /*a530*/  ISETP.GE.AND P1, PT, R131, RZ, PT ;  /* 0x000000ff8300720c */ /* 0x000fe20003f26270 */
[----:B------:R-:W-:Y:S01]  /*a540*/  @!P6 IMAD.IADD R122, R122, 0x1, -R5 ;  /* 0x000000017a7ae824 */ /* 0x000fe200078e0a05 */
[C---:B------:R-:W-:Y:S01]  /*a550*/  ISETP.GT.U32.AND P6, PT, R5.reuse, R124, PT ;  /* 0x0000007c0500720c */ /* 0x040fe20003fc4070 */
[----:B------:R-:W-:Y:S01]  /*a560*/  @!P2 IMAD.MOV R121, RZ, RZ, -R121 ;  /* 0x000000ffff79a224 */ /* 0x000fe200078e0a79 */
[C---:B------:R-:W-:Y:S01]  /*a570*/  ISETP.GT.U32.AND P2, PT, R5.reuse, R126, PT ;  /* 0x0000007e0500720c */ /* 0x040fe20003f44070 */
[----:B------:R-:W-:Y:S01]  /*a580*/  IMAD R127, R5, R130, R129 ;  /* 0x00000082057f7224 */ /* 0x000fe200078e0281 */
[----:B------:R-:W-:Y:S01]  /*a590*/  IABS R131, R134 ;  /* 0x0000008600837213 */ /* 0x000fe20000000000 */
[----:B------:R-:W-:Y:S01]  /*a5a0*/  VIADD R8, R7, 0xfe ;  /* 0x000000fe07087836 */ /* 0x000fe20000000000 */
[----:B------:R-:W-:Y:S01]  /*a5b0*/  IABS R130, R133 ;  /* 0x0000008500827213 */ /* 0x000fe20000000000 */
[----:B------:R-:W-:-:S02]  /*a5c0*/  @!P0 IMAD.MOV R122, RZ, RZ, -R122 ;  /* 0x000000ffff7a8224 */ /* 0x000fc400078e0a7a */
[--C-:B------:R-:W-:Y:S01]  /*a5d0*/  @!P5 IMAD.IADD R123, R123, 0x1, -R5.reuse ;  /* 0x000000017b7bd824 */ /* 0x100fe200078e0a05 */
[C---:B------:R-:W-:Y:S01]  /*a5e0*/  ISETP.GT.U32.AND P5, PT, R5.reuse, R127, PT ;  /* 0x0000007f0500720c */ /* 0x040fe20003fa4070 */
[----:B------:R-:W-:Y:S01]  /*a5f0*/  IMAD.HI.U32 R128, R4, R131, RZ ;  /* 0x0000008304807227 */ /* 0x000fe200078e00ff */
[----:B------:R-:W-:Y:S02]  /*a600*/  IABS R129, R8 ;  /* 0x0000000800817213 */ /* 0x000fe40000000000 */
[----:B------:R-:W-:Y:S01]  /*a610*/  ISETP.GE.AND P0, PT, R8, RZ, PT ;  /* 0x000000ff0800720c */ /* 0x000fe20003f06270 */
[--C-:B------:R-:W-:Y:S02]  /*a620*/  @!P6 IMAD.IADD R124, R124, 0x1, -R5.reuse ;  /* 0x000000017c7ce824 */ /* 0x100fe400078e0a05 */
[----:B------:R-:W-:Y:S02]  /*a630*/  @!P2 IMAD.IADD R126, R126, 0x1, -R5 ;  /* 0x000000017e7ea824 */ /* 0x000fe400078e0a05 */
[----:B------:R-:W-:Y:S01]  /*a640*/  IMAD.HI.U32 R8, R4, R129, RZ ;  /* 0x0000008104087227 */ /* 0x000fe200078e00ff */
[----:B------:R-:W-:-:S02]  /*a650*/  ISETP.GT.U32.AND P6, PT, R5, R124, PT ;  /* 0x0000007c0500720c */ /* 0x000fc40003fc4070 */
[----:B------:R-:W-:Y:S01]  /*a660*/  ISETP.GT.U32.AND P2, PT, R5, R126, PT ;  /* 0x0000007e0500720c */ /* 0x000fe20003f44070 */
[----:B------:R-:W-:-:S04]  /*a670*/  IMAD.HI.U32 R9, R4, R130, RZ ;  /* 0x0000008204097227 */ /* 0x000fc800078e00ff */
[----:B------:R-:W-:Y:S02]  /*a680*/  IMAD.MOV R8, RZ, RZ, -R8 ;  /* 0x000000ffff087224 */ /* 0x000fe400078e0a08 */
[----:B------:R-:W-:Y:S01]  /*a690*/  @!P4 IMAD.MOV R123, RZ, RZ, -R123 ;  /* 0x000000ffff7bc224 */ /* 0x000fe200078e0a7b */
[----:B------:R-:W-:Y:S01]  /*a6a0*/  ISETP.GE.AND P4, PT, R132, RZ, PT ;  /* 0x000000ff8400720c */ /* 0x000fe20003f86270 */
[----:B------:R-:W-:Y:S02]  /*a6b0*/  @!P5 IMAD.IADD R127, R127, 0x1, -R5 ;  /* 0x000000017f7fd824 */ /* 0x000fe400078e0a05 */
[----:B------:R-:W-:Y:S02]  /*a6c0*/  IMAD.MOV R132, RZ, RZ, -R128 ;  /* 0x000000ffff847224 */ /* 0x000fe400078e0a80 */
[----:B------:R-:W-:Y:S01]  /*a6d0*/  IMAD.MOV R9, RZ, RZ, -R9 ;  /* 0x000000ffff097224 */ /* 0x000fe200078e0a09 */
[C---:B------:R-:W-:Y:S01]  /*a6e0*/  ISETP.GT.U32.AND P5, PT, R5.reuse, R127, PT ;  /* 0x0000007f0500720c */ /* 0x040fe20003fa4070 */
[----:B------:R-:W-:Y:S01]  /*a6f0*/  IMAD R128, R5, R8, R129 ;  /* 0x0000000805807224 */ /* 0x000fe200078e0281 */
[----:B------:R-:W-:Y:S01]  /*a700*/  LOP3.LUT R8, R6, 0xf8, RZ, 0xfc, !PT ;  /* 0x000000f806087812 */ /* 0x000fe200078efcff */
[--C-:B------:R-:W-:Y:S01]  /*a710*/  @!P6 IMAD.IADD R124, R124, 0x1, -R5.reuse ;  /* 0x000000017c7ce824 */ /* 0x100fe200078e0a05 */
[----:B------:R-:W-:Y:S01]  /*a720*/  ISETP.GE.AND P6, PT, R133, RZ, PT ;  /* 0x000000ff8500720c */ /* 0x000fe20003fc6270 */
[C---:B------:R-:W-:Y:S01]  /*a730*/  IMAD R129, R5.reuse, R9, R130 ;  /* 0x0000000905817224 */ /* 0x040fe200078e0282 */
[----:B------:R-:W-:Y:S01]  /*a740*/  IABS R9, R135 ;  /* 0x0000008700097213 */ /* 0x000fe20000000000 */
[----:B------:R-:W-:Y:S01]  /*a750*/  @!P2 IMAD.IADD R126, R126, 0x1, -R5 ;  /* 0x000000017e7ea824 */ /* 0x000fe200078e0a05 */
[C---:B------:R-:W-:Y:S01]  /*a760*/  ISETP.GT.U32.AND P2, PT, R5.reuse, R128, PT ;  /* 0x000000800500720c */ /* 0x040fe20003f44070 */
[----:B------:R-:W-:Y:S01]  /*a770*/  @!P3 IMAD.MOV R124, RZ, RZ, -R124 ;  /* 0x000000ffff7cb224 */ /* 0x000fe200078e0a7c */
[C---:B------:R-:W-:Y:S01]  /*a780*/  ISETP.GT.U32.AND P3, PT, R5.reuse, R129, PT ;  /* 0x000000810500720c */ /* 0x040fe20003f64070 */
[----:B------:R-:W-:Y:S01]  /*a790*/  IMAD R130, R5, R132, R131 ;  /* 0x0000008405827224 */ /* 0x000fe200078e0283 */
[----:B------:R-:W-:Y:S01]  /*a7a0*/  IABS R131, R8 ;  /* 0x0000000800837213 */ /* 0x000fe20000000000 */
[----:B------:R-:W-:Y:S01]  /*a7b0*/  @!P5 IMAD.IADD R127, R127, 0x1, -R5 ;  /* 0x000000017f7fd824 */ /* 0x000fe200078e0a05 */
[----:B------:R-:W-:Y:S01]  /*a7c0*/  IABS R133, R137 ;  /* 0x0000008900857213 */ /* 0x000fe20000000000 */
[----:B------:R-:W-:Y:S01]  /*a7d0*/  @!P1 IMAD.MOV R126, RZ, RZ, -R126 ;  /* 0x000000ffff7e9224 */ /* 0x000fe200078e0a7e */
[----:B------:R-:W-:Y:S01]  /*a7e0*/  ISETP.GT.U32.AND P5, PT, R5, R130, PT ;  /* 0x000000820500720c */ /* 0x000fe20003fa4070 */
[----:B------:R-:W-:Y:S01]  /*a7f0*/  @!P4 IMAD.MOV R127, RZ, RZ, -R127 ;  /* 0x000000ffff7fc224 */ /* 0x000fe200078e0a7f */
[----:B------:R-:W-:-:S02]  /*a800*/  ISETP.GE.AND P1, PT, R134, RZ, PT ;  /* 0x000000ff8600720c */ /* 0x000fc40003f26270 */
[----:B------:R-:W-:Y:S01]  /*a810*/  IABS R134, R138 ;  /* 0x0000008a00867213 */ /* 0x000fe20000000000 */
[--C-:B------:R-:W-:Y:S01]  /*a820*/  @!P2 IMAD.IADD R128, R128, 0x1, -R5.reuse ;  /* 0x000000018080a824 */ /* 0x100fe200078e0a05 */
[----:B------:R-:W-:Y:S01]  /*a830*/  ISETP.GE.AND P2, PT, R8, RZ, PT ;  /* 0x000000ff0800720c */ /* 0x000fe20003f46270 */
[----:B------:R-:W-:Y:S02]  /*a840*/  @!P3 IMAD.IADD R129, R129, 0x1, -R5 ;  /* 0x000000018181b824 */ /* 0x000fe400078e0a05 */
[----:B------:R-:W-:Y:S01]  /*a850*/  IMAD.HI.U32 R8, R4, R131, RZ ;  /* 0x0000008304087227 */ /* 0x000fe200078e00ff */
[----:B------:R-:W-:-:S03]  /*a860*/  ISETP.GT.U32.AND P3, PT, R5, R128, PT ;  /* 0x000000800500720c */ /* 0x000fc60003f64070 */
[----:B------:R-:W-:Y:S02]  /*a870*/  IMAD.MOV R132, RZ, RZ, -R8 ;  /* 0x000000ffff847224 */ /* 0x000fe400078e0a08 */
[----:B------:R-:W-:Y:S01]  /*a880*/  @!P5 IMAD.IADD R130, R130, 0x1, -R5 ;  /* 0x000000018282d824 */ /* 0x000fe200078e0a05 */
[----:B------:R-:W-:Y:S01]  /*a890*/  ISETP.GT.U32.AND P5, PT, R5, R129, PT ;  /* 0x000000810500720c */ /* 0x000fe20003fa4070 */
[----:B------:R-:W-:-:S03]  /*a8a0*/  IMAD.HI.U32 R8, R4, R9, RZ ;  /* 0x0000000904087227 */ /* 0x000fc600078e00ff */
[C---:B------:R-:W-:Y:S01]  /*a8b0*/  ISETP.GT.U32.AND P4, PT, R5.reuse, R130, PT ;  /* 0x000000820500720c */ /* 0x040fe20003f84070 */
[C---:B------:R-:W-:Y:S02]  /*a8c0*/  IMAD R131, R5.reuse, R132, R131 ;  /* 0x0000008405837224 */ /* 0x040fe400078e0283 */
[----:B------:R-:W-:Y:S02]  /*a8d0*/  IMAD.MOV R8, RZ, RZ, -R8 ;  /* 0x000000ffff087224 */ /* 0x000fe400078e0a08 */
[----:B------:R-:W-:Y:S01]  /*a8e0*/  @!P3 IMAD.IADD R128, R128, 0x1, -R5 ;  /* 0x000000018080b824 */ /* 0x000fe200078e0a05 */
[C---:B------:R-:W-:Y:S01]  /*a8f0*/  ISETP.GT.U32.AND P3, PT, R5.reuse, R131, PT ;  /* 0x000000830500720c */ /* 0x040fe20003f64070 */
[----:B------:R-:W-:Y:S02]  /*a900*/  IMAD R132, R5, R8, R9 ;  /* 0x0000000805847224 */ /* 0x000fe400078e0209 */
[----:B------:R-:W-:Y:S02]  /*a910*/  @!P5 IMAD.IADD R129, R129, 0x1, -R5 ;  /* 0x000000018181d824 */ /* 0x000fe400078e0a05 */
[----:B------:R-:W-:Y:S01]  /*a920*/  IMAD.HI.U32 R8, R4, R133, RZ ;  /* 0x0000008504087227 */ /* 0x000fe200078e00ff */
[----:B------:R-:W-:-:S03]  /*a930*/  ISETP.GT.U32.AND P5, PT, R5, R132, PT ;  /* 0x000000840500720c */ /* 0x000fc60003fa4070 */
[----:B------:R-:W-:Y:S02]  /*a940*/  IMAD.MOV R8, RZ, RZ, -R8 ;  /* 0x000000ffff087224 */ /* 0x000fe400078e0a08 */
[----:B------:R-:W-:Y:S02]  /*a950*/  @!P0 IMAD.MOV R128, RZ, RZ, -R128 ;  /* 0x000000ffff808224 */ /* 0x000fe400078e0a80 */
[----:B------:R-:W-:Y:S01]  /*a960*/  @!P3 IMAD.IADD R131, R131, 0x1, -R5 ;  /* 0x000000018383b824 */ /* 0x000fe200078e0a05 */
[----:B------:R-:W-:Y:S01]  /*a970*/  ISETP.GE.AND P3, PT, R137, RZ, PT ;  /* 0x000000ff8900720c */ /* 0x000fe20003f66270 */
[C---:B------:R-:W-:Y:S02]  /*a980*/  IMAD R133, R5.reuse, R8, R133 ;  /* 0x0000000805857224 */ /* 0x040fe400078e0285 */
[----:B------:R-:W-:Y:S01]  /*a990*/  @!P6 IMAD.MOV R129, RZ, RZ, -R129 ;  /* 0x000000ffff81e224 */ /* 0x000fe200078e0a81 */
[C---:B------:R-:W-:Y:S01]  /*a9a0*/  ISETP.GT.U32.AND P0, PT, R5.reuse, R131, PT ;  /* 0x000000830500720c */ /* 0x040fe20003f04070 */
[----:B------:R-:W-:Y:S01]  /*a9b0*/  @!P5 IMAD.IADD R132, R132, 0x1, -R5 ;  /* 0x000000018484d824 */ /* 0x000fe200078e0a05 */
[----:B------:R-:W-:Y:S01]  /*a9c0*/  ISETP.GT.U32.AND P6, PT, R5, R133, PT ;  /* 0x000000850500720c */ /* 0x000fe20003fc4070 */
[----:B------:R-:W-:-:S03]  /*a9d0*/  IMAD.HI.U32 R8, R4, R134, RZ ;  /* 0x0000008604087227 */ /* 0x000fc600078e00ff */
[----:B------:R-:W-:Y:S01]  /*a9e0*/  ISETP.GT.U32.AND P5, PT, R5, R132, PT ;  /* 0x000000840500720c */ /* 0x000fe20003fa4070 */
[----:B------:R-:W-:-:S04]  /*a9f0*/  IMAD.HI.U32 R9, R4, R136, RZ ;  /* 0x0000008804097227 */ /* 0x000fc800078e00ff */
[----:B------:R-:W-:Y:S01]  /*aa00*/  @!P4 IMAD.IADD R130, R130, 0x1, -R5 ;  /* 0x000000018282c824 */ /* 0x000fe200078e0a05 */
[----:B------:R-:W-:Y:S01]  /*aa10*/  ISETP.GE.AND P4, PT, R135, RZ, PT ;  /* 0x000000ff8700720c */ /* 0x000fe20003f86270 */
[----:B------:R-:W-:Y:S02]  /*aa20*/  IMAD.MOV R135, RZ, RZ, -R8 ;  /* 0x000000ffff877224 */ /* 0x000fe400078e0a08 */
[----:B------:R-:W-:Y:S02]  /*aa30*/  IMAD.MOV R9, RZ, RZ, -R9 ;  /* 0x000000ffff097224 */ /* 0x000fe400078e0a09 */
[C---:B------:R-:W-:Y:S02]  /*aa40*/  IMAD R134, R5.reuse, R135, R134 ;  /* 0x0000008705867224 */ /* 0x040fe400078e0286 */
[----:B------:R-:W-:Y:S01]  /*aa50*/  IMAD R135, R5, R9, R136 ;  /* 0x0000000905877224 */ /* 0x000fe200078e0288 */
[----:B------:R-:W-:Y:S01]  /*aa60*/  LOP3.LUT R9, R6, 0xec, RZ, 0xfc, !PT ;  /* 0x000000ec06097812 */ /* 0x000fe200078efcff */
[----:B------:R-:W-:-:S02]  /*aa70*/  @!P0 IMAD.IADD R131, R131, 0x1, -R5 ;  /* 0x0000000183838824 */ /* 0x000fc400078e0a05 */
[----:B------:R-:W-:Y:S02]  /*aa80*/  @!P6 IMAD.IADD R133, R133, 0x1, -R5 ;  /* 0x000000018585e824 */ /* 0x000fe400078e0a05 */
[----:B------:R-:W-:Y:S01]  /*aa90*/  @!P2 IMAD.MOV R131, RZ, RZ, -R131 ;  /* 0x000000ffff83a224 */ /* 0x000fe200078e0a83 */
[----:B------:R-:W-:Y:S01]  /*aaa0*/  ISETP.GT.U32.AND P2, PT, R5, R135, PT ;  /* 0x000000870500720c */ /* 0x000fe20003f44070 */
[----:B------:R-:W-:Y:S01]  /*aab0*/  VIADD R8, R7, 0xee ;  /* 0x000000ee07087836 */ /* 0x000fe20000000000 */
[C---:B------:R-:W-:Y:S01]  /*aac0*/  ISETP.GT.U32.AND P6, PT, R5.reuse, R133, PT ;  /* 0x000000850500720c */ /* 0x040fe20003fc4070 */
[----:B------:R-:W-:Y:S01]  /*aad0*/  @!P5 IMAD.IADD R132, R132, 0x1, -R5 ;  /* 0x000000018484d824 */ /* 0x000fe200078e0a05 */
[----:B------:R-:W-:Y:S01]  /*aae0*/  ISETP.GT.U32.AND P5, PT, R5, R134, PT ;  /* 0x000000860500720c */ /* 0x000fe20003fa4070 */
[----:B------:R-:W-:Y:S01]  /*aaf0*/  @!P1 IMAD.MOV R130, RZ, RZ, -R130 ;  /* 0x000000ffff829224 */ /* 0x000fe200078e0a82 */
[----:B------:R-:W-:Y:S01]  /*ab00*/  IABS R136, R8 ;  /* 0x0000000800887213 */ /* 0x000fe20000000000 */
[----:B------:R-:W-:Y:S01]  /*ab10*/  @!P4 IMAD.MOV R132, RZ, RZ, -R132 ;  /* 0x000000ffff84c224 */ /* 0x000fe200078e0a84 */
[----:B------:R-:W-:-:S02]  /*ab20*/  ISETP.GE.AND P1, PT, R138, RZ, PT ;  /* 0x000000ff8a00720c */ /* 0x000fc40003f26270 */
[----:B------:R-:W-:Y:S01]  /*ab30*/  ISETP.GE.AND P0, PT, R8, RZ, PT ;  /* 0x000000ff0800720c */ /* 0x000fe20003f06270 */
[----:B------:R-:W-:Y:S01]  /*ab40*/  IMAD.HI.U32 R8, R4, R136, RZ ;  /* 0x0000008804087227 */ /* 0x000fe200078e00ff */
[----:B------:R-:W-:-:S03]  /*ab50*/  IABS R138, R9 ;  /* 0x00000009008a7213 */ /* 0x000fc60000000000 */
[--C-:B------:R-:W-:Y:S02]  /*ab60*/  @!P2 IMAD.IADD R135, R135, 0x1, -R5.reuse ;  /* 0x000000018787a824 */ /* 0x100fe400078e0a05 */
[--C-:B------:R-:W-:Y:S01]  /*ab70*/  @!P5 IMAD.IADD R134, R134, 0x1, -R5.reuse ;  /* 0x000000018686d824 */ /* 0x100fe200078e0a05 */
[----:B------:R-:W-:Y:S01]  /*ab80*/  ISETP.GE.AND P5, PT, R140, RZ, PT ;  /* 0x000000ff8c00720c */ /* 0x000fe20003fa6270 */
[----:B------:R-:W-:Y:S01]  /*ab90*/  IMAD.MOV R137, RZ, RZ, -R8 ;  /* 0x000000ffff897224 */ /* 0x000fe200078e0a08 */
[----:B------:R-:W-:Y:S01]  /*aba0*/  ISETP.GT.U32.AND P2, PT, R5, R135, PT ;  /* 0x000000870500720c */ /* 0x000fe20003f44070 */
        /* <DEDUP_REMOVED lines=10> */
[C---:B------:R-:W-:Y:S02]  /*ac50*/  IMAD R138, R5.reuse, R140, R139 ;  /* 0x0000008c058a7224 */ /* 0x040fe400078e028b */
[----:B------:R-:W-:Y:S01]  /*ac60*/  @!P3 IMAD.MOV R133, RZ, RZ, -R133 ;  /* 0x000000ffff85b224 */ /* 0x000fe200078e0a85 */
[----:B------:R-:W-:Y:S01]  /*ac70*/  ISETP.GT.U32.AND P3, PT, R5, R136, PT ;  /* 0x000000880500720c */ /* 0x000fe20003f64070 */
[--C-:B------:R-:W-:Y:S01]  /*ac80*/  @!P2 IMAD.IADD R135, R135, 0x1, -R5.reuse ;  /* 0x000000018787a824 */ /* 0x100fe200078e0a05 */
[----:B------:R-:W-:Y:S01]  /*ac90*/  ISETP.GT.U32.AND P2, PT, R5, R138, PT ;  /* 0x0000008a0500720c */ /* 0x000fe20003f44070 */
[----:B------:R-:W-:Y:S01]  /*aca0*/  @!P4 IMAD.IADD R134, R134, 0x1, -R5 ;  /* 0x000000018686c824 */ /* 0x000fe200078e0a05 */
[----:B------:R-:W-:Y:S01]  /*acb0*/  IABS R139, R8 ;  /* 0x00000008008b7213 */ /* 0x000fe20000000000 */
[----:B------:R-:W-:Y:S01]  /*acc0*/  @!P5 IMAD.MOV R135, RZ, RZ, -R135 ;  /* 0x000000ffff87d224 */ /* 0x000fe200078e0a87 */
[----:B------:R-:W-:Y:S01]  /*acd0*/  ISETP.GE.AND P4, PT, R141, RZ, PT ;  /* 0x000000ff8d00720c */ /* 0x000fe20003f86270 */
[----:B------:R-:W-:Y:S01]  /*ace0*/  @!P1 IMAD.MOV R134, RZ, RZ, -R134 ;  /* 0x000000ffff869224 */ /* 0x000fe200078e0a86 */
[----:B------:R-:W-:Y:S01]  /*acf0*/  ISETP.GT.U32.AND P1, PT, R5, R137, PT ;  /* 0x000000890500720c */ /* 0x000fe20003f24070 */
[----:B------:R-:W-:Y:S01]  /*ad00*/  IMAD.HI.U32 R9, R4, R143, RZ ;  /* 0x0000008f04097227 */ /* 0x000fe200078e00ff */
[----:B------:R-:W-:-:S03]  /*ad10*/  IABS R141, R144 ;  /* 0x00000090008d7213 */ /* 0x000fc60000000000 */
[--C-:B------:R-:W-:Y:S01]  /*ad20*/  @!P3 IMAD.IADD R136, R136, 0x1, -R5.reuse ;  /* 0x000000018888b824 */ /* 0x100fe200078e0a05 */
[----:B------:R-:W-:Y:S01]  /*ad30*/  ISETP.GE.AND P3, PT, R8, RZ, PT ;  /* 0x000000ff0800720c */ /* 0x000fe20003f66270 */
[----:B------:R-:W-:Y:S02]  /*ad40*/  @!P2 IMAD.IADD R138, R138, 0x1, -R5 ;  /* 0x000000018a8aa824 */ /* 0x000fe400078e0a05 */
[----:B------:R-:W-:-:S03]  /*ad50*/  IMAD.HI.U32 R8, R4, R139, RZ ;  /* 0x0000008b04087227 */ /* 0x000fc600078e00ff */
[----:B------:R-:W-:Y:S01]  /*ad60*/  ISETP.GT.U32.AND P2, PT, R5, R138, PT ;  /* 0x0000008a0500720c */ /* 0x000fe20003f44070 */
[----:B------:R-:W-:Y:S02]  /*ad70*/  IMAD.MOV R140, RZ, RZ, -R8 ;  /* 0x000000ffff8c7224 */ /* 0x000fe400078e0a08 */
[----:B------:R-:W-:-:S04]  /*ad80*/  IMAD.HI.U32 R8, R4, R141, RZ ;  /* 0x0000008d04087227 */ /* 0x000fc800078e00ff */
[----:B------:R-:W-:Y:S01]  /*ad90*/  @!P1 IMAD.IADD R137, R137, 0x1, -R5 ;  /* 0x0000000189899824 */ /* 0x000fe200078e0a05 */
[C---:B------:R-:W-:Y:S01]  /*ada0*/  ISETP.GT.U32.AND P1, PT, R5.reuse, R136, PT ;  /* 0x000000880500720c */ /* 0x040fe20003f24070 */
[C---:B------:R-:W-:Y:S02]  /*adb0*/  IMAD R139, R5.reuse, R140, R139 ;  /* 0x0000008c058b7224 */ /* 0x040fe400078e028b */
[----:B------:R-:W-:Y:S01]  /*adc0*/  IMAD.MOV R140, RZ, RZ, -R8 ;  /* 0x000000ffff8c7224 */ /* 0x000fe200078e0a08 */
[C---:B------:R-:W-:Y:S01]  /*add0*/  ISETP.GT.U32.AND P5, PT, R5.reuse, R137, PT ;  /* 0x000000890500720c */ /* 0x040fe20003fa4070 */
[----:B------:R-:W-:Y:S02]  /*ade0*/  @!P2 IMAD.IADD R138, R138, 0x1, -R5 ;  /* 0x000000018a8aa824 */ /* 0x000fe400078e0a05 */
[----:B------:R-:W-:Y:S02]  /*adf0*/  IMAD R140, R5, R140, R141 ;  /* 0x0000008c058c7224 */ /* 0x000fe400078e028d */
[----:B------:R-:W-:-:S03]  /*ae00*/  IMAD.HI.U32 R8, R4, R142, RZ ;  /* 0x0000008e04087227 */ /* 0x000fc600078e00ff */
[C---:B------:R-:W-:Y:S01]  /*ae10*/  ISETP.GT.U32.AND P2, PT, R5.reuse, R140, PT ;  /* 0x0000008c0500720c */ /* 0x040fe20003f44070 */
[--C-:B------:R-:W-:Y:S01]  /*ae20*/  @!P1 IMAD.IADD R136, R136, 0x1, -R5.reuse ;  /* 0x0000000188889824 */ /* 0x100fe200078e0a05 */
[----:B------:R-:W-:Y:S01]  /*ae30*/  ISETP.GT.U32.AND P1, PT, R5, R139, PT ;  /* 0x0000008b0500720c */ /* 0x000fe20003f24070 */
[----:B------:R-:W-:Y:S02]  /*ae40*/  IMAD.MOV R8, RZ, RZ, -R8 ;  /* 0x000000ffff087224 */ /* 0x000fe400078e0a08 */
[----:B------:R-:W-:Y:S01]  /*ae50*/  @!P5 IMAD.IADD R137, R137, 0x1, -R5 ;  /* 0x000000018989d824 */ /* 0x000fe200078e0a05 */
[----:B------:R-:W-:Y:S01]  /*ae60*/  ISETP.GE.AND P5, PT, R144, RZ, PT ;  /* 0x000000ff9000720c */ /* 0x000fe20003fa6270 */
[----:B------:R-:W-:Y:S02]  /*ae70*/  IMAD.MOV R144, RZ, RZ, -R9 ;  /* 0x000000ffff907224 */ /* 0x000fe400078e0a09 */
[----:B------:R-:W-:Y:S02]  /*ae80*/  IMAD R141, R5, R8, R142 ;  /* 0x00000008058d7224 */ /* 0x000fe400078e028e */
[----:B------:R-:W-:-:S02]  /*ae90*/  VIADD R8, R7, 0xde ;  /* 0x000000de07087836 */ /* 0x000fc40000000000 */
[C---:B------:R-:W-:Y:S01]  /*aea0*/  IMAD R142, R5.reuse, R144, R143 ;  /* 0x00000090058e7224 */ /* 0x040fe200078e028f */
[----:B------:R-:W-:Y:S01]  /*aeb0*/  IABS R143, R148 ;  /* 0x00000094008f7213 */ /* 0x000fe20000000000 */
[----:B------:R-:W-:Y:S01]  /*aec0*/  @!P2 IMAD.IADD R140, R140, 0x1, -R5 ;  /* 0x000000018c8ca824 */ /* 0x000fe200078e0a05 */
[----:B------:R-:W-:Y:S01]  /*aed0*/  IABS R144, R8 ;  /* 0x0000000800907213 */ /* 0x000fe20000000000 */
[----:B------:R-:W-:Y:S01]  /*aee0*/  @!P6 IMAD.MOV R137, RZ, RZ, -R137 ;  /* 0x000000ffff89e224 */ /* 0x000fe200078e0a89 */
[----:B------:R-:W-:Y:S01]  /*aef0*/  ISETP.GT.U32.AND P6, PT, R5, R141, PT ;  /* 0x0000008d0500720c */ /* 0x000fe20003fc4070 */
[----:B------:R-:W-:Y:S01]  /*af00*/  @!P1 IMAD.IADD R139, R139, 0x1, -R5 ;  /* 0x000000018b8b9824 */ /* 0x000fe200078e0a05 */
[----:B------:R-:W-:Y:S01]  /*af10*/  ISETP.GE.AND P1, PT, R8, RZ, PT ;  /* 0x000000ff0800720c */ /* 0x000fe20003f26270 */
[----:B------:R-:W-:Y:S01]  /*af20*/  @!P4 IMAD.MOV R138, RZ, RZ, -R138 ;  /* 0x000000ffff8ac224 */ /* 0x000fe200078e0a8a */
[C---:B------:R-:W-:Y:S01]  /*af30*/  ISETP.GT.U32.AND P2, PT, R5.reuse, R140, PT ;  /* 0x0000008c0500720c */ /* 0x040fe20003f44070 */
[----:B------:R-:W-:Y:S01]  /*af40*/  IMAD.HI.U32 R8, R4, R143, RZ ;  /* 0x0000008f04087227 */ /* 0x000fe200078e00ff */
[----:B------:R-:W-:-:S03]  /*af50*/  ISETP.GT.U32.AND P4, PT, R5, R142, PT ;  /* 0x0000008e0500720c */ /* 0x000fc60003f84070 */
[----:B------:R-:W-:Y:S02]  /*af60*/  IMAD.MOV R8, RZ, RZ, -R8 ;  /* 0x000000ffff087224 */ /* 0x000fe400078e0a08 */
[----:B------:R-:W-:Y:S01]  /*af70*/  @!P0 IMAD.MOV R136, RZ, RZ, -R136 ;  /* 0x000000ffff888224 */ /* 0x000fe200078e0a88 */
[C---:B------:R-:W-:Y:S01]  /*af80*/  ISETP.GT.U32.AND P0, PT, R5.reuse, R139, PT ;  /* 0x0000008b0500720c */ /* 0x040fe20003f04070 */
[----:B------:R-:W-:Y:S02]  /*af90*/  IMAD R143, R5, R8, R143 ;  /* 0x00000008058f7224 */ /* 0x000fe400078e028f */
[--C-:B------:R-:W-:Y:S01]  /*afa0*/  @!P6 IMAD.IADD R141, R141, 0x1, -R5.reuse ;  /* 0x000000018d8de824 */ /* 0x100fe200078e0a05 */
[----:B------:R-:W-:Y:S01]  /*afb0*/  ISETP.GE.AND P6, PT, R147, RZ, PT ;  /* 0x000000ff9300720c */ /* 0x000fe20003fc6270 */
[--C-:B------:R-:W-:Y:S01]  /*afc0*/  @!P2 IMAD.IADD R140, R140, 0x1, -R5.reuse ;  /* 0x000000018c8ca824 */ /* 0x100fe200078e0a05 */
[C---:B------:R-:W-:Y:S01]  /*afd0*/  ISETP.GT.U32.AND P2, PT, R5.reuse, R143, PT ;  /* 0x0000008f0500720c */ /* 0x040fe20003f44070 */
[----:B------:R-:W-:Y:S01]  /*afe0*/  @!P4 IMAD.IADD R142, R142, 0x1, -R5 ;  /* 0x000000018e8ec824 */ /* 0x000fe200078e0a05 */
[----:B------:R-:W-:Y:S01]  /*aff0*/  ISETP.GT.U32.AND P4, PT, R5, R141, PT ;  /* 0x0000008d0500720c */ /* 0x000fe20003f84070 */
[----:B------:R-:W-:Y:S01]  /*b000*/  IMAD.HI.U32 R8, R4, R144, RZ ;  /* 0x0000009004087227 */ /* 0x000fe200078e00ff */
[----:B------:R-:W-:-:S03]  /*b010*/  IABS R147, R151 ;  /* 0x0000009700937213 */ /* 0x000fc60000000000 */
[----:B------:R-:W-:Y:S02]  /*b020*/  IMAD.MOV R8, RZ, RZ, -R8 ;  /* 0x000000ffff087224 */ /* 0x000fe400078e0a08 */
[----:B------:R-:W-:-:S04]  /*b030*/  IMAD.HI.U32 R9, R4, R145, RZ ;  /* 0x0000009104097227 */ /* 0x000fc800078e00ff */
[----:B------:R-:W-:Y:S02]  /*b040*/  IMAD R144, R5, R8, R144 ;  /* 0x0000000805907224 */ /* 0x000fe400078e0290 */
[--C-:B------:R-:W-:Y:S01]  /*b050*/  @!P2 IMAD.IADD R143, R143, 0x1, -R5.reuse ;  /* 0x000000018f8fa824 */ /* 0x100fe200078e0a05 */
[----:B------:R-:W-:Y:S01]  /*b060*/  ISETP.GT.U32.AND P2, PT, R5, R142, PT ;  /* 0x0000008e0500720c */ /* 0x000fe20003f44070 */
[--C-:B------:R-:W-:Y:S01]  /*b070*/  @!P4 IMAD.IADD R141, R141, 0x1, -R5.reuse ;  /* 0x000000018d8dc824 */ /* 0x100fe200078e0a05 */
[----:B------:R-:W-:Y:S01]  /*b080*/  ISETP.GT.U32.AND P4, PT, R5, R144, PT ;  /* 0x000000900500720c */ /* 0x000fe20003f84070 */
[----:B------:R-:W-:Y:S01]  /*b090*/  @!P0 IMAD.IADD R139, R139, 0x1, -R5 ;  /* 0x000000018b8b8824 */ /* 0x000fe200078e0a05 */
[----:B------:R-:W-:Y:S01]  /*b0a0*/  ISETP.GE.AND P0, PT, R146, RZ, PT ;  /* 0x000000ff9200720c */ /* 0x000fe20003f06270 */
[----:B------:R-:W-:Y:S02]  /*b0b0*/  IMAD.MOV R146, RZ, RZ, -R9 ;  /* 0x000000ffff927224 */ /* 0x000fe400078e0a09 */
[----:B------:R-:W-:Y:S01]  /*b0c0*/  @!P3 IMAD.MOV R139, RZ, RZ, -R139 ;  /* 0x000000ffff8bb224 */ /* 0x000fe200078e0a8b */
[C---:B------:R-:W-:Y:S01]  /*b0d0*/  ISETP.GT.U32.AND P3, PT, R5.reuse, R143, PT ;  /* 0x0000008f0500720c */ /* 0x040fe20003f64070 */
[----:B------:R-:W-:Y:S01]  /*b0e0*/  IMAD R145, R5, R146, R145 ;  /* 0x0000009205917224 */ /* 0x000fe200078e0291 */
[----:B------:R-:W-:Y:S01]  /*b0f0*/  IABS R146, R150 ;  /* 0x0000009600927213 */ /* 0x000fe20000000000 */
[----:B------:R-:W-:Y:S01]  /*b100*/  @!P5 IMAD.MOV R140, RZ, RZ, -R140 ;  /* 0x000000ffff8cd224 */ /* 0x000fe200078e0a8c */
[----:B------:R-:W-:Y:S01]  /*b110*/  ISETP.GE.AND P5, PT, R148, RZ, PT ;  /* 0x000000ff9400720c */ /* 0x000fe20003fa6270 */
[--C-:B------:R-:W-:Y:S01]  /*b120*/  @!P2 IMAD.IADD R142, R142, 0x1, -R5.reuse ;  /* 0x000000018e8ea824 */ /* 0x100fe200078e0a05 */
[----:B------:R-:W-:Y:S01]  /*b130*/  ISETP.GE.AND P2, PT, R149, RZ, PT ;  /* 0x000000ff9500720c */ /* 0x000fe20003f46270 */
[----:B------:R-:W-:Y:S01]  /*b140*/  @!P4 IMAD.IADD R144, R144, 0x1, -R5 ;  /* 0x000000019090c824 */ /* 0x000fe200078e0a05 */
[----:B------:R-:W-:Y:S01]  /*b150*/  ISETP.GE.AND P4, PT, R151, RZ, PT ;  /* 0x000000ff9700720c */ /* 0x000fe20003f86270 */
[----:B------:R-:W-:Y:S01]  /*b160*/  IMAD.HI.U32 R8, R4, R146, RZ ;  /* 0x0000009204087227 */ /* 0x000fe200078e00ff */
[----:B------:R-:W-:-:S03]  /*b170*/  IABS R151, R155 ;  /* 0x0000009b00977213 */ /* 0x000fc60000000000 */
[----:B------:R-:W-:-:S04]  /*b180*/  IMAD.HI.U32 R9, R4, R147, RZ ;  /* 0x0000009304097227 */ /* 0x000fc800078e00ff */
[----:B------:R-:W-:Y:S01]  /*b190*/  @!P0 IMAD.MOV R141, RZ, RZ, -R141 ;  /* 0x000000ffff8d8224 */ /* 0x000fe200078e0a8d */
[C---:B------:R-:W-:Y:S01]  /*b1a0*/  ISETP.GT.U32.AND P0, PT, R5.reuse, R145, PT ;  /* 0x000000910500720c */ /* 0x040fe20003f04070 */
[----:B------:R-:W-:Y:S01]  /*b1b0*/  @!P6 IMAD.MOV R142, RZ, RZ, -R142 ;  /* 0x000000ffff8ee224 */ /* 0x000fe200078e0a8e */
[----:B------:R-:W-:Y:S01]  /*b1c0*/  ISETP.GT.U32.AND P6, PT, R5, R144, PT ;  /* 0x000000900500720c */ /* 0x000fe20003fc4070 */
[----:B------:R-:W-:Y:S02]  /*b1d0*/  IMAD.MOV R8, RZ, RZ, -R8 ;  /* 0x000000ffff087224 */ /* 0x000fe400078e0a08 */
[----:B------:R-:W-:Y:S01]  /*b1e0*/  IMAD.MOV R148, RZ, RZ, -R9 ;  /* 0x000000ffff947224 */ /* 0x000fe200078e0a09 */
[----:B------:R-:W-:Y:S01]  /*b1f0*/  LOP3.LUT R9, R6, 0xd6, RZ, 0xfc, !PT ;  /* 0x000000d606097812 */ /* 0x000fe200078efcff */
[----:B------:R-:W-:Y:S01]  /*b200*/  @!P3 IMAD.IADD R143, R143, 0x1, -R5 ;  /* 0x000000018f8fb824 */ /* 0x000fe200078e0a05 */
[----:B------:R-:W-:Y:S01]  /*b210*/  ISETP.GE.AND P3, PT, R150, RZ, PT ;  /* 0x000000ff9600720c */ /* 0x000fe20003f66270 */
[C---:B------:R-:W-:Y:S01]  /*b220*/  IMAD R146, R5.reuse, R8, R146 ;  /* 0x0000000805927224 */ /* 0x040fe200078e0292 */
[----:B------:R-:W-:Y:S01]  /*b230*/  IABS R150, R152 ;  /* 0x0000009800967213 */ /* 0x000fe20000000000 */
[C---:B------:R-:W-:Y:S01]  /*b240*/  IMAD R147, R5.reuse, R148, R147 ;  /* 0x0000009405937224 */ /* 0x040fe200078e0293 */
[----:B------:R-:W-:Y:S01]  /*b250*/  IABS R148, R9 ;  /* 0x0000000900947213 */ /* 0x000fe20000000000 */
[----:B------:R-:W-:Y:S01]  /*b260*/  @!P5 IMAD.MOV R143, RZ, RZ, -R143 ;  /* 0x000000ffff8fd224 */ /* 0x000fe200078e0a8f */
[----:B------:R-:W-:Y:S01]  /*b270*/  ISETP.GT.U32.AND P5, PT, R5, R146, PT ;  /* 0x000000920500720c */ /* 0x000fe20003fa4070 */
[----:B------:R-:W-:-:S02]  /*b280*/  @!P0 IMAD.IADD R145, R145, 0x1, -R5 ;  /* 0x0000000191918824 */ /* 0x000fc400078e0a05 */
[----:B------:R-:W-:-:S03]  /*b290*/  IMAD.HI.U32 R8, R4, R148, RZ ;  /* 0x0000009404087227 */ /* 0x000fc600078e00ff */
[C---:B------:R-:W-:Y:S01]  /*b2a0*/  ISETP.GT.U32.AND P0, PT, R5.reuse, R145, PT ;  /* 0x000000910500720c */ /* 0x040fe20003f04070 */
[--C-:B------:R-:W-:Y:S01]  /*b2b0*/  @!P6 IMAD.IADD R144, R144, 0x1, -R5.reuse ;  /* 0x000000019090e824 */ /* 0x100fe200078e0a05 */
[C---:B------:R-:W-:Y:S01]  /*b2c0*/  ISETP.GT.U32.AND P6, PT, R5.reuse, R147, PT ;  /* 0x000000930500720c */ /* 0x040fe20003fc4070 */
[----:B------:R-:W-:Y:S02]  /*b2d0*/  IMAD.MOV R8, RZ, RZ, -R8 ;  /* 0x000000ffff087224 */ /* 0x000fe400078e0a08 */
[----:B------:R-:W-:Y:S02]  /*b2e0*/  @!P1 IMAD.MOV R144, RZ, RZ, -R144 ;  /* 0x000000ffff909224 */ /* 0x000fe400078e0a90 */
[C---:B------:R-:W-:Y:S02]  /*b2f0*/  IMAD R148, R5.reuse, R8, R148 ;  /* 0x0000000805947224 */ /* 0x040fe400078e0294 */
[----:B------:R-:W-:Y:S02]  /*b300*/  @!P5 IMAD.IADD R146, R146, 0x1, -R5 ;  /* 0x000000019292d824 */ /* 0x000fe400078e0a05 */
[----:B------:R-:W-:Y:S01]  /*b310*/  IMAD.HI.U32 R8, R4, R150, RZ ;  /* 0x0000009604087227 */ /* 0x000fe200078e00ff */
[----:B------:R-:W-:-:S02]  /*b320*/  ISETP.GT.U32.AND P1, PT, R5, R148, PT ;  /* 0x000000940500720c */ /* 0x000fc40003f24070 */
        /* <DEDUP_REMOVED lines=28> */
[----:B------:R-:W-:Y:S01]  /*b4f0*/  ISETP.GT.U32.AND P1, PT, R5, R151, PT ;  /* 0x000000970500720c */ /* 0x000fe20003f24070 */
        /* <DEDUP_REMOVED lines=177> */
[----:B------:R-:W-:-:S04]  /*c010*/  IMAD.HI.U32 R9, R4, R171, RZ ;  /* 0x000000ab04097227 */ /* 0x000fc800078e00ff */
[--C-:B------:R-:W-:Y:S01]  /*c020*/  @!P1 IMAD.IADD R166, R166, 0x1, -R5.reuse ;  /* 0x00000001a6a69824 */ /* 0x100fe200078e0a05 */
[----:B------:R-:W-:Y:S01]  /*c030*/  ISETP.GE.AND P1, PT, R173, RZ, PT ;  /* 0x000000ffad00720c */ /* 0x000fe20003f26270 */
[----:B------:R-:W-:Y:S01]  /*c040*/  @!P0 IMAD.IADD R168, R168, 0x1, -R5 ;  /* 0x00000001a8a88824 */ /* 0x000fe200078e0a05 */
[----:B------:R-:W-:Y:S01]  /*c050*/  ISETP.GE.AND P0, PT, R175, RZ, PT ;  /* 0x000000ffaf00720c */ /* 0x000fe20003f06270 */
[----:B------:R-:W-:Y:S01]  /*c060*/  @!P3 IMAD.MOV R164, RZ, RZ, -R164 ;  /* 0x000000ffffa4b224 */ /* 0x000fe200078e0aa4 */
[----:B------:R-:W-:Y:S01]  /*c070*/  ISETP.GE.AND P3, PT, R172, RZ, PT ;  /* 0x000000ffac00720c */ /* 0x000fe20003f66270 */
[----:B------:R-:W-:Y:S01]  /*c080*/  IMAD.HI.U32 R8, R4, R170, RZ ;  /* 0x000000aa04087227 */ /* 0x000fe200078e00ff */
[----:B------:R-:W-:-:S03]  /*c090*/  IABS R175, R179 ;  /* 0x000000b300af7213 */ /* 0x000fc60000000000 */
[----:B------:R-:W-:Y:S01]  /*c0a0*/  IMAD.MOV R172, RZ, RZ, -R9 ;  /* 0x000000ffffac7224 */ /* 0x000fe200078e0a09 */
[----:B------:R-:W-:Y:S01]  /*c0b0*/  LOP3.LUT R9, R6, 0xa6, RZ, 0xfc, !PT ;  /* 0x000000a606097812 */ /* 0x000fe200078efcff */
[----:B------:R-:W-:Y:S01]  /*c0c0*/  @!P6 IMAD.MOV R166, RZ, RZ, -R166 ;  /* 0x000000ffffa6e224 */ /* 0x000fe200078e0aa6 */
[C---:B------:R-:W-:Y:S01]  /*c0d0*/  ISETP.GT.U32.AND P6, PT, R5.reuse, R168, PT ;  /* 0x000000a80500720c */ /* 0x040fe20003fc4070 */
[----:B------:R-:W-:Y:S01]  /*c0e0*/  @!P4 IMAD.MOV R165, RZ, RZ, -R165 ;  /* 0x000000ffffa5c224 */ /* 0x000fe200078e0aa5 */
[C---:B------:R-:W-:Y:S01]  /*c0f0*/  ISETP.GT.U32.AND P4, PT, R5.reuse, R169, PT ;  /* 0x000000a90500720c */ /* 0x040fe20003f84070 */
[----:B------:R-:W-:Y:S02]  /*c100*/  IMAD.MOV R8, RZ, RZ, -R8 ;  /* 0x000000ffff087224 */ /* 0x000fe400078e0a08 */
[----:B------:R-:W-:Y:S01]  /*c110*/  IMAD R171, R5, R172, R171 ;  /* 0x000000ac05ab7224 */ /* 0x000fe200078e02ab */
[----:B------:R-:W-:Y:S01]  /*c120*/  IABS R172, R9 ;  /* 0x0000000900ac7213 */ /* 0x000fe20000000000 */
[----:B------:R-:W-:Y:S01]  /*c130*/  @!P2 IMAD.IADD R167, R167, 0x1, -R5 ;  /* 0x00000001a7a7a824 */ /* 0x000fe200078e0a05 */
[----:B------:R-:W-:Y:S01]  /*c140*/  ISETP.GE.AND P2, PT, R174, RZ, PT ;  /* 0x000000ffae00720c */ /* 0x000fe20003f46270 */
[----:B------:R-:W-:Y:S01]  /*c150*/  IMAD R170, R5, R8, R170 ;  /* 0x0000000805aa7224 */ /* 0x000fe200078e02aa */
[----:B------:R-:W-:Y:S01]  /*c160*/  IABS R174, R176 ;  /* 0x000000b000ae7213 */ /* 0x000fe20000000000 */
[----:B------:R-:W-:-:S04]  /*c170*/  IMAD.HI.U32 R8, R4, R172, RZ ;  /* 0x000000ac04087227 */ /* 0x000fc800078e00ff */
[----:B------:R-:W-:Y:S01]  /*c180*/  @!P3 IMAD.MOV R167, RZ, RZ, -R167 ;  /* 0x000000ffffa7b224 */ /* 0x000fe200078e0aa7 */
[C---:B------:R-:W-:Y:S01]  /*c190*/  ISETP.GT.U32.AND P3, PT, R5.reuse, R170, PT ;  /* 0x000000aa0500720c */ /* 0x040fe20003f64070 */
[--C-:B------:R-:W-:Y:S01]  /*c1a0*/  @!P6 IMAD.IADD R168, R168, 0x1, -R5.reuse ;  /* 0x00000001a8a8e824 */ /* 0x100fe200078e0a05 */
[----:B------:R-:W-:Y:S01]  /*c1b0*/  ISETP.GT.U32.AND P6, PT, R5, R171, PT ;  /* 0x000000ab0500720c */ /* 0x000fe20003fc4070 */
[----:B------:R-:W-:Y:S02]  /*c1c0*/  IMAD.MOV R8, RZ, RZ, -R8 ;  /* 0x000000ffff087224 */ /* 0x000fe400078e0a08 */
[----:B------:R-:W-:Y:S02]  /*c1d0*/  @!P4 IMAD.IADD R169, R169, 0x1, -R5 ;  /* 0x00000001a9a9c824 */ /* 0x000fe400078e0a05 */
[C---:B------:R-:W-:Y:S02]  /*c1e0*/  IMAD R172, R5.reuse, R8, R172 ;  /* 0x0000000805ac7224 */ /* 0x040fe400078e02ac */
[----:B------:R-:W-:Y:S01]  /*c1f0*/  @!P5 IMAD.MOV R168, RZ, RZ, -R168 ;  /* 0x000000ffffa8d224 */ /* 0x000fe200078e0aa8 */
[C---:B------:R-:W-:Y:S01]  /*c200*/  ISETP.GT.U32.AND P4, PT, R5.reuse, R169, PT ;  /* 0x000000a90500720c */ /* 0x040fe20003f84070 */
[----:B------:R-:W-:Y:S01]  /*c210*/  IMAD.HI.U32 R8, R4, R174, RZ ;  /* 0x000000ae04087227 */ /* 0x000fe200078e00ff */
[----:B------:R-:W-:-:S03]  /*c220*/  ISETP.GT.U32.AND P5, PT, R5, R172, PT ;  /* 0x000000ac0500720c */ /* 0x000fc60003fa4070 */
[--C-:B------:R-:W-:Y:S02]  /*c230*/  @!P3 IMAD.IADD R170, R170, 0x1, -R5.reuse ;  /* 0x00000001aaaab824 */ /* 0x100fe400078e0a05 */
[--C-:B------:R-:W-:Y:S02]  /*c240*/  @!P6 IMAD.IADD R171, R171, 0x1, -R5.reuse ;  /* 0x00000001ababe824 */ /* 0x100fe400078e0a05 */
[C---:B------:R-:W-:Y:S01]  /*c250*/  IMAD.HI.U32 R173, R4.reuse, R177, RZ ;  /* 0x000000b104ad7227 */ /* 0x040fe200078e00ff */
[C---:B------:R-:W-:Y:S02]  /*c260*/  ISETP.GT.U32.AND P3, PT, R5.reuse, R170, PT ;  /* 0x000000aa0500720c */ /* 0x040fe40003f64070 */
[----:B------:R-:W-:Y:S01]  /*c270*/  ISETP.GT.U32.AND P6, PT, R5, R171, PT ;  /* 0x000000ab0500720c */ /* 0x000fe20003fc4070 */
[----:B------:R-:W-:Y:S01]  /*c280*/  @!P4 IMAD.IADD R169, R169, 0x1, -R5 ;  /* 0x00000001a9a9c824 */ /* 0x000fe200078e0a05 */
[----:B------:R-:W-:Y:S01]  /*c290*/  ISETP.GE.AND P4, PT, R9, RZ, PT ;  /* 0x000000ff0900720c */ /* 0x000fe20003f86270 */
[----:B------:R-:W-:-:S04]  /*c2a0*/  IMAD.HI.U32 R9, R4, R175, RZ ;  /* 0x000000af04097227 */ /* 0x000fc800078e00ff */
[----:B------:R-:W-:Y:S02]  /*c2b0*/  @!P5 IMAD.IADD R172, R172, 0x1, -R5 ;  /* 0x00000001acacd824 */ /* 0x000fe400078e0a05 */
[----:B------:R-:W-:Y:S01]  /*c2c0*/  @!P1 IMAD.MOV R169, RZ, RZ, -R169 ;  /* 0x000000ffffa99224 */ /* 0x000fe200078e0aa9 */
[----:B------:R-:W-:Y:S01]  /*c2d0*/  ISETP.GE.AND P1, PT, R176, RZ, PT ;  /* 0x000000ffb000720c */ /* 0x000fe20003f26270 */
[----:B------:R-:W-:Y:S01]  /*c2e0*/  IMAD.MOV R8, RZ, RZ, -R8 ;  /* 0x000000ffff087224 */ /* 0x000fe200078e0a08 */
[C---:B------:R-:W-:Y:S01]  /*c2f0*/  ISETP.GT.U32.AND P5, PT, R5.reuse, R172, PT ;  /* 0x000000ac0500720c */ /* 0x040fe20003fa4070 */
[----:B------:R-:W-:Y:S02]  /*c300*/  IMAD.MOV R176, RZ, RZ, -R9 ;  /* 0x000000ffffb07224 */ /* 0x000fe400078e0a09 */
[----:B------:R-:W-:Y:S02]  /*c310*/  IMAD.MOV R178, RZ, RZ, -R173 ;  /* 0x000000ffffb27224 */ /* 0x000fe400078e0aad */
[----:B------:R-:W-:-:S02]  /*c320*/  IMAD R173, R5, R8, R174 ;  /* 0x0000000805ad7224 */ /* 0x000fc400078e02ae */
[----:B------:R-:W-:Y:S01]  /*c330*/  @!P3 IMAD.IADD R170, R170, 0x1, -R5 ;  /* 0x00000001aaaab824 */ /* 0x000fe200078e0a05 */
[----:B------:R-:W-:Y:S01]  /*c340*/  ISETP.GE.AND P3, PT, R179, RZ, PT ;  /* 0x000000ffb300720c */ /* 0x000fe20003f66270 */
[----:B------:R-:W-:Y:S01]  /*c350*/  IMAD R174, R5, R176, R175 ;  /* 0x000000b005ae7224 */ /* 0x000fe200078e02af */
[----:B------:R-:W-:Y:S01]  /*c360*/  IABS R179, R182 ;  /* 0x000000b600b37213 */ /* 0x000fe20000000000 */
[----:B------:R-:W-:Y:S01]  /*c370*/  @!P6 IMAD.IADD R171, R171, 0x1, -R5 ;  /* 0x00000001ababe824 */ /* 0x000fe200078e0a05 */
[C---:B------:R-:W-:Y:S01]  /*c380*/  ISETP.GT.U32.AND P6, PT, R5.reuse, R173, PT ;  /* 0x000000ad0500720c */ /* 0x040fe20003fc4070 */
[----:B------:R-:W-:Y:S01]  /*c390*/  @!P2 IMAD.MOV R170, RZ, RZ, -R170 ;  /* 0x000000ffffaaa224 */ /* 0x000fe200078e0aaa */
[C---:B------:R-:W-:Y:S01]  /*c3a0*/  ISETP.GT.U32.AND P2, PT, R5.reuse, R174, PT ;  /* 0x000000ae0500720c */ /* 0x040fe20003f44070 */
[----:B------:R-:W-:Y:S01]  /*c3b0*/  IMAD R175, R5, R178, R177 ;  /* 0x000000b205af7224 */ /* 0x000fe200078e02b1 */
[----:B------:R-:W-:Y:S01]  /*c3c0*/  IABS R178, R181 ;  /* 0x000000b500b27213 */ /* 0x000fe20000000000 */
[----:B------:R-:W-:-:S02]  /*c3d0*/  @!P5 IMAD.IADD R172, R172, 0x1, -R5 ;  /* 0x00000001acacd824 */ /* 0x000fc400078e0a05 */
[----:B------:R-:W-:Y:S01]  /*c3e0*/  VIADD R8, R7, 0x9e ;  /* 0x0000009e07087836 */ /* 0x000fe20000000000 */
[----:B------:R-:W-:Y:S01]  /*c3f0*/  ISETP.GT.U32.AND P5, PT, R5, R175, PT ;  /* 0x000000af0500720c */ /* 0x000fe20003fa4070 */
[----:B------:R-:W-:Y:S02]  /*c400*/  @!P0 IMAD.MOV R171, RZ, RZ, -R171 ;  /* 0x000000ffffab8224 */ /* 0x000fe400078e0aab */
[----:B------:R-:W-:Y:S01]  /*c410*/  IMAD.HI.U32 R9, R4, R178, RZ ;  /* 0x000000b204097227 */ /* 0x000fe200078e00ff */
[----:B------:R-:W-:Y:S02]  /*c420*/  IABS R177, R8 ;  /* 0x0000000800b17213 */ /* 0x000fe40000000000 */
[----:B------:R-:W-:Y:S01]  /*c430*/  ISETP.GE.AND P0, PT, R8, RZ, PT ;  /* 0x000000ff0800720c */ /* 0x000fe20003f06270 */
[--C-:B------:R-:W-:Y:S02]  /*c440*/  @!P6 IMAD.IADD R173, R173, 0x1, -R5.reuse ;  /* 0x00000001adade824 */ /* 0x100fe400078e0a05 */
[----:B------:R-:W-:-:S02]  /*c450*/  @!P2 IMAD.IADD R174, R174, 0x1, -R5 ;  /* 0x00000001aeaea824 */ /* 0x000fc400078e0a05 */
[C---:B------:R-:W-:Y:S01]  /*c460*/  IMAD.HI.U32 R8, R4.reuse, R177, RZ ;  /* 0x000000b104087227 */ /* 0x040fe200078e00ff */
[C---:B------:R-:W-:Y:S02]  /*c470*/  ISETP.GT.U32.AND P6, PT, R5.reuse, R173, PT ;  /* 0x000000ad0500720c */ /* 0x040fe40003fc4070 */
[----:B------:R-:W-:Y:S01]  /*c480*/  ISETP.GT.U32.AND P2, PT, R5, R174, PT ;  /* 0x000000ae0500720c */ /* 0x000fe20003f44070 */
[----:B------:R-:W-:Y:S02]  /*c490*/  @!P5 IMAD.IADD R175, R175, 0x1, -R5 ;  /* 0x00000001afafd824 */ /* 0x000fe400078e0a05 */
[----:B------:R-:W-:-:S03]  /*c4a0*/  IMAD.HI.U32 R176, R4, R179, RZ ;  /* 0x000000b304b07227 */ /* 0x000fc600078e00ff */
[C---:B------:R-:W-:Y:S01]  /*c4b0*/  ISETP.GT.U32.AND P5, PT, R5.reuse, R175, PT ;  /* 0x000000af0500720c */ /* 0x040fe20003fa4070 */
[----:B------:R-:W-:Y:S02]  /*c4c0*/  IMAD.MOV R8, RZ, RZ, -R8 ;  /* 0x000000ffff087224 */ /* 0x000fe400078e0a08 */
[----:B------:R-:W-:Y:S01]  /*c4d0*/  @!P4 IMAD.MOV R172, RZ, RZ, -R172 ;  /* 0x000000ffffacc224 */ /* 0x000fe200078e0aac */
[----:B------:R-:W-:Y:S01]  /*c4e0*/  ISETP.GE.AND P4, PT, R180, RZ, PT ;  /* 0x000000ffb400720c */ /* 0x000fe20003f86270 */
[----:B------:R-:W-:Y:S02]  /*c4f0*/  IMAD.MOV R9, RZ, RZ, -R9 ;  /* 0x000000ffff097224 */ /* 0x000fe400078e0a09 */
[----:B------:R-:W-:Y:S02]  /*c500*/  IMAD.MOV R180, RZ, RZ, -R176 ;  /* 0x000000ffffb47224 */ /* 0x000fe400078e0ab0 */
        /* <DEDUP_REMOVED lines=8> */
[C---:B------:R-:W-:Y:S01]  /*c590*/  IMAD R178, R5.reuse, R180, R179 ;  /* 0x000000b405b27224 */ /* 0x040fe200078e02b3 */
[----:B------:R-:W-:Y:S01]  /*c5a0*/  IABS R179, R8 ;  /* 0x0000000800b37213 */ /* 0x000fe20000000000 */
[----:B------:R-:W-:Y:S01]  /*c5b0*/  @!P1 IMAD.MOV R173, RZ, RZ, -R173 ;  /* 0x000000ffffad9224 */ /* 0x000fe200078e0aad */
[----:B------:R-:W-:Y:S01]  /*c5c0*/  ISETP.GT.U32.AND P1, PT, R5, R177, PT ;  /* 0x000000b10500720c */ /* 0x000fe20003f24070 */
[----:B------:R-:W-:Y:S01]  /*c5d0*/  @!P5 IMAD.IADD R175, R175, 0x1, -R5 ;  /* 0x00000001afafd824 */ /* 0x000fe200078e0a05 */
[----:B------:R-:W-:Y:S01]  /*c5e0*/  ISETP.GT.U32.AND P5, PT, R5, R178, PT ;  /* 0x000000b20500720c */ /* 0x000fe20003fa4070 */
[----:B------:R-:W-:Y:S01]  /*c5f0*/  @!P3 IMAD.MOV R174, RZ, RZ, -R174 ;  /* 0x000000ffffaeb224 */ /* 0x000fe200078e0aae */
[----:B------:R-:W-:Y:S01]  /*c600*/  IABS R181, R185 ;  /* 0x000000b900b57213 */ /* 0x000fe20000000000 */
[----:B------:R-:W-:Y:S01]  /*c610*/  @!P4 IMAD.MOV R175, RZ, RZ, -R175 ;  /* 0x000000ffffafc224 */ /* 0x000fe200078e0aaf */
[----:B------:R-:W-:-:S02]  /*c620*/  ISETP.GE.AND P3, PT, R182, RZ, PT ;  /* 0x000000ffb600720c */ /* 0x000fc40003f66270 */
[----:B------:R-:W-:Y:S01]  /*c630*/  IABS R182, R186 ;  /* 0x000000ba00b67213 */ /* 0x000fe20000000000 */
[----:B------:R-:W-:Y:S01]  /*c640*/  @!P2 IMAD.IADD R176, R176, 0x1, -R5 ;  /* 0x00000001b0b0a824 */ /* 0x000fe200078e0a05 */
[----:B------:R-:W-:Y:S01]  /*c650*/  ISETP.GE.AND P2, PT, R8, RZ, PT ;  /* 0x000000ff0800720c */ /* 0x000fe20003f46270 */
[----:B------:R-:W-:-:S04]  /*c660*/  IMAD.HI.U32 R8, R4, R179, RZ ;  /* 0x000000b304087227 */ /* 0x000fc800078e00ff */
[--C-:B------:R-:W-:Y:S01]  /*c670*/  @!P1 IMAD.IADD R177, R177, 0x1, -R5.reuse ;  /* 0x00000001b1b19824 */ /* 0x100fe200078e0a05 */
[C---:B------:R-:W-:Y:S01]  /*c680*/  ISETP.GT.U32.AND P1, PT, R5.reuse, R176, PT ;  /* 0x000000b00500720c */ /* 0x040fe20003f24070 */
[----:B------:R-:W-:Y:S02]  /*c690*/  @!P5 IMAD.IADD R178, R178, 0x1, -R5 ;  /* 0x00000001b2b2d824 */ /* 0x000fe400078e0a05 */
[----:B------:R-:W-:Y:S01]  /*c6a0*/  IMAD.MOV R180, RZ, RZ, -R8 ;  /* 0x000000ffffb47224 */ /* 0x000fe200078e0a08 */
[C---:B------:R-:W-:Y:S01]  /*c6b0*/  ISETP.GT.U32.AND P5, PT, R5.reuse, R177, PT ;  /* 0x000000b10500720c */ /* 0x040fe20003fa4070 */
[----:B------:R-:W-:Y:S01]  /*c6c0*/  IMAD.HI.U32 R8, R4, R9, RZ ;  /* 0x0000000904087227 */ /* 0x000fe200078e00ff */
[----:B------:R-:W-:-:S03]  /*c6d0*/  ISETP.GT.U32.AND P4, PT, R5, R178, PT ;  /* 0x000000b20500720c */ /* 0x000fc60003f84070 */
[----:B------:R-:W-:Y:S02]  /*c6e0*/  IMAD.MOV R8, RZ, RZ, -R8 ;  /* 0x000000ffff087224 */ /* 0x000fe400078e0a08 */
[C---:B------:R-:W-:Y:S02]  /*c6f0*/  IMAD R179, R5.reuse, R180, R179 ;  /* 0x000000b405b37224 */ /* 0x040fe400078e02b3 */
[C---:B------:R-:W-:Y:S02]  /*c700*/  IMAD R180, R5.reuse, R8, R9 ;  /* 0x0000000805b47224 */ /* 0x040fe400078e0209 */
[--C-:B------:R-:W-:Y:S01]  /*c710*/  @!P1 IMAD.IADD R176, R176, 0x1, -R5.reuse ;  /* 0x00000001b0b09824 */ /* 0x100fe200078e0a05 */
[----:B------:R-:W-:Y:S01]  /*c720*/  ISETP.GT.U32.AND P1, PT, R5, R179, PT ;  /* 0x000000b30500720c */ /* 0x000fe20003f24070 */
        /* <DEDUP_REMOVED lines=9> */
[----:B------:R-:W-:Y:S01]  /*c7c0*/  @!P6 IMAD.MOV R177, RZ, RZ, -R177 ;  /* 0x000000ffffb1e224 */ /* 0x000fe200078e0ab1 */
[C---:B------:R-:W-:Y:S01]  /*c7d0*/  ISETP.GT.U32.AND P5, PT, R5.reuse, R179, PT ;  /* 0x000000b30500720c */ /* 0x040fe20003fa4070 */
[----:B------:R-:W-:Y:S01]  /*c7e0*/  IMAD.HI.U32 R8, R4, R182, RZ ;  /* 0x000000b604087227 */ /* 0x000fe200078e00ff */
[----:B------:R-:W-:-:S02]  /*c7f0*/  ISETP.GT.U32.AND P0, PT, R5, R180, PT ;  /* 0x000000b40500720c */ /* 0x000fc40003f04070 */
        /* <DEDUP_REMOVED lines=10> */
[--C-:B------:R-:W-:Y:S01]  /*c8a0*/  @!P0 IMAD.IADD R180, R180, 0x1, -R5.reuse ;  /* 0x00000001b4b48824 */ /* 0x100fe200078e0a05 */
[----:B------:R-:W-:Y:S01]  /*c8b0*/  ISETP.GT.U32.AND P0, PT, R5, R182, PT ;  /* 0x000000b60500720c */ /* 0x000fe20003f04070 */
[----:B------:R-:W-:Y:S02]  /*c8c0*/  @!P6 IMAD.IADD R181, R181, 0x1, -R5 ;  /* 0x00000001b5b5e824 */ /* 0x000fe400078e0a05 */
[----:B------:R-:W-:Y:S01]  /*c8d0*/  @!P2 IMAD.MOV R179, RZ, RZ, -R179 ;  /* 0x000000ffffb3a224 */ /* 0x000fe200078e0ab3 */
[----:B------:R-:W-:Y:S01]  /*c8e0*/  ISETP.GT.U32.AND P2, PT, R5, R183, PT ;  /* 0x000000b70500720c */ /* 0x000fe20003f44070 */
[----:B------:R-:W-:Y:S01]  /*c8f0*/  VIADD R8, R7, 0x8e ;  /* 0x0000008e07087836 */ /* 0x000fe20000000000 */
[----:B------:R-:W-:Y:S01]  /*c900*/  ISETP.GT.U32.AND P6, PT, R5, R181, PT ;  /* 0x000000b50500720c */ /* 0x000fe20003fc4070 */
[----:B------:R-:W-:Y:S01]  /*c910*/  @!P3 IMAD.MOV R178, RZ, RZ, -R178 ;  /* 0x000000ffffb2b224 */ /* 0x000fe200078e0ab2 */
[----:B------:R-:W-:Y:S01]  /*c920*/  ISETP.GE.AND P3, PT, R186, RZ, PT ;  /* 0x000000ffba00720c */ /* 0x000fe20003f66270 */
[----:B------:R-:W-:Y:S01]  /*c930*/  @!P4 IMAD.MOV R180, RZ, RZ, -R180 ;  /* 0x000000ffffb4c224 */ /* 0x000fe200078e0ab4 */
[----:B------:R-:W-:-:S02]  /*c940*/  IABS R184, R8 ;  /* 0x0000000800b87213 */ /* 0x000fc40000000000 */
[----:B------:R-:W-:Y:S01]  /*c950*/  ISETP.GE.AND P5, PT, R8, RZ, PT ;  /* 0x000000ff0800720c */ /* 0x000fe20003fa6270 */
[--C-:B------:R-:W-:Y:S01]  /*c960*/  @!P0 IMAD.IADD R182, R182, 0x1, -R5.reuse ;  /* 0x00000001b6b68824 */ /* 0x100fe200078e0a05 */
[----:B------:R-:W-:Y:S01]  /*c970*/  IABS R186, R9 ;  /* 0x0000000900ba7213 */ /* 0x000fe20000000000 */
[C---:B------:R-:W-:Y:S01]  /*c980*/  IMAD.HI.U32 R8, R4.reuse, R184, RZ ;  /* 0x000000b804087227 */ /* 0x040fe200078e00ff */
[----:B------:R-:W-:Y:S02]  /*c990*/  ISETP.GE.AND P0, PT, R189, RZ, PT ;  /* 0x000000ffbd00720c */ /* 0x000fe40003f06270 */
        /* <DEDUP_REMOVED lines=15> */
[--C-:B------:R-:W-:Y:S01]  /*ca90*/  @!P4 IMAD.IADD R182, R182, 0x1, -R5.reuse ;  /* 0x00000001b6b6c824 */ /* 0x100fe200078e0a05 */
[----:B------:R-:W-:Y:S01]  /*caa0*/  ISETP.GT.U32.AND P4, PT, R5, R184, PT ;  /* 0x000000b80500720c */ /* 0x000fe20003f84070 */
[----:B------:R-:W-:Y:S01]  /*cab0*/  @!P2 IMAD.IADD R183, R183, 0x1, -R5 ;  /* 0x00000001b7b7a824 */ /* 0x000fe200078e0a05 */
[C---:B------:R-:W-:Y:S01]  /*cac0*/  ISETP.GT.U32.AND P2, PT, R5.reuse, R186, PT ;  /* 0x000000ba0500720c */ /* 0x040fe20003f44070 */
[----:B------:R-:W-:Y:S01]  /*cad0*/  @!P3 IMAD.MOV R182, RZ, RZ, -R182 ;  /* 0x000000ffffb6b224 */ /* 0x000fe200078e0ab6 */
[----:B------:R-:W-:Y:S01]  /*cae0*/  ISETP.GT.U32.AND P3, PT, R5, R185, PT ;  /* 0x000000b90500720c */ /* 0x000fe20003f64070 */
[----:B------:R-:W-:Y:S01]  /*caf0*/  @!P0 IMAD.MOV R183, RZ, RZ, -R183 ;  /* 0x000000ffffb78224 */ /* 0x000fe200078e0ab7 */
[----:B------:R-:W-:Y:S01]  /*cb00*/  IABS R187, R8 ;  /* 0x0000000800bb7213 */ /* 0x000fe20000000000 */
[----:B------:R-:W-:Y:S01]  /*cb10*/  @!P1 IMAD.MOV R181, RZ, RZ, -R181 ;  /* 0x000000ffffb59224 */ /* 0x000fe200078e0ab5 */
[----:B------:R-:W-:Y:S01]  /*cb20*/  ISETP.GE.AND P1, PT, R191, RZ, PT ;  /* 0x000000ffbf00720c */ /* 0x000fe20003f26270 */
        /* <DEDUP_REMOVED lines=26> */
[----:B------:R-:W-:Y:S01]  /*ccd0*/  IMAD R191, R5, R9, R192 ;  /* 0x0000000905bf7224 */ /* 0x000fe200078e02c0 */
        /* <DEDUP_REMOVED lines=9> */
[----:B------:R-:W-:Y:S01]  /*cd70*/  @!P1 IMAD.MOV R186, RZ, RZ, -R186 ;  /* 0x000000ffffba9224 */ /* 0x000fe200078e0aba */
[C---:B------:R-:W-:Y:S01]  /*cd80*/  ISETP.GT.U32.AND P1, PT, R5.reuse, R191, PT ;  /* 0x000000bf0500720c */ /* 0x040fe20003f24070 */
[----:B------:R-:W-:Y:S01]  /*cd90*/  IMAD.HI.U32 R8, R4, R192, RZ ;  /* 0x000000c004087227 */ /* 0x000fe200078e00ff */
[----:B------:R-:W-:-:S03]  /*cda0*/  ISETP.GT.U32.AND P0, PT, R5, R187, PT ;  /* 0x000000bb0500720c */ /* 0x000fc60003f04070 */
[----:B------:R-:W-:Y:S02]  /*cdb0*/  IMAD.MOV R8, RZ, RZ, -R8 ;  /* 0x000000ffff087224 */ /* 0x000fe400078e0a08 */
[--C-:B------:R-:W-:Y:S01]  /*cdc0*/  @!P6 IMAD.IADD R190, R190, 0x1, -R5.reuse ;  /* 0x00000001bebee824 */ /* 0x100fe200078e0a05 */
[----:B------:R-:W-:Y:S01]  /*cdd0*/  ISETP.GE.AND P6, PT, R196, RZ, PT ;  /* 0x000000ffc400720c */ /* 0x000fe20003fc6270 */
[----:B------:R-:W-:Y:S01]  /*cde0*/  IMAD R192, R5, R8, R192 ;  /* 0x0000000805c07224 */ /* 0x000fe200078e02c0 */
[----:B------:R-:W-:Y:S01]  /*cdf0*/  IABS R196, R200 ;  /* 0x000000c800c47213 */ /* 0x000fe20000000000 */
[--C-:B------:R-:W-:Y:S02]  /*ce00*/  @!P5 IMAD.IADD R189, R189, 0x1, -R5.reuse ;  /* 0x00000001bdbdd824 */ /* 0x100fe400078e0a05 */
[----:B------:R-:W-:Y:S01]  /*ce10*/  @!P1 IMAD.IADD R191, R191, 0x1, -R5 ;  /* 0x00000001bfbf9824 */ /* 0x000fe200078e0a05 */
[C---:B------:R-:W-:Y:S01]  /*ce20*/  ISETP.GT.U32.AND P5, PT, R5.reuse, R192, PT ;  /* 0x000000c00500720c */ /* 0x040fe20003fa4070 */
[----:B------:R-:W-:Y:S01]  /*ce30*/  IMAD.HI.U32 R8, R4, R193, RZ ;  /* 0x000000c104087227 */ /* 0x000fe200078e00ff */
[----:B------:R-:W-:-:S03]  /*ce40*/  ISETP.GT.U32.AND P1, PT, R5, R190, PT ;  /* 0x000000be0500720c */ /* 0x000fc60003f24070 */
[----:B------:R-:W-:Y:S02]  /*ce50*/  IMAD.MOV R8, RZ, RZ, -R8 ;  /* 0x000000ffff087224 */ /* 0x000fe400078e0a08 */
[----:B------:R-:W-:-:S04]  /*ce60*/  IMAD.HI.U32 R9, R4, R194, RZ ;  /* 0x000000c204097227 */ /* 0x000fc800078e00ff */
[C---:B------:R-:W-:Y:S02]  /*ce70*/  IMAD R193, R5.reuse, R8, R193 ;  /* 0x0000000805c17224 */ /* 0x040fe400078e02c1 */
[--C-:B------:R-:W-:Y:S01]  /*ce80*/  @!P5 IMAD.IADD R192, R192, 0x1, -R5.reuse ;  /* 0x00000001c0c0d824 */ /* 0x100fe200078e0a05 */
[C---:B------:R-:W-:Y:S01]  /*ce90*/  ISETP.GT.U32.AND P5, PT, R5.reuse, R191, PT ;  /* 0x000000bf0500720c */ /* 0x040fe20003fa4070 */
[--C-:B------:R-:W-:Y:S01]  /*cea0*/  @!P1 IMAD.IADD R190, R190, 0x1, -R5.reuse ;  /* 0x00000001bebe9824 */ /* 0x100fe200078e0a05 */
[----:B------:R-:W-:Y:S01]  /*ceb0*/  ISETP.GT.U32.AND P1, PT, R5, R193, PT ;  /* 0x000000c10500720c */ /* 0x000fe20003f24070 */
[----:B------:R-:W-:Y:S01]  /*cec0*/  @!P0 IMAD.IADD R187, R187, 0x1, -R5 ;  /* 0x00000001bbbb8824 */ /* 0x000fe200078e0a05 */
[----:B------:R-:W-:Y:S01]  /*ced0*/  ISETP.GE.AND P0, PT, R195, RZ, PT ;  /* 0x000000ffc300720c */ /* 0x000fe20003f06270 */
[----:B------:R-:W-:Y:S01]  /*cee0*/  IMAD.MOV R9, RZ, RZ, -R9 ;  /* 0x000000ffff097224 */ /* 0x000fe200078e0a09 */
[----:B------:R-:W-:Y:S01]  /*cef0*/  IABS R195, R199 ;  /* 0x000000c700c37213 */ /* 0x000fe20000000000 */
[----:B------:R-:W-:Y:S01]  /*cf00*/  @!P4 IMAD.MOV R187, RZ, RZ, -R187 ;  /* 0x000000ffffbbc224 */ /* 0x000fe200078e0abb */
[C---:B------:R-:W-:Y:S01]  /*cf10*/  ISETP.GT.U32.AND P4, PT, R5.reuse, R192, PT ;  /* 0x000000c00500720c */ /* 0x040fe20003f84070 */
[----:B------:R-:W-:-:S02]  /*cf20*/  IMAD R194, R5, R9, R194 ;  /* 0x0000000905c27224 */ /* 0x000fc400078e02c2 */
[----:B------:R-:W-:-:S04]  /*cf30*/  IMAD.HI.U32 R9, R4, R196, RZ ;  /* 0x000000c404097227 */ /* 0x000fc800078e00ff */
[--C-:B------:R-:W-:Y:S01]  /*cf40*/  @!P5 IMAD.IADD R191, R191, 0x1, -R5.reuse ;  /* 0x00000001bfbfd824 */ /* 0x100fe200078e0a05 */
[----:B------:R-:W-:Y:S01]  /*cf50*/  ISETP.GE.AND P5, PT, R198, RZ, PT ;  /* 0x000000ffc600720c */ /* 0x000fe20003fa6270 */
[----:B------:R-:W-:Y:S01]  /*cf60*/  @!P1 IMAD.IADD R193, R193, 0x1, -R5 ;  /* 0x00000001c1c19824 */ /* 0x000fe200078e0a05 */
[----:B------:R-:W-:Y:S01]  /*cf70*/  ISETP.GE.AND P1, PT, R200, RZ, PT ;  /* 0x000000ffc800720c */ /* 0x000fe20003f26270 */
[----:B------:R-:W-:Y:S01]  /*cf80*/  IMAD.MOV R9, RZ, RZ, -R9 ;  /* 0x000000ffff097224 */ /* 0x000fe200078e0a09 */
[----:B------:R-:W-:Y:S01]  /*cf90*/  IABS R200, R203 ;  /* 0x000000cb00c87213 */ /* 0x000fe20000000000 */
[----:B------:R-:W-:Y:S01]  /*cfa0*/  @!P6 IMAD.MOV R191, RZ, RZ, -R191 ;  /* 0x000000ffffbfe224 */ /* 0x000fe200078e0abf */
[----:B------:R-:W-:Y:S01]  /*cfb0*/  ISETP.GT.U32.AND P6, PT, R5, R193, PT ;  /* 0x000000c10500720c */ /* 0x000fe20003fc4070 */
[----:B------:R-:W-:Y:S01]  /*cfc0*/  @!P2 IMAD.MOV R189, RZ, RZ, -R189 ;  /* 0x000000ffffbda224 */ /* 0x000fe200078e0abd */
[----:B------:R-:W-:Y:S01]  /*cfd0*/  ISETP.GE.AND P2, PT, R197, RZ, PT ;  /* 0x000000ffc500720c */ /* 0x000fe20003f46270 */
        /* <DEDUP_REMOVED lines=177> */
[----:B------:R-:W-:-:S04]  /*daf0*/  IMAD.HI.U32 R8, R4, R215, RZ ;  /* 0x000000d704087227 */ /* 0x000fc800078e00ff */
[C---:B------:R-:W-:Y:S02]  /*db00*/  IMAD R212, R5.reuse, R9, R212 ;  /* 0x0000000905d47224 */ /* 0x040fe400078e02d4 */
[----:B------:R-:W-:Y:S02]  /*db10*/  IMAD R213, R5, R214, R213 ;  /* 0x000000d605d57224 */ /* 0x000fe400078e02d5 */
[----:B------:R-:W-:-:S04]  /*db20*/  IMAD.HI.U32 R9, R4, R216, RZ ;  /* 0x000000d804097227 */ /* 0x000fc800078e00ff */
[----:B------:R-:W-:Y:S02]  /*db30*/  IMAD.MOV R8, RZ, RZ, -R8 ;  /* 0x000000ffff087224 */ /* 0x000fe400078e0a08 */
[--C-:B------:R-:W-:Y:S01]  /*db40*/  @!P2 IMAD.IADD R209, R209, 0x1, -R5.reuse ;  /* 0x00000001d1d1a824 */ /* 0x100fe200078e0a05 */
[----:B------:R-:W-:Y:S01]  /*db50*/  ISETP.GT.U32.AND P2, PT, R5, R212, PT ;  /* 0x000000d40500720c */ /* 0x000fe20003f44070 */
[--C-:B------:R-:W-:Y:S01]  /*db60*/  @!P3 IMAD.IADD R211, R211, 0x1, -R5.reuse ;  /* 0x00000001d3d3b824 */ /* 0x100fe200078e0a05 */
[C---:B------:R-:W-:Y:S01]  /*db70*/  ISETP.GT.U32.AND P3, PT, R5.reuse, R213, PT ;  /* 0x000000d50500720c */ /* 0x040fe20003f64070 */
[----:B------:R-:W-:Y:S01]  /*db80*/  @!P4 IMAD.IADD R210, R210, 0x1, -R5 ;  /* 0x00000001d2d2c824 */ /* 0x000fe200078e0a05 */
[----:B------:R-:W-:Y:S01]  /*db90*/  ISETP.GE.AND P4, PT, R218, RZ, PT ;  /* 0x000000ffda00720c */ /* 0x000fe20003f86270 */
[----:B------:R-:W-:Y:S02]  /*dba0*/  IMAD.MOV R9, RZ, RZ, -R9 ;  /* 0x000000ffff097224 */ /* 0x000fe400078e0a09 */
[----:B------:R-:W-:-:S02]  /*dbb0*/  IMAD R214, R5, R8, R215 ;  /* 0x0000000805d67224 */ /* 0x000fc400078e02d7 */
[C---:B------:R-:W-:Y:S01]  /*dbc0*/  IMAD R215, R5.reuse, R9, R216 ;  /* 0x0000000905d77224 */ /* 0x040fe200078e02d8 */
[----:B------:R-:W-:Y:S01]  /*dbd0*/  IABS R216, R222 ;  /* 0x000000de00d87213 */ /* 0x000fe20000000000 */
[----:B------:R-:W-:Y:S01]  /*dbe0*/  @!P6 IMAD.MOV R210, RZ, RZ, -R210 ;  /* 0x000000ffffd2e224 */ /* 0x000fe200078e0ad2 */
[C---:B------:R-:W-:Y:S01]  /*dbf0*/  ISETP.GT.U32.AND P6, PT, R5.reuse, R214, PT ;  /* 0x000000d60500720c */ /* 0x040fe20003fc4070 */
[----:B------:R-:W-:Y:S01]  /*dc00*/  @!P5 IMAD.MOV R211, RZ, RZ, -R211 ;  /* 0x000000ffffd3d224 */ /* 0x000fe200078e0ad3 */
[----:B------:R-:W-:Y:S01]  /*dc10*/  ISETP.GT.U32.AND P5, PT, R5, R215, PT ;  /* 0x000000d70500720c */ /* 0x000fe20003fa4070 */
[----:B------:R-:W-:Y:S02]  /*dc20*/  VIADD R8, R7, 0x4e ;  /* 0x0000004e07087836 */ /* 0x000fe40000000000 */
[--C-:B------:R-:W-:Y:S02]  /*dc30*/  @!P2 IMAD.IADD R212, R212, 0x1, -R5.reuse ;  /* 0x00000001d4d4a824 */ /* 0x100fe400078e0a05 */
[----:B------:R-:W-:Y:S01]  /*dc40*/  @!P3 IMAD.IADD R213, R213, 0x1, -R5 ;  /* 0x00000001d5d5b824 */ /* 0x000fe200078e0a05 */
[----:B------:R-:W-:Y:S01]  /*dc50*/  ISETP.GE.AND P2, PT, R8, RZ, PT ;  /* 0x000000ff0800720c */ /* 0x000fe20003f46270 */
[----:B------:R-:W-:Y:S01]  /*dc60*/  @!P1 IMAD.MOV R209, RZ, RZ, -R209 ;  /* 0x000000ffffd19224 */ /* 0x000fe200078e0ad1 */
[----:B------:R-:W-:Y:S01]  /*dc70*/  IABS R218, R8 ;  /* 0x0000000800da7213 */ /* 0x000fe20000000000 */
[----:B------:R-:W-:Y:S01]  /*dc80*/  IMAD.HI.U32 R8, R4, R216, RZ ;  /* 0x000000d804087227 */ /* 0x000fe200078e00ff */
[----:B------:R-:W-:-:S02]  /*dc90*/  ISETP.GT.U32.AND P3, PT, R5, R213, PT ;  /* 0x000000d50500720c */ /* 0x000fc40003f64070 */
[----:B------:R-:W-:Y:S01]  /*dca0*/  ISETP.GT.U32.AND P1, PT, R5, R212, PT ;  /* 0x000000d40500720c */ /* 0x000fe20003f24070 */
[--C-:B------:R-:W-:Y:S01]  /*dcb0*/  @!P6 IMAD.IADD R214, R214, 0x1, -R5.reuse ;  /* 0x00000001d6d6e824 */ /* 0x100fe200078e0a05 */
[----:B------:R-:W-:Y:S01]  /*dcc0*/  ISETP.GE.AND P6, PT, R217, RZ, PT ;  /* 0x000000ffd900720c */ /* 0x000fe20003fc6270 */
[----:B------:R-:W-:Y:S02]  /*dcd0*/  IMAD.MOV R8, RZ, RZ, -R8 ;  /* 0x000000ffff087224 */ /* 0x000fe400078e0a08 */
[----:B------:R-:W-:Y:S01]  /*dce0*/  @!P5 IMAD.IADD R215, R215, 0x1, -R5 ;  /* 0x00000001d7d7d824 */ /* 0x000fe200078e0a05 */
[C---:B------:R-:W-:Y:S01]  /*dcf0*/  ISETP.GT.U32.AND P5, PT, R5.reuse, R214, PT ;  /* 0x000000d60500720c */ /* 0x040fe20003fa4070 */
[----:B------:R-:W-:Y:S02]  /*dd00*/  IMAD R216, R5, R8, R216 ;  /* 0x0000000805d87224 */ /* 0x000fe400078e02d8 */
[----:B------:R-:W-:-:S04]  /*dd10*/  IMAD.HI.U32 R8, R4, R218, RZ ;  /* 0x000000da04087227 */ /* 0x000fc800078e00ff */
[----:B------:R-:W-:Y:S02]  /*dd20*/  IMAD.MOV R8, RZ, RZ, -R8 ;  /* 0x000000ffff087224 */ /* 0x000fe400078e0a08 */
[--C-:B------:R-:W-:Y:S01]  /*dd30*/  @!P3 IMAD.IADD R213, R213, 0x1, -R5.reuse ;  /* 0x00000001d5d5b824 */ /* 0x100fe200078e0a05 */
[----:B------:R-:W-:Y:S01]  /*dd40*/  ISETP.GT.U32.AND P3, PT, R5, R216, PT ;  /* 0x000000d80500720c */ /* 0x000fe20003f64070 */
[----:B------:R-:W-:Y:S01]  /*dd50*/  @!P1 IMAD.IADD R212, R212, 0x1, -R5 ;  /* 0x00000001d4d49824 */ /* 0x000fe200078e0a05 */
[----:B------:R-:W-:Y:S01]  /*dd60*/  ISETP.GE.AND P1, PT, R219, RZ, PT ;  /* 0x000000ffdb00720c */ /* 0x000fe20003f26270 */
[----:B------:R-:W-:Y:S01]  /*dd70*/  IMAD.HI.U32 R9, R4, R220, RZ ;  /* 0x000000dc04097227 */ /* 0x000fe200078e00ff */
[----:B------:R-:W-:-:S03]  /*dd80*/  IABS R219, R223 ;  /* 0x000000df00db7213 */ /* 0x000fc60000000000 */
[C---:B------:R-:W-:Y:S02]  /*dd90*/  IMAD R217, R5.reuse, R8, R218 ;  /* 0x0000000805d97224 */ /* 0x040fe400078e02da */
[----:B------:R-:W-:Y:S02]  /*dda0*/  IMAD.MOV R9, RZ, RZ, -R9 ;  /* 0x000000ffff097224 */ /* 0x000fe400078e0a09 */
[----:B------:R-:W-:Y:S01]  /*ddb0*/  @!P0 IMAD.MOV R212, RZ, RZ, -R212 ;  /* 0x000000ffffd48224 */ /* 0x000fe200078e0ad4 */
[C---:B------:R-:W-:Y:S01]  /*ddc0*/  ISETP.GT.U32.AND P0, PT, R5.reuse, R215, PT ;  /* 0x000000d70500720c */ /* 0x040fe20003f04070 */
[--C-:B------:R-:W-:Y:S01]  /*ddd0*/  @!P5 IMAD.IADD R214, R214, 0x1, -R5.reuse ;  /* 0x00000001d6d6d824 */ /* 0x100fe200078e0a05 */
[C---:B------:R-:W-:Y:S01]  /*dde0*/  ISETP.GT.U32.AND P5, PT, R5.reuse, R217, PT ;  /* 0x000000d90500720c */ /* 0x040fe20003fa4070 */
[----:B------:R-:W-:Y:S01]  /*ddf0*/  IMAD R218, R5, R9, R220 ;  /* 0x0000000905da7224 */ /* 0x000fe200078e02dc */
[----:B------:R-:W-:Y:S01]  /*de00*/  IABS R220, R224 ;  /* 0x000000e000dc7213 */ /* 0x000fe20000000000 */
[----:B------:R-:W-:-:S02]  /*de10*/  @!P3 IMAD.IADD R216, R216, 0x1, -R5 ;  /* 0x00000001d8d8b824 */ /* 0x000fc400078e0a05 */
[----:B------:R-:W-:Y:S01]  /*de20*/  @!P4 IMAD.MOV R213, RZ, RZ, -R213 ;  /* 0x000000ffffd5c224 */ /* 0x000fe200078e0ad5 */
[----:B------:R-:W-:Y:S01]  /*de30*/  ISETP.GE.AND P4, PT, R222, RZ, PT ;  /* 0x000000ffde00720c */ /* 0x000fe20003f86270 */
[----:B------:R-:W-:Y:S01]  /*de40*/  IMAD.HI.U32 R9, R4, R220, RZ ;  /* 0x000000dc04097227 */ /* 0x000fe200078e00ff */
[----:B------:R-:W-:-:S03]  /*de50*/  ISETP.GT.U32.AND P3, PT, R5, R216, PT ;  /* 0x000000d80500720c */ /* 0x000fc60003f64070 */
[----:B------:R-:W-:Y:S01]  /*de60*/  @!P0 IMAD.IADD R215, R215, 0x1, -R5 ;  /* 0x00000001d7d78824 */ /* 0x000fe200078e0a05 */
[----:B------:R-:W-:Y:S01]  /*de70*/  ISETP.GE.AND P0, PT, R221, RZ, PT ;  /* 0x000000ffdd00720c */ /* 0x000fe20003f06270 */
[----:B------:R-:W-:Y:S02]  /*de80*/  IMAD.MOV R9, RZ, RZ, -R9 ;  /* 0x000000ffff097224 */ /* 0x000fe400078e0a09 */
[----:B------:R-:W-:Y:S01]  /*de90*/  @!P5 IMAD.IADD R217, R217, 0x1, -R5 ;  /* 0x00000001d9d9d824 */ /* 0x000fe200078e0a05 */
[----:B------:R-:W-:Y:S01]  /*dea0*/  ISETP.GE.AND P5, PT, R224, RZ, PT ;  /* 0x000000ffe000720c */ /* 0x000fe20003fa6270 */
[C---:B------:R-:W-:Y:S01]  /*deb0*/  IMAD R220, R5.reuse, R9, R220 ;  /* 0x0000000905dc7224 */ /* 0x040fe200078e02dc */
[----:B------:R-:W-:Y:S01]  /*dec0*/  LOP3.LUT R9, R6, 0x46, RZ, 0xfc, !PT ;  /* 0x0000004606097812 */ /* 0x000fe200078efcff */
[----:B------:R-:W-:Y:S01]  /*ded0*/  @!P6 IMAD.MOV R215, RZ, RZ, -R215 ;  /* 0x000000ffffd7e224 */ /* 0x000fe200078e0ad7 */
[----:B------:R-:W-:Y:S01]  /*dee0*/  ISETP.GT.U32.AND P6, PT, R5, R217, PT ;  /* 0x000000d90500720c */ /* 0x000fe20003fc4070 */
[----:B------:R-:W-:Y:S01]  /*def0*/  IMAD.HI.U32 R8, R4, R219, RZ ;  /* 0x000000db04087227 */ /* 0x000fe200078e00ff */
[----:B------:R-:W-:-:S02]  /*df00*/  IABS R221, R9 ;  /* 0x0000000900dd7213 */ /* 0x000fc40000000000 */
[----:B------:R-:W-:Y:S01]  /*df10*/  IABS R224, R228 ;  /* 0x000000e400e07213 */ /* 0x000fe20000000000 */
[----:B------:R-:W-:Y:S01]  /*df20*/  @!P1 IMAD.MOV R214, RZ, RZ, -R214 ;  /* 0x000000ffffd69224 */ /* 0x000fe200078e0ad6 */
[----:B------:R-:W-:Y:S01]  /*df30*/  ISETP.GT.U32.AND P1, PT, R5, R218, PT ;  /* 0x000000da0500720c */ /* 0x000fe20003f24070 */
[----:B------:R-:W-:Y:S02]  /*df40*/  IMAD.MOV R8, RZ, RZ, -R8 ;  /* 0x000000ffff087224 */ /* 0x000fe400078e0a08 */
[----:B------:R-:W-:Y:S01]  /*df50*/  @!P3 IMAD.IADD R216, R216, 0x1, -R5 ;  /* 0x00000001d8d8b824 */ /* 0x000fe200078e0a05 */
[----:B------:R-:W-:Y:S01]  /*df60*/  ISETP.GE.AND P3, PT, R223, RZ, PT ;  /* 0x000000ffdf00720c */ /* 0x000fe20003f66270 */
[----:B------:R-:W-:Y:S01]  /*df70*/  IMAD R219, R5, R8, R219 ;  /* 0x0000000805db7224 */ /* 0x000fe200078e02db */
[----:B------:R-:W-:Y:S01]  /*df80*/  IABS R223, R227 ;  /* 0x000000e300df7213 */ /* 0x000fe20000000000 */
[----:B------:R-:W-:-:S04]  /*df90*/  IMAD.HI.U32 R8, R4, R221, RZ ;  /* 0x000000dd04087227 */ /* 0x000fc800078e00ff */
[----:B------:R-:W-:Y:S01]  /*dfa0*/  @!P4 IMAD.MOV R216, RZ, RZ, -R216 ;  /* 0x000000ffffd8c224 */ /* 0x000fe200078e0ad8 */
[----:B------:R-:W-:Y:S01]  /*dfb0*/  ISETP.GT.U32.AND P4, PT, R5, R219, PT ;  /* 0x000000db0500720c */ /* 0x000fe20003f84070 */
[--C-:B------:R-:W-:Y:S01]  /*dfc0*/  @!P6 IMAD.IADD R217, R217, 0x1, -R5.reuse ;  /* 0x00000001d9d9e824 */ /* 0x100fe200078e0a05 */
[C---:B------:R-:W-:Y:S01]  /*dfd0*/  ISETP.GT.U32.AND P6, PT, R5.reuse, R220, PT ;  /* 0x000000dc0500720c */ /* 0x040fe20003fc4070 */
        /* <DEDUP_REMOVED lines=9> */
[----:B------:R-:W-:Y:S01]  /*e070*/  IMAD.HI.U32 R222, R4, R226, RZ ;  /* 0x000000e204de7227 */ /* 0x000fe200078e00ff */
[C---:B------:R-:W-:Y:S02]  /*e080*/  ISETP.GT.U32.AND P4, PT, R5.reuse, R219, PT ;  /* 0x000000db0500720c */ /* 0x040fe40003f84070 */
[----:B------:R-:W-:Y:S01]  /*e090*/  ISETP.GT.U32.AND P6, PT, R5, R220, PT ;  /* 0x000000dc0500720c */ /* 0x000fe20003fc4070 */
[--C-:B------:R-:W-:Y:S01]  /*e0a0*/  @!P1 IMAD.IADD R218, R218, 0x1, -R5.reuse ;  /* 0x00000001dada9824 */ /* 0x100fe200078e0a05 */
[----:B------:R-:W-:Y:S01]  /*e0b0*/  ISETP.GE.AND P1, PT, R9, RZ, PT ;  /* 0x000000ff0900720c */ /* 0x000fe20003f26270 */
[----:B------:R-:W-:-:S02]  /*e0c0*/  @!P2 IMAD.IADD R221, R221, 0x1, -R5 ;  /* 0x00000001dddda824 */ /* 0x000fc400078e0a05 */
[----:B------:R-:W-:-:S03]  /*e0d0*/  IMAD.HI.U32 R9, R4, R224, RZ ;  /* 0x000000e004097227 */ /* 0x000fc600078e00ff */
[----:B------:R-:W-:Y:S01]  /*e0e0*/  ISETP.GT.U32.AND P2, PT, R5, R221, PT ;  /* 0x000000dd0500720c */ /* 0x000fe20003f44070 */
[----:B------:R-:W-:Y:S02]  /*e0f0*/  IMAD.MOV R8, RZ, RZ, -R8 ;  /* 0x000000ffff087224 */ /* 0x000fe400078e0a08 */
[----:B------:R-:W-:Y:S01]  /*e100*/  @!P0 IMAD.MOV R218, RZ, RZ, -R218 ;  /* 0x000000ffffda8224 */ /* 0x000fe200078e0ada */
[----:B------:R-:W-:Y:S01]  /*e110*/  ISETP.GE.AND P0, PT, R227, RZ, PT ;  /* 0x000000ffe300720c */ /* 0x000fe20003f06270 */
[----:B------:R-:W-:Y:S02]  /*e120*/  IMAD.MOV R9, RZ, RZ, -R9 ;  /* 0x000000ffff097224 */ /* 0x000fe400078e0a09 */
[----:B------:R-:W-:Y:S02]  /*e130*/  IMAD.MOV R227, RZ, RZ, -R222 ;  /* 0x000000ffffe37224 */ /* 0x000fe400078e0ade */
[----:B------:R-:W-:Y:S02]  /*e140*/  IMAD R222, R5, R8, R223 ;  /* 0x0000000805de7224 */ /* 0x000fe400078e02df */
[----:B------:R-:W-:Y:S01]  /*e150*/  @!P4 IMAD.IADD R219, R219, 0x1, -R5 ;  /* 0x00000001dbdbc824 */ /* 0x000fe200078e0a05 */
[----:B------:R-:W-:Y:S01]  /*e160*/  ISETP.GE.AND P4, PT, R228, RZ, PT ;  /* 0x000000ffe400720c */ /* 0x000fe20003f86270 */
[----:B------:R-:W-:-:S02]  /*e170*/  IMAD R223, R5, R9, R224 ;  /* 0x0000000905df7224 */ /* 0x000fc400078e02e0 */
[----:B------:R-:W-:Y:S01]  /*e180*/  @!P6 IMAD.IADD R220, R220, 0x1, -R5 ;  /* 0x00000001dcdce824 */ /* 0x000fe200078e0a05 */
[C---:B------:R-:W-:Y:S01]  /*e190*/  ISETP.GT.U32.AND P6, PT, R5.reuse, R222, PT ;  /* 0x000000de0500720c */ /* 0x040fe20003fc4070 */
[----:B------:R-:W-:Y:S01]  /*e1a0*/  @!P3 IMAD.MOV R219, RZ, RZ, -R219 ;  /* 0x000000ffffdbb224 */ /* 0x000fe200078e0adb */
[C---:B------:R-:W-:Y:S01]  /*e1b0*/  ISETP.GT.U32.AND P3, PT, R5.reuse, R223, PT ;  /* 0x000000df0500720c */ /* 0x040fe20003f64070 */
[----:B------:R-:W-:Y:S01]  /*e1c0*/  IMAD R224, R5, R227, R226 ;  /* 0x000000e305e07224 */ /* 0x000fe200078e02e2 */
[----:B------:R-:W-:Y:S01]  /*e1d0*/  IABS R227, R231 ;  /* 0x000000e700e37213 */ /* 0x000fe20000000000 */
[----:B------:R-:W-:Y:S02]  /*e1e0*/  @!P2 IMAD.IADD R221, R221, 0x1, -R5 ;  /* 0x00000001dddda824 */ /* 0x000fe400078e0a05 */
[----:B------:R-:W-:Y:S01]  /*e1f0*/  VIADD R8, R7, 0x3e ;  /* 0x0000003e07087836 */ /* 0x000fe20000000000 */
[----:B------:R-:W-:Y:S01]  /*e200*/  ISETP.GT.U32.AND P2, PT, R5, R224, PT ;  /* 0x000000e00500720c */ /* 0x000fe20003f44070 */
[----:B------:R-:W-:-:S02]  /*e210*/  @!P5 IMAD.MOV R220, RZ, RZ, -R220 ;  /* 0x000000ffffdcd224 */ /* 0x000fc400078e0adc */
[----:B------:R-:W-:Y:S01]  /*e220*/  IMAD.HI.U32 R9, R4, R227, RZ ;  /* 0x000000e304097227 */ /* 0x000fe200078e00ff */
[----:B------:R-:W-:Y:S02]  /*e230*/  IABS R226, R8 ;  /* 0x0000000800e27213 */ /* 0x000fe40000000000 */
[----:B------:R-:W-:Y:S01]  /*e240*/  ISETP.GE.AND P5, PT, R8, RZ, PT ;  /* 0x000000ff0800720c */ /* 0x000fe20003fa6270 */
[--C-:B------:R-:W-:Y:S02]  /*e250*/  @!P6 IMAD.IADD R222, R222, 0x1, -R5.reuse ;  /* 0x00000001dedee824 */ /* 0x100fe400078e0a05 */
[--C-:B------:R-:W-:Y:S02]  /*e260*/  @!P3 IMAD.IADD R223, R223, 0x1, -R5.reuse ;  /* 0x00000001dfdfb824 */ /* 0x100fe400078e0a05 */
[----:B------:R-:W-:Y:S01]  /*e270*/  IMAD.HI.U32 R8, R4, R226, RZ ;  /* 0x000000e204087227 */ /* 0x000fe200078e00ff */
[C---:B------:R-:W-:Y:S02]  /*e280*/  ISETP.GT.U32.AND P6, PT, R5.reuse, R222, PT ;  /* 0x000000de0500720c */ /* 0x040fe40003fc4070 */
[----:B------:R-:W-:Y:S01]  /*e290*/  ISETP.GT.U32.AND P3, PT, R5, R223, PT ;  /* 0x000000df0500720c */ /* 0x000fe20003f64070 */
[----:B------:R-:W-:-:S02]  /*e2a0*/  @!P2 IMAD.IADD R224, R224, 0x1, -R5 ;  /* 0x00000001e0e0a824 */ /* 0x000fc400078e0a05 */
[----:B------:R-:W-:Y:S01]  /*e2b0*/  @!P1 IMAD.MOV R221, RZ, RZ, -R221 ;  /* 0x000000ffffdd9224 */ /* 0x000fe200078e0add */
[----:B------:R-:W-:Y:S01]  /*e2c0*/  ISETP.GE.AND P1, PT, R225, RZ, PT ;  /* 0x000000ffe100720c */ /* 0x000fe20003f26270 */
[----:B------:R-:W-:Y:S01]  /*e2d0*/  IMAD.HI.U32 R225, R4, R230, RZ ;  /* 0x000000e604e17227 */ /* 0x000fe200078e00ff */
[----:B------:R-:W-:-:S03]  /*e2e0*/  ISETP.GT.U32.AND P2, PT, R5, R224, PT ;  /* 0x000000e00500720c */ /* 0x000fc60003f44070 */
[----:B------:R-:W-:Y:S02]  /*e2f0*/  IMAD.MOV R8, RZ, RZ, -R8 ;  /* 0x000000ffff087224 */ /* 0x000fe400078e0a08 */
[----:B------:R-:W-:Y:S02]  /*e300*/  IMAD.MOV R228, RZ, RZ, -R9 ;  /* 0x000000ffffe47224 */ /* 0x000fe400078e0a09 */
[----:B------:R-:W-:Y:S02]  /*e310*/  IMAD.MOV R9, RZ, RZ, -R225 ;  /* 0x000000ffff097224 */ /* 0x000fe400078e0ae1 */
[----:B------:R-:W-:Y:S01]  /*e320*/  IMAD R225, R5, R8, R226 ;  /* 0x0000000805e17224 */ /* 0x000fe200078e02e2 */
[----:B------:R-:W-:Y:S01]  /*e330*/  LOP3.LUT R8, R6, 0x38, RZ, 0xfc, !PT ;  /* 0x0000003806087812 */ /* 0x000fe200078efcff */
[----:B------:R-:W-:Y:S01]  /*e340*/  @!P6 IMAD.IADD R222, R222, 0x1, -R5 ;  /* 0x00000001dedee824 */ /* 0x000fe200078e0a05 */
[----:B------:R-:W-:Y:S01]  /*e350*/  ISETP.GE.AND P6, PT, R231, RZ, PT ;  /* 0x000000ffe700720c */ /* 0x000fe20003fc6270 */
[----:B------:R-:W-:Y:S01]  /*e360*/  IMAD R226, R5, R228, R227 ;  /* 0x000000e405e27224 */ /* 0x000fe200078e02e3 */
[----:B------:R-:W-:Y:S01]  /*e370*/  IABS R228, R8 ;  /* 0x0000000800e47213 */ /* 0x000fe20000000000 */
[--C-:B------:R-:W-:Y:S01]  /*e380*/  @!P3 IMAD.IADD R223, R223, 0x1, -R5.reuse ;  /* 0x00000001dfdfb824 */ /* 0x100fe200078e0a05 */
        /* <DEDUP_REMOVED lines=8> */
[----:B------:R-:W-:Y:S01]  /*e410*/  ISETP.GE.AND P4, PT, R229, RZ, PT ;  /* 0x000000ffe500720c */ /* 0x000fe20003f86270 */
[----:B------:R-:W-:Y:S01]  /*e420*/  @!P1 IMAD.MOV R224, RZ, RZ, -R224 ;  /* 0x000000ffffe09224 */ /* 0x000fe200078e0ae0 */
[----:B------:R-:W-:Y:S01]  /*e430*/  IABS R229, R232 ;  /* 0x000000e800e57213 */ /* 0x000fe20000000000 */
[----:B------:R-:W-:-:S04]  /*e440*/  IMAD.HI.U32 R231, R4, R230, RZ ;  /* 0x000000e604e77227 */ /* 0x000fc800078e00ff */
        /* <DEDUP_REMOVED lines=10> */
[----:B------:R-:W-:Y:S01]  /*e4f0*/  IMAD.MOV R234, RZ, RZ, -R8 ;  /* 0x000000ffffea7224 */ /* 0x000fe200078e0a08 */
[C---:B------:R-:W-:Y:S01]  /*e500*/  LOP3.LUT R8, R6.reuse, 0x32, RZ, 0xfc, !PT ;  /* 0x0000003206087812 */ /* 0x040fe200078efcff */
[C---:B------:R-:W-:Y:S01]  /*e510*/  IMAD R228, R5.reuse, R9, R228 ;  /* 0x0000000905e47224 */ /* 0x040fe200078e02e4 */
[----:B------:R-:W-:Y:S01]  /*e520*/  LOP3.LUT R9, R6, 0x30, RZ, 0xfc, !PT ;  /* 0x0000003006097812 */ /* 0x000fe200078efcff */
[----:B------:R-:W-:Y:S01]  /*e530*/  IMAD R229, R5, R234, R229 ;  /* 0x000000ea05e57224 */ /* 0x000fe200078e02e5 */
[----:B------:R-:W-:Y:S01]  /*e540*/  IABS R235, R8 ;  /* 0x0000000800eb7213 */ /* 0x000fe20000000000 */
[--C-:B------:R-:W-:Y:S01]  /*e550*/  @!P2 IMAD.IADD R226, R226, 0x1, -R5.reuse ;  /* 0x00000001e2e2a824 */ /* 0x100fe200078e0a05 */
[----:B------:R-:W-:Y:S01]  /*e560*/  IABS R236, R9 ;  /* 0x0000000900ec7213 */ /* 0x000fe20000000000 */
[----:B------:R-:W-:Y:S01]  /*e570*/  @!P0 IMAD.IADD R225, R225, 0x1, -R5 ;  /* 0x00000001e1e18824 */ /* 0x000fe200078e0a05 */
[C---:B------:R-:W-:Y:S01]  /*e580*/  ISETP.GT.U32.AND P2, PT, R5.reuse, R229, PT ;  /* 0x000000e50500720c */ /* 0x040fe20003f44070 */
[----:B------:R-:W-:Y:S01]  /*e590*/  IMAD.MOV R234, RZ, RZ, -R231 ;  /* 0x000000ffffea7224 */ /* 0x000fe200078e0ae7 */
[----:B------:R-:W-:Y:S01]  /*e5a0*/  ISETP.GT.U32.AND P0, PT, R5, R228, PT ;  /* 0x000000e40500720c */ /* 0x000fe20003f04070 */
[----:B------:R-:W-:-:S02]  /*e5b0*/  IMAD.MOV.U32 R231, RZ, RZ, R235 ;  /* 0x000000ffffe77224 */ /* 0x000fc400078e00eb */
[----:B------:R-:W-:Y:S02]  /*e5c0*/  @!P5 IMAD.MOV R225, RZ, RZ, -R225 ;  /* 0x000000ffffe1d224 */ /* 0x000fe400078e0ae1 */
[----:B------:R-:W-:Y:S01]  /*e5d0*/  @!P1 IMAD.IADD R227, R227, 0x1, -R5 ;  /* 0x00000001e3e39824 */ /* 0x000fe200078e0a05 */
[----:B------:R-:W-:Y:S01]  /*e5e0*/  ISETP.GE.AND P1, PT, R232, RZ, PT ;  /* 0x000000ffe800720c */ /* 0x000fe20003f26270 */
[----:B------:R-:W-:Y:S02]  /*e5f0*/  IMAD.MOV.U32 R232, RZ, RZ, R236 ;  /* 0x000000ffffe87224 */ /* 0x000fe400078e00ec */
[----:B------:R-:W-:Y:S01]  /*e600*/  @!P4 IMAD.MOV R227, RZ, RZ, -R227 ;  /* 0x000000ffffe3c224 */ /* 0x000fe200078e0ae3 */
[----:B------:R-:W-:Y:S01]  /*e610*/  ISETP.GE.AND P4, PT, R8, RZ, PT ;  /* 0x000000ff0800720c */ /* 0x000fe20003f86270 */
[--C-:B------:R-:W-:Y:S02]  /*e620*/  @!P2 IMAD.IADD R229, R229, 0x1, -R5.reuse ;  /* 0x00000001e5e5a824 */ /* 0x100fe400078e0a05 */
[----:B------:R-:W-:Y:S01]  /*e630*/  @!P0 IMAD.IADD R228, R228, 0x1, -R5 ;  /* 0x00000001e4e48824 */ /* 0x000fe200078e0a05 */
[----:B------:R-:W-:Y:S01]  /*e640*/  ISETP.GE.AND P0, PT, R233, RZ, PT ;  /* 0x000000ffe900720c */ /* 0x000fe20003f06270 */
[----:B------:R-:W-:Y:S01]  /*e650*/  IMAD.HI.U32 R233, R4, R231, RZ ;  /* 0x000000e704e97227 */ /* 0x000fe200078e00ff */
[----:B------:R-:W-:-:S02]  /*e660*/  ISETP.GT.U32.AND P5, PT, R5, R229, PT ;  /* 0x000000e50500720c */ /* 0x000fc40003fa4070 */
[----:B------:R-:W-:Y:S01]  /*e670*/  ISETP.GT.U32.AND P2, PT, R5, R228, PT ;  /* 0x000000e40500720c */ /* 0x000fe20003f44070 */
[----:B------:R-:W-:Y:S02]  /*e680*/  IMAD.MOV R236, RZ, RZ, -R233 ;  /* 0x000000ffffec7224 */ /* 0x000fe400078e0ae9 */
[----:B------:R-:W-:Y:S02]  /*e690*/  VIADD R8, R7, 0x2e ;  /* 0x0000002e07087836 */ /* 0x000fe40000000000 */
[C---:B------:R-:W-:Y:S01]  /*e6a0*/  IMAD R231, R5.reuse, R236, R231 ;  /* 0x000000ec05e77224 */ /* 0x040fe200078e02e7 */
[----:B------:R-:W-:Y:S01]  /*e6b0*/  LOP3.LUT R236, R6, 0x2a, RZ, 0xfc, !PT ;  /* 0x0000002a06ec7812 */ /* 0x000fe200078efcff */
[----:B------:R-:W-:Y:S01]  /*e6c0*/  IMAD R230, R5, R234, R230 ;  /* 0x000000ea05e67224 */ /* 0x000fe200078e02e6 */
[----:B------:R-:W-:Y:S01]  /*e6d0*/  IABS R233, R8 ;  /* 0x0000000800e97213 */ /* 0x000fe20000000000 */
[----:B------:R-:W-:Y:S01]  /*e6e0*/  @!P6 IMAD.MOV R226, RZ, RZ, -R226 ;  /* 0x000000ffffe2e224 */ /* 0x000fe200078e0ae2 */
[----:B------:R-:W-:Y:S01]  /*e6f0*/  IABS R235, R236 ;  /* 0x000000ec00eb7213 */ /* 0x000fe20000000000 */
[----:B------:R-:W-:Y:S01]  /*e700*/  @!P5 IMAD.IADD R229, R229, 0x1, -R5 ;  /* 0x00000001e5e5d824 */ /* 0x000fe200078e0a05 */
[C---:B------:R-:W-:Y:S01]  /*e710*/  ISETP.GT.U32.AND P5, PT, R5.reuse, R231, PT ;  /* 0x000000e70500720c */ /* 0x040fe20003fa4070 */
[----:B------:R-:W-:Y:S01]  /*e720*/  IMAD.HI.U32 R238, R4, R233, RZ ;  /* 0x000000e904ee7227 */ /* 0x000fe200078e00ff */
[----:B------:R-:W-:-:S03]  /*e730*/  ISETP.GT.U32.AND P6, PT, R5, R230, PT ;  /* 0x000000e60500720c */ /* 0x000fc60003fc4070 */
[----:B------:R-:W-:Y:S02]  /*e740*/  IMAD.MOV R238, RZ, RZ, -R238 ;  /* 0x000000ffffee7224 */ /* 0x000fe400078e0aee */
[----:B------:R-:W-:-:S04]  /*e750*/  IMAD.HI.U32 R234, R4, R232, RZ ;  /* 0x000000e804ea7227 */ /* 0x000fc800078e00ff */
[----:B------:R-:W-:Y:S02]  /*e760*/  IMAD R233, R5, R238, R233 ;  /* 0x000000ee05e97224 */ /* 0x000fe400078e02e9 */
[--C-:B------:R-:W-:Y:S02]  /*e770*/  @!P5 IMAD.IADD R231, R231, 0x1, -R5.reuse ;  /* 0x00000001e7e7d824 */ /* 0x100fe400078e0a05 */
[----:B------:R-:W-:Y:S02]  /*e780*/  IMAD.MOV R234, RZ, RZ, -R234 ;  /* 0x000000ffffea7224 */ /* 0x000fe400078e0aea */
[--C-:B------:R-:W-:Y:S01]  /*e790*/  @!P2 IMAD.IADD R228, R228, 0x1, -R5.reuse ;  /* 0x00000001e4e4a824 */ /* 0x100fe200078e0a05 */
[C---:B------:R-:W-:Y:S01]  /*e7a0*/  ISETP.GT.U32.AND P5, PT, R5.reuse, R231, PT ;  /* 0x000000e70500720c */ /* 0x040fe20003fa4070 */
[C---:B------:R-:W-:Y:S01]  /*e7b0*/  IMAD R232, R5.reuse, R234, R232 ;  /* 0x000000ea05e87224 */ /* 0x040fe200078e02e8 */
[----:B------:R-:W-:Y:S01]  /*e7c0*/  ISETP.GE.AND P2, PT, R8, RZ, PT ;  /* 0x000000ff0800720c */ /* 0x000fe20003f46270 */
[----:B------:R-:W-:Y:S01]  /*e7d0*/  @!P6 IMAD.IADD R230, R230, 0x1, -R5 ;  /* 0x00000001e6e6e824 */ /* 0x000fe200078e0a05 */
[----:B------:R-:W-:Y:S01]  /*e7e0*/  LOP3.LUT R8, R6, 0x2c, RZ, 0xfc, !PT ;  /* 0x0000002c06087812 */ /* 0x000fe200078efcff */
[----:B------:R-:W-:Y:S01]  /*e7f0*/  @!P3 IMAD.MOV R228, RZ, RZ, -R228 ;  /* 0x000000ffffe4b224 */ /* 0x000fe200078e0ae4 */
[C---:B------:R-:W-:Y:S01]  /*e800*/  ISETP.GT.U32.AND P3, PT, R5.reuse, R232, PT ;  /* 0x000000e80500720c */ /* 0x040fe20003f64070 */
[----:B------:R-:W-:Y:S01]  /*e810*/  @!P1 IMAD.MOV R229, RZ, RZ, -R229 ;  /* 0x000000ffffe59224 */ /* 0x000fe200078e0ae5 */
[----:B------:R-:W-:-:S02]  /*e820*/  ISETP.GT.U32.AND P6, PT, R5, R230, PT ;  /* 0x000000e60500720c */ /* 0x000fc40003fc4070 */
[----:B------:R-:W-:Y:S01]  /*e830*/  ISETP.GE.AND P1, PT, R9, RZ, PT ;  /* 0x000000ff0900720c */ /* 0x000fe20003f26270 */
[----:B------:R-:W-:Y:S01]  /*e840*/  IMAD.HI.U32 R9, R4, R235, RZ ;  /* 0x000000eb04097227 */ /* 0x000fe200078e00ff */
[----:B------:R-:W-:-:S03]  /*e850*/  IABS R234, R8 ;  /* 0x0000000800ea7213 */ /* 0x000fc60000000000 */
[----:B------:R-:W-:Y:S01]  /*e860*/  @!P5 IMAD.IADD R231, R231, 0x1, -R5 ;  /* 0x00000001e7e7d824 */ /* 0x000fe200078e0a05 */
[C---:B------:R-:W-:Y:S01]  /*e870*/  ISETP.GT.U32.AND P5, PT, R5.reuse, R233, PT ;  /* 0x000000e90500720c */ /* 0x040fe20003fa4070 */
[----:B------:R-:W-:Y:S01]  /*e880*/  IMAD.MOV R238, RZ, RZ, -R9 ;  /* 0x000000ffffee7224 */ /* 0x000fe200078e0a09 */
[----:B------:R-:W-:Y:S01]  /*e890*/  IABS R9, R188 ;  /* 0x000000bc00097213 */ /* 0x000fe20000000000 */
[--C-:B------:R-:W-:Y:S02]  /*e8a0*/  @!P3 IMAD.IADD R232, R232, 0x1, -R5.reuse ;  /* 0x00000001e8e8b824 */ /* 0x100fe400078e0a05 */
[----:B------:R-:W-:Y:S01]  /*e8b0*/  @!P6 IMAD.IADD R230, R230, 0x1, -R5 ;  /* 0x00000001e6e6e824 */ /* 0x000fe200078e0a05 */
[----:B------:R-:W-:Y:S01]  /*e8c0*/  ISETP.GE.AND P6, PT, R8, RZ, PT ;  /* 0x000000ff0800720c */ /* 0x000fe20003fc6270 */
[----:B------:R-:W-:Y:S01]  /*e8d0*/  IMAD.HI.U32 R8, R4, R234, RZ ;  /* 0x000000ea04087227 */ /* 0x000fe200078e00ff */
[----:B------:R-:W-:-:S03]  /*e8e0*/  ISETP.GT.U32.AND P3, PT, R5, R232, PT ;  /* 0x000000e80500720c */ /* 0x000fc60003f64070 */
[----:B------:R-:W-:Y:S02]  /*e8f0*/  IMAD R235, R5, R238, R235 ;  /* 0x000000ee05eb7224 */ /* 0x000fe400078e02eb */
[--C-:B------:R-:W-:Y:S02]  /*e900*/  @!P5 IMAD.IADD R233, R233, 0x1, -R5.reuse ;  /* 0x00000001e9e9d824 */ /* 0x100fe400078e0a05 */
[----:B------:R-:W-:Y:S02]  /*e910*/  IMAD.MOV R8, RZ, RZ, -R8 ;  /* 0x000000ffff087224 */ /* 0x000fe400078e0a08 */
[----:B------:R-:W-:Y:S01]  /*e920*/  @!P0 IMAD.MOV R230, RZ, RZ, -R230 ;  /* 0x000000ffffe68224 */ /* 0x000fe200078e0ae6 */
[C---:B------:R-:W-:Y:S01]  /*e930*/  ISETP.GT.U32.AND P5, PT, R5.reuse, R233, PT ;  /* 0x000000e90500720c */ /* 0x040fe20003fa4070 */
[C---:B------:R-:W-:Y:S01]  /*e940*/  IMAD R234, R5.reuse, R8, R234 ;  /* 0x0000000805ea7224 */ /* 0x040fe200078e02ea */
[----:B------:R-:W-:Y:S01]  /*e950*/  ISETP.GE.AND P0, PT, R236, RZ, PT ;  /* 0x000000ffec00720c */ /* 0x000fe20003f06270 */
[----:B------:R-:W-:Y:S01]  /*e960*/  @!P3 IMAD.IADD R232, R232, 0x1, -R5 ;  /* 0x00000001e8e8b824 */ /* 0x000fe200078e0a05 */
[----:B------:R-:W-:Y:S01]  /*e970*/  LOP3.LUT R236, R6, 0x28, RZ, 0xfc, !PT ;  /* 0x0000002806ec7812 */ /* 0x000fe200078efcff */
[----:B------:R-:W-:Y:S01]  /*e980*/  @!P4 IMAD.MOV R231, RZ, RZ, -R231 ;  /* 0x000000ffffe7c224 */ /* 0x000fe200078e0ae7 */
[----:B------:R-:W-:Y:S01]  /*e990*/  ISETP.GT.U32.AND P3, PT, R5, R234, PT ;  /* 0x000000ea0500720c */ /* 0x000fe20003f64070 */
[----:B------:R-:W-:Y:S01]  /*e9a0*/  IMAD.HI.U32 R8, R4, R237, RZ ;  /* 0x000000ed04087227 */ /* 0x000fe200078e00ff */
[----:B------:R-:W-:-:S02]  /*e9b0*/  ISETP.GE.AND P4, PT, R236, RZ, PT ;  /* 0x000000ffec00720c */ /* 0x000fc40003f86270 */
[----:B------:R-:W-:Y:S01]  /*e9c0*/  IABS R236, R236 ;  /* 0x000000ec00ec7213 */ /* 0x000fe20000000000 */
[----:B------:R-:W-:Y:S02]  /*e9d0*/  IMAD.MOV R8, RZ, RZ, -R8 ;  /* 0x000000ffff087224 */ /* 0x000fe400078e0a08 */
[----:B------:R-:W-:Y:S01]  /*e9e0*/  @!P5 IMAD.IADD R233, R233, 0x1, -R5 ;  /* 0x00000001e9e9d824 */ /* 0x000fe200078e0a05 */
[----:B------:R-:W-:Y:S01]  /*e9f0*/  ISETP.GT.U32.AND P5, PT, R5, R235, PT ;  /* 0x000000eb0500720c */ /* 0x000fe20003fa4070 */
[----:B------:R-:W-:-:S04]  /*ea00*/  IMAD.HI.U32 R239, R4, R236, RZ ;  /* 0x000000ec04ef7227 */ /* 0x000fc800078e00ff */
[----:B------:R-:W-:Y:S02]  /*ea10*/  @!P3 IMAD.IADD R234, R234, 0x1, -R5 ;  /* 0x00000001eaeab824 */ /* 0x000fe400078e0a05 */
[----:B------:R-:W-:-:S03]  /*ea20*/  IMAD.HI.U32 R238, R4, R9, RZ ;  /* 0x0000000904ee7227 */ /* 0x000fc600078e00ff */
[C---:B------:R-:W-:Y:S01]  /*ea30*/  ISETP.GT.U32.AND P3, PT, R5.reuse, R234, PT ;  /* 0x000000ea0500720c */ /* 0x040fe20003f64070 */
[----:B------:R-:W-:Y:S02]  /*ea40*/  IMAD R237, R5, R8, R237 ;  /* 0x0000000805ed7224 */ /* 0x000fe400078e02ed */
[----:B------:R-:W-:Y:S02]  /*ea50*/  @!P5 IMAD.IADD R235, R235, 0x1, -R5 ;  /* 0x00000001ebebd824 */ /* 0x000fe400078e0a05 */
[----:B------:R-:W-:Y:S02]  /*ea60*/  IMAD.MOV R239, RZ, RZ, -R239 ;  /* 0x000000ffffef7224 */ /* 0x000fe400078e0aef */
[----:B------:R-:W-:Y:S01]  /*ea70*/  IMAD.MOV R238, RZ, RZ, -R238 ;  /* 0x000000ffffee7224 */ /* 0x000fe200078e0aee */
[C---:B------:R-:W-:Y:S01]  /*ea80*/  ISETP.GT.U32.AND P5, PT, R5.reuse, R235, PT ;  /* 0x000000eb0500720c */ /* 0x040fe20003fa4070 */
[C---:B------:R-:W-:Y:S01]  /*ea90*/  IMAD R236, R5.reuse, R239, R236 ;  /* 0x000000ef05ec7224 */ /* 0x040fe200078e02ec */
[C---:B------:R-:W-:Y:S01]  /*eaa0*/  LOP3.LUT R239, R6.reuse, 0x22, RZ, 0xfc, !PT ;  /* 0x0000002206ef7812 */ /* 0x040fe200078efcff */
[----:B------:R-:W-:Y:S01]  /*eab0*/  IMAD R9, R5, R238, R9 ;  /* 0x000000ee05097224 */ /* 0x000fe200078e0209 */
[----:B------:R-:W-:Y:S01]  /*eac0*/  LOP3.LUT R238, R6, 0x24, RZ, 0xfc, !PT ;  /* 0x0000002406ee7812 */ /* 0x000fe200078efcff */
[----:B------:R-:W-:-:S02]  /*ead0*/  @!P3 IMAD.IADD R234, R234, 0x1, -R5 ;  /* 0x00000001eaeab824 */ /* 0x000fc400078e0a05 */
[----:B------:R-:W-:Y:S01]  /*eae0*/  @!P2 IMAD.MOV R233, RZ, RZ, -R233 ;  /* 0x000000ffffe9a224 */ /* 0x000fe200078e0ae9 */
[----:B------:R-:W-:Y:S01]  /*eaf0*/  ISETP.GE.AND P3, PT, R238, RZ, PT ;  /* 0x000000ffee00720c */ /* 0x000fe20003f66270 */
[----:B------:R-:W-:Y:S01]  /*eb00*/  @!P6 IMAD.MOV R234, RZ, RZ, -R234 ;  /* 0x000000ffffeae224 */ /* 0x000fe200078e0aea */
[----:B------:R-:W-:Y:S01]  /*eb10*/  ISETP.GT.U32.AND P6, PT, R5, R236, PT ;  /* 0x000000ec0500720c */ /* 0x000fe20003fc4070 */
[----:B------:R-:W-:Y:S01]  /*eb20*/  @!P1 IMAD.MOV R232, RZ, RZ, -R232 ;  /* 0x000000ffffe89224 */ /* 0x000fe200078e0ae8 */
[----:B------:R-:W-:Y:S01]  /*eb30*/  IABS R238, R238 ;  /* 0x000000ee00ee7213 */ /* 0x000fe20000000000 */
[----:B------:R-:W-:Y:S01]  /*eb40*/  @!P5 IMAD.IADD R235, R235, 0x1, -R5 ;  /* 0x00000001ebebd824 */ /* 0x000fe200078e0a05 */
[----:B------:R-:W-:Y:S02]  /*eb50*/  ISETP.GE.AND P2, PT, R239, RZ, PT ;  /* 0x000000ffef00720c */ /* 0x000fe40003f46270 */
[----:B------:R-:W-:Y:S01]  /*eb60*/  IABS R239, R239 ;  /* 0x000000ef00ef7213 */ /* 0x000fe20000000000 */
[----:B------:R-:W-:Y:S01]  /*eb70*/  @!P0 IMAD.MOV R235, RZ, RZ, -R235 ;  /* 0x000000ffffeb8224 */ /* 0x000fe200078e0aeb */
[----:B------:R-:W-:Y:S01]  /*eb80*/  ISETP.GT.U32.AND P0, PT, R5, R237, PT ;  /* 0x000000ed0500720c */ /* 0x000fe20003f04070 */
[----:B------:R-:W-:Y:S01]  /*eb90*/  IMAD.HI.U32 R8, R4, R238, RZ ;  /* 0x000000ee04087227 */ /* 0x000fe200078e00ff */
[----:B------:R-:W-:-:S02]  /*eba0*/  ISETP.GE.AND P1, PT, R243, RZ, PT ;  /* 0x000000fff300720c */ /* 0x000fc40003f26270 */
[----:B------:R-:W-:Y:S01]  /*ebb0*/  IABS R243, R243 ;  /* 0x000000f300f37213 */ /* 0x000fe20000000000 */
[----:B------:R-:W-:Y:S01]  /*ebc0*/  IMAD.MOV R8, RZ, RZ, -R8 ;  /* 0x000000ffff087224 */ /* 0x000fe200078e0a08 */
[----:B------:R-:W-:Y:S01]  /*ebd0*/  ISETP.GT.U32.AND P5, PT, R5, R9, PT ;  /* 0x000000090500720c */ /* 0x000fe20003fa4070 */
[----:B------:R-:W-:-:S04]  /*ebe0*/  IMAD.HI.U32 R241, R4, R239, RZ ;  /* 0x000000ef04f17227 */ /* 0x000fc800078e00ff */
[----:B------:R-:W-:-:S04]  /*ebf0*/  IMAD.HI.U32 R246, R4, R243, RZ ;  /* 0x000000f304f67227 */ /* 0x000fc800078e00ff */
[--C-:B------:R-:W-:Y:S02]  /*ec00*/  @!P0 IMAD.IADD R237, R237, 0x1, -R5.reuse ;  /* 0x00000001eded8824 */ /* 0x100fe400078e0a05 */
[----:B------:R-:W-:Y:S02]  /*ec10*/  @!P6 IMAD.IADD R236, R236, 0x1, -R5 ;  /* 0x00000001ecece824 */ /* 0x000fe400078e0a05 */
[C---:B------:R-:W-:Y:S01]  /*ec20*/  IMAD R238, R5.reuse, R8, R238 ;  /* 0x0000000805ee7224 */ /* 0x040fe200078e02ee */
[C---:B------:R-:W-:Y:S01]  /*ec30*/  ISETP.GT.U32.AND P0, PT, R5.reuse, R237, PT ;  /* 0x000000ed0500720c */ /* 0x040fe20003f04070 */
[----:B------:R-:W-:Y:S01]  /*ec40*/  IMAD.MOV R8, RZ, RZ, -R241 ;  /* 0x000000ffff087224 */ /* 0x000fe200078e0af1 */
[C---:B------:R-:W-:Y:S01]  /*ec50*/  ISETP.GT.U32.AND P6, PT, R5.reuse, R236, PT ;  /* 0x000000ec0500720c */ /* 0x040fe20003fc4070 */
[----:B------:R-:W-:Y:S02]  /*ec60*/  IMAD.MOV R241, RZ, RZ, -R245 ;  /* 0x000000fffff17224 */ /* 0x000fe400078e0af5 */
[----:B------:R-:W-:Y:S01]  /*ec70*/  IMAD.MOV R245, RZ, RZ, -R246 ;  /* 0x000000fffff57224 */ /* 0x000fe200078e0af6 */
[----:B------:R-:W-:Y:S01]  /*ec80*/  IABS R246, R13 ;  /* 0x0000000d00f67213 */ /* 0x000fe20000000000 */
[----:B------:R-:W-:-:S02]  /*ec90*/  IMAD R240, R5, R241, R240 ;  /* 0x000000f105f07224 */ /* 0x000fc400078e02f0 */
[C---:B------:R-:W-:Y:S02]  /*eca0*/  IMAD R239, R5.reuse, R8, R239 ;  /* 0x0000000805ef7224 */ /* 0x040fe400078e02ef */
[----:B------:R-:W-:Y:S01]  /*ecb0*/  IMAD R241, R5, R245, R243 ;  /* 0x000000f505f17224 */ /* 0x000fe200078e02f3 */
[----:B------:R-:W-:Y:S01]  /*ecc0*/  IABS R243, R0 ;  /* 0x0000000000f37213 */ /* 0x000fe20000000000 */
[----:B------:R-:W-:Y:S01]  /*ecd0*/  IMAD.MOV R8, RZ, RZ, -R244 ;  /* 0x000000ffff087224 */ /* 0x000fe200078e0af4 */
[----:B------:R-:W-:Y:S01]  /*ece0*/  IABS R245, R15 ;  /* 0x0000000f00f57213 */ /* 0x000fe20000000000 */
[--C-:B------:R-:W-:Y:S01]  /*ecf0*/  @!P5 IMAD.IADD R9, R9, 0x1, -R5.reuse ;  /* 0x000000010909d824 */ /* 0x100fe200078e0a05 */
[----:B------:R-:W-:Y:S01]  /*ed00*/  IABS R244, R125 ;  /* 0x0000007d00f47213 */ /* 0x000fe20000000000 */
[----:B------:R-:W-:Y:S01]  /*ed10*/  @!P0 IMAD.IADD R237, R237, 0x1, -R5 ;  /* 0x00000001eded8824 */ /* 0x000fe200078e0a05 */
[C---:B------:R-:W-:Y:S01]  /*ed20*/  ISETP.GT.U32.AND P0, PT, R5.reuse, R240, PT ;  /* 0x000000f00500720c */ /* 0x040fe20003f04070 */
[C---:B------:R-:W-:Y:S01]  /*ed30*/  IMAD R242, R5.reuse, R8, R242 ;  /* 0x0000000805f27224 */ /* 0x040fe200078e02f2 */
[----:B------:R-:W-:Y:S01]  /*ed40*/  ISETP.GT.U32.AND P5, PT, R5, R9, PT ;  /* 0x000000090500720c */ /* 0x000fe20003fa4070 */
[----:B------:R-:W-:-:S04]  /*ed50*/  IMAD.HI.U32 R8, R4, R243, RZ ;  /* 0x000000f304087227 */ /* 0x000fc800078e00ff */
[----:B------:R-:W-:Y:S01]  /*ed60*/  @!P6 IMAD.IADD R236, R236, 0x1, -R5 ;  /* 0x00000001ecece824 */ /* 0x000fe200078e0a05 */
[----:B------:R-:W-:Y:S01]  /*ed70*/  ISETP.GT.U32.AND P6, PT, R5, R238, PT ;  /* 0x000000ee0500720c */ /* 0x000fe20003fc4070 */
[----:B------:R-:W-:Y:S02]  /*ed80*/  IMAD.MOV R8, RZ, RZ, -R8 ;  /* 0x000000ffff087224 */ /* 0x000fe400078e0a08 */
[----:B------:R-:W-:-:S04]  /*ed90*/  IMAD.HI.U32 R247, R4, R245, RZ ;  /* 0x000000f504f77227 */ /* 0x000fc800078e00ff */
[----:B------:R-:W-:Y:S02]  /*eda0*/  IMAD R243, R5, R8, R243 ;  /* 0x0000000805f37224 */ /* 0x000fe400078e02f3 */
[--C-:B------:R-:W-:Y:S02]  /*edb0*/  @!P0 IMAD.IADD R240, R240, 0x1, -R5.reuse ;  /* 0x00000001f0f08824 */ /* 0x100fe400078e0a05 */
[--C-:B------:R-:W-:Y:S01]  /*edc0*/  @!P5 IMAD.IADD R9, R9, 0x1, -R5.reuse ;  /* 0x000000010909d824 */ /* 0x100fe200078e0a05 */
[C---:B------:R-:W-:Y:S01]  /*edd0*/  ISETP.GT.U32.AND P0, PT, R5.reuse, R243, PT ;  /* 0x000000f30500720c */ /* 0x040fe20003f04070 */
[----:B------:R-:W-:Y:S01]  /*ede0*/  @!P6 IMAD.IADD R238, R238, 0x1, -R5 ;  /* 0x00000001eeeee824 */ /* 0x000fe200078e0a05 */
[C---:B------:R-:W-:Y:S01]  /*edf0*/  ISETP.GT.U32.AND P5, PT, R5.reuse, R239, PT ;  /* 0x000000ef0500720c */ /* 0x040fe20003fa4070 */
[----:B------:R-:W-:Y:S02]  /*ee00*/  IMAD.MOV R247, RZ, RZ, -R247 ;  /* 0x000000fffff77224 */ /* 0x000fe400078e0af7 */
[----:B------:R-:W-:Y:S01]  /*ee10*/  IMAD.HI.U32 R248, R4, R244, RZ ;  /* 0x000000f404f87227 */ /* 0x000fe200078e00ff */
[----:B------:R-:W-:-:S03]  /*ee20*/  ISETP.GT.U32.AND P6, PT, R5, R238, PT ;  /* 0x000000ee0500720c */ /* 0x000fc60003fc4070 */
[----:B------:R-:W-:Y:S01]  /*ee30*/  IMAD R245, R5, R247, R245 ;  /* 0x000000f705f57224 */ /* 0x000fe200078e02f5 */
[----:B------:R-:W-:Y:S01]  /*ee40*/  IABS R247, R12 ;  /* 0x0000000c00f77213 */ /* 0x000fe20000000000 */
[----:B------:R-:W-:Y:S02]  /*ee50*/  IMAD.MOV R248, RZ, RZ, -R248 ;  /* 0x000000fffff87224 */ /* 0x000fe400078e0af8 */
[--C-:B------:R-:W-:Y:S01]  /*ee60*/  @!P0 IMAD.IADD R243, R243, 0x1, -R5.reuse ;  /* 0x00000001f3f38824 */ /* 0x100fe200078e0a05 */
[----:B------:R-:W-:Y:S01]  /*ee70*/  ISETP.GT.U32.AND P0, PT, R5, R240, PT ;  /* 0x000000f00500720c */ /* 0x000fe20003f04070 */
[----:B------:R-:W-:Y:S02]  /*ee80*/  @!P5 IMAD.IADD R239, R239, 0x1, -R5 ;  /* 0x00000001efefd824 */ /* 0x000fe400078e0a05 */
[----:B------:R-:W-:-:S03]  /*ee90*/  IMAD.HI.U32 R8, R4, R246, RZ ;  /* 0x000000f604087227 */ /* 0x000fc600078e00ff */
[C---:B------:R-:W-:Y:S01]  /*eea0*/  ISETP.GT.U32.AND P5, PT, R5.reuse, R239, PT ;  /* 0x000000ef0500720c */ /* 0x040fe20003fa4070 */
[C---:B------:R-:W-:Y:S01]  /*eeb0*/  IMAD R244, R5.reuse, R248, R244 ;  /* 0x000000f805f47224 */ /* 0x040fe200078e02f4 */
[----:B------:R-:W-:Y:S01]  /*eec0*/  IABS R248, R11 ;  /* 0x0000000b00f87213 */ /* 0x000fe20000000000 */
[----:B------:R-:W-:Y:S01]  /*eed0*/  @!P6 IMAD.IADD R238, R238, 0x1, -R5 ;  /* 0x00000001eeeee824 */ /* 0x000fe200078e0a05 */
[----:B------:R-:W-:Y:S01]  /*eee0*/  ISETP.GT.U32.AND P6, PT, R5, R241, PT ;  /* 0x000000f10500720c */ /* 0x000fe20003fc4070 */
[----:B------:R-:W-:Y:S02]  /*eef0*/  IMAD.MOV R8, RZ, RZ, -R8 ;  /* 0x000000ffff087224 */ /* 0x000fe400078e0a08 */
[----:B------:R-:W-:-:S04]  /*ef00*/  IMAD.HI.U32 R7, R4, R247, RZ ;  /* 0x000000f704077227 */ /* 0x000fc800078e00ff */
[----:B------:R-:W-:Y:S01]  /*ef10*/  @!P3 IMAD.MOV R238, RZ, RZ, -R238 ;  /* 0x000000ffffeeb224 */ /* 0x000fe200078e0aee */
[C---:B------:R-:W-:Y:S01]  /*ef20*/  ISETP.GT.U32.AND P3, PT, R5.reuse, R243, PT ;  /* 0x000000f30500720c */ /* 0x040fe20003f64070 */
[----:B------:R-:W-:Y:S01]  /*ef30*/  @!P0 IMAD.IADD R240, R240, 0x1, -R5 ;  /* 0x00000001f0f08824 */ /* 0x000fe200078e0a05 */
[C---:B------:R-:W-:Y:S01]  /*ef40*/  ISETP.GT.U32.AND P0, PT, R5.reuse, R245, PT ;  /* 0x000000f50500720c */ /* 0x040fe20003f04070 */
[----:B------:R-:W-:Y:S02]  /*ef50*/  IMAD R246, R5, R8, R246 ;  /* 0x0000000805f67224 */ /* 0x000fe400078e02f6 */
[----:B------:R-:W-:Y:S02]  /*ef60*/  IMAD.MOV R7, RZ, RZ, -R7 ;  /* 0x000000ffff077224 */ /* 0x000fe400078e0a07 */
[----:B------:R-:W-:-:S04]  /*ef70*/  IMAD.HI.U32 R8, R4, R248, RZ ;  /* 0x000000f804087227 */ /* 0x000fc800078e00ff */
[----:B------:R-:W-:Y:S02]  /*ef80*/  IMAD R247, R5, R7, R247 ;  /* 0x0000000705f77224 */ /* 0x000fe400078e02f7 */
[----:B------:R-:W-:Y:S02]  /*ef90*/  IMAD.MOV R7, RZ, RZ, -R8 ;  /* 0x000000ffff077224 */ /* 0x000fe400078e0a08 */
[--C-:B------:R-:W-:Y:S01]  /*efa0*/  @!P5 IMAD.IADD R239, R239, 0x1, -R5.reuse ;  /* 0x00000001efefd824 */ /* 0x100fe200078e0a05 */
[C---:B------:R-:W-:Y:S01]  /*efb0*/  ISETP.GT.U32.AND P5, PT, R5.reuse, R242, PT ;  /* 0x000000f20500720c */ /* 0x040fe20003fa4070 */
[----:B------:R-:W-:Y:S02]  /*efc0*/  IMAD R248, R5, R7, R248 ;  /* 0x0000000705f87224 */ /* 0x000fe400078e02f8 */
[--C-:B------:R-:W-:Y:S01]  /*efd0*/  @!P3 IMAD.IADD R243, R243, 0x1, -R5.reuse ;  /* 0x00000001f3f3b824 */ /* 0x100fe200078e0a05 */
[----:B------:R-:W-:Y:S01]  /*efe0*/  ISETP.GE.AND P3, PT, R251, RZ, PT ;  /* 0x000000fffb00720c */ /* 0x000fe20003f66270 */
[--C-:B------:R-:W-:Y:S01]  /*eff0*/  @!P0 IMAD.IADD R245, R245, 0x1, -R5.reuse ;  /* 0x00000001f5f58824 */ /* 0x100fe200078e0a05 */
[----:B------:R-:W-:Y:S01]  /*f000*/  ISETP.GT.U32.AND P0, PT, R5, R248, PT ;  /* 0x000000f80500720c */ /* 0x000fe20003f04070 */
[----:B------:R-:W-:Y:S01]  /*f010*/  @!P6 IMAD.IADD R241, R241, 0x1, -R5 ;  /* 0x00000001f1f1e824 */ /* 0x000fe200078e0a05 */
[----:B------:R-:W-:Y:S01]  /*f020*/  ISETP.GE.AND P6, PT, R6, RZ, PT ;  /* 0x000000ff0600720c */ /* 0x000fe20003fc6270 */
[----:B------:R-:W-:-:S04]  /*f030*/  IMAD.HI.U32 R251, R4, R249, RZ ;  /* 0x000000f904fb7227 */ /* 0x000fc800078e00ff */
[----:B------:R-:W-:Y:S01]  /*f040*/  @!P4 IMAD.MOV R236, RZ, RZ, -R236 ;  /* 0x000000ffffecc224 */ /* 0x000fe200078e0aec */
[C---:B------:R-:W-:Y:S01]  /*f050*/  ISETP.GT.U32.AND P4, PT, R5.reuse, R241, PT ;  /* 0x000000f10500720c */ /* 0x040fe20003f84070 */
[----:B------:R-:W-:Y:S02]  /*f060*/  IMAD.MOV R251, RZ, RZ, -R251 ;  /* 0x000000fffffb7224 */ /* 0x000fe400078e0afb */
[----:B------:R-:W-:Y:S01]  /*f070*/  @!P5 IMAD.IADD R242, R242, 0x1, -R5 ;  /* 0x00000001f2f2d824 */ /* 0x000fe200078e0a05 */
[C---:B------:R-:W-:Y:S01]  /*f080*/  ISETP.GT.U32.AND P5, PT, R5.reuse, R244, PT ;  /* 0x000000f40500720c */ /* 0x040fe20003fa4070 */
[C---:B------:R-:W-:Y:S02]  /*f090*/  IMAD R249, R5.reuse, R251, R249 ;  /* 0x000000fb05f97224 */ /* 0x040fe400078e02f9 */
[----:B------:R-:W-:Y:S02]  /*f0a0*/  @!P0 IMAD.IADD R248, R248, 0x1, -R5 ;  /* 0x00000001f8f88824 */ /* 0x000fe400078e0a05 */
[----:B------:R-:W-:Y:S01]  /*f0b0*/  @!P6 IMAD.MOV R237, RZ, RZ, -R237 ;  /* 0x000000ffffede224 */ /* 0x000fe200078e0aed */
[C---:B------:R-:W-:Y:S01]  /*f0c0*/  ISETP.GT.U32.AND P0, PT, R5.reuse, R249, PT ;  /* 0x000000f90500720c */ /* 0x040fe20003f04070 */
[----:B------:R-:W-:Y:S01]  /*f0d0*/  IMAD.HI.U32 R8, R4, R250, RZ ;  /* 0x000000fa04087227 */ /* 0x000fe200078e00ff */
[----:B------:R-:W-:-:S03]  /*f0e0*/  ISETP.GT.U32.AND P6, PT, R5, R242, PT ;  /* 0x000000f20500720c */ /* 0x000fc60003fc4070 */
[--C-:B------:R-:W-:Y:S01]  /*f0f0*/  @!P4 IMAD.IADD R241, R241, 0x1, -R5.reuse ;  /* 0x00000001f1f1c824 */ /* 0x100fe200078e0a05 */
[C---:B------:R-:W-:Y:S01]  /*f100*/  ISETP.GT.U32.AND P4, PT, R5.reuse, R246, PT ;  /* 0x000000f60500720c */ /* 0x040fe20003f84070 */
[----:B------:R-:W-:Y:S01]  /*f110*/  IMAD.MOV R7, RZ, RZ, -R8 ;  /* 0x000000ffff077224 */ /* 0x000fe200078e0a08 */
[----:B------:R-:W-:Y:S01]  /*f120*/  IABS R8, R2 ;  /* 0x0000000200087213 */ /* 0x000fe20000000000 */
[--C-:B------:R-:W-:Y:S02]  /*f130*/  @!P5 IMAD.IADD R244, R244, 0x1, -R5.reuse ;  /* 0x00000001f4f4d824 */ /* 0x100fe400078e0a05 */
[----:B------:R-:W-:Y:S02]  /*f140*/  IMAD R250, R5, R7, R250 ;  /* 0x0000000705fa7224 */ /* 0x000fe400078e02fa */
[--C-:B------:R-:W-:Y:S01]  /*f150*/  @!P0 IMAD.IADD R249, R249, 0x1, -R5.reuse ;  /* 0x00000001f9f98824 */ /* 0x100fe200078e0a05 */
[C---:B------:R-:W-:Y:S01]  /*f160*/  ISETP.GT.U32.AND P5, PT, R5.reuse, R244, PT ;  /* 0x000000f40500720c */ /* 0x040fe20003fa4070 */
[----:B------:R-:W-:Y:S01]  /*f170*/  @!P6 IMAD.IADD R242, R242, 0x1, -R5 ;  /* 0x00000001f2f2e824 */ /* 0x000fe200078e0a05 */
[C---:B------:R-:W-:Y:S01]  /*f180*/  ISETP.GT.U32.AND P0, PT, R5.reuse, R250, PT ;  /* 0x000000fa0500720c */ /* 0x040fe20003f04070 */
[----:B------:R-:W-:Y:S01]  /*f190*/  @!P2 IMAD.MOV R239, RZ, RZ, -R239 ;  /* 0x000000ffffefa224 */ /* 0x000fe200078e0aef */
[----:B------:R-:W-:Y:S01]  /*f1a0*/  ISETP.GT.U32.AND P6, PT, R5, R247, PT ;  /* 0x000000f70500720c */ /* 0x000fe20003fc4070 */
[----:B------:R-:W-:Y:S01]  /*f1b0*/  @!P4 IMAD.IADD R246, R246, 0x1, -R5 ;  /* 0x00000001f6f6c824 */ /* 0x000fe200078e0a05 */
[----:B------:R-:W-:Y:S01]  /*f1c0*/  ISETP.GE.AND P4, PT, R0, RZ, PT ;  /* 0x000000ff0000720c */ /* 0x000fe20003f86270 */
[----:B--2---:R-:W-:Y:S01]  /*f1d0*/  IMAD.HI.U32 R19, R4, R8, RZ ;  /* 0x0000000804137227 */ /* 0x004fe200078e00ff */
[----:B------:R-:W-:-:S05]  /*f1e0*/  LOP3.LUT R0, R6, 0x6, RZ, 0xfc, !PT ;  /* 0x0000000606007812 */ /* 0x000fca00078efcff */
[--C-:B------:R-:W-:Y:S01]  /*f1f0*/  @!P5 IMAD.IADD R244, R244, 0x1, -R5.reuse ;  /* 0x00000001f4f4d824 */ /* 0x100fe200078e0a05 */
[----:B------:R-:W-:Y:S01]  /*f200*/  ISETP.GE.AND P5, PT, R3, RZ, PT ;  /* 0x000000ff0300720c */ /* 0x000fe20003fa6270 */
[--C-:B------:R-:W-:Y:S01]  /*f210*/  @!P0 IMAD.IADD R250, R250, 0x1, -R5.reuse ;  /* 0x00000001fafa8824 */ /* 0x100fe200078e0a05 */
[----:B------:R-:W-:Y:S01]  /*f220*/  IABS R7, R0 ;  /* 0x0000000000077213 */ /* 0x000fe20000000000 */
[----:B------:R-:W-:Y:S01]  /*f230*/  @!P6 IMAD.IADD R247, R247, 0x1, -R5 ;  /* 0x00000001f7f7e824 */ /* 0x000fe200078e0a05 */
[----:B------:R-:W-:Y:S01]  /*f240*/  LOP3.LUT R3, R6, 0xa, RZ, 0xfc, !PT ;  /* 0x0000000a06037812 */ /* 0x000fe200078efcff */
[----:B------:R-:W-:Y:S01]  /*f250*/  IMAD.MOV R19, RZ, RZ, -R19 ;  /* 0x000000ffff137224 */ /* 0x000fe200078e0a13 */
[----:B------:R-:W-:Y:S01]  /*f260*/  ISETP.GT.U32.AND P0, PT, R5, R245, PT ;  /* 0x000000f50500720c */ /* 0x000fe20003f04070 */
[----:B------:R-:W-:Y:S01]  /*f270*/  IMAD.HI.U32 R18, R4, R7, RZ ;  /* 0x0000000704127227 */ /* 0x000fe200078e00ff */
[----:B------:R-:W-:Y:S02]  /*f280*/  ISETP.GE.AND P6, PT, R125, RZ, PT ;  /* 0x000000ff7d00720c */ /* 0x000fe40003fc6270 */
[----:B------:R-:W-:Y:S01]  /*f290*/  ISETP.GT.U32.AND P2, PT, R5, R246, PT ;  /* 0x000000f60500720c */ /* 0x000fe20003f44070 */
[----:B------:R-:W-:Y:S01]  /*f2a0*/  IMAD.MOV R18, RZ, RZ, -R18 ;  /* 0x000000ffff127224 */ /* 0x000fe200078e0a12 */
[----:B------:R-:W-:-:S02]  /*f2b0*/  LOP3.LUT R125, R6, 0x2, RZ, 0xfc, !PT ;  /* 0x00000002067d7812 */ /* 0x000fc400078efcff */
[----:B------:R-:W-:Y:S02]  /*f2c0*/  IABS R251, R3 ;  /* 0x0000000300fb7213 */ /* 0x000fe40000000000 */
[----:B------:R-:W-:Y:S02]  /*f2d0*/  IABS R6, R10 ;  /* 0x0000000a00067213 */ /* 0x000fe40000000000 */
[----:B------:R-:W-:Y:S01]  /*f2e0*/  IABS R16, R125 ;  /* 0x0000007d00107213 */ /* 0x000fe20000000000 */
[----:B---3--:R-:W-:-:S04]  /*f2f0*/  IMAD.HI.U32 R20, R4, R251, RZ ;  /* 0x000000fb04147227 */ /* 0x008fc800078e00ff */
[C---:B------:R-:W-:Y:S02]  /*f300*/  IMAD R8, R5.reuse, R19, R8 ;  /* 0x0000001305087224 */ /* 0x040fe400078e0208 */
[----:B------:R-:W-:Y:S01]  /*f310*/  @!P3 IMAD.MOV R240, RZ, RZ, -R240 ;  /* 0x000000fffff0b224 */ /* 0x000fe200078e0af0 */
[----:B------:R-:W-:Y:S01]  /*f320*/  ISETP.GT.U32.AND P3, PT, R5, R248, PT ;  /* 0x000000f80500720c */ /* 0x000fe20003f64070 */
[----:B------:R-:W-:-:S04]  /*f330*/  IMAD.HI.U32 R17, R4, R6, RZ ;  /* 0x0000000604117227 */ /* 0x000fc800078e00ff */
[C---:B------:R-:W-:Y:S02]  /*f340*/  IMAD R7, R5.reuse, R18, R7 ;  /* 0x0000001205077224 */ /* 0x040fe400078e0207 */
[----:B------:R-:W-:Y:S01]  /*f350*/  @!P1 IMAD.MOV R241, RZ, RZ, -R241 ;  /* 0x000000fffff19224 */ /* 0x000fe200078e0af1 */
[----:B------:R-:W-:Y:S01]  /*f360*/  ISETP.GT.U32.AND P1, PT, R5, R247, PT ;  /* 0x000000f70500720c */ /* 0x000fe20003f24070 */
[----:B------:R-:W-:Y:S02]  /*f370*/  IMAD.MOV R20, RZ, RZ, -R20 ;  /* 0x000000ffff147224 */ /* 0x000fe400078e0a14 */
[----:B------:R-:W-:-:S04]  /*f380*/  IMAD.HI.U32 R4, R4, R16, RZ ;  /* 0x0000001004047227 */ /* 0x000fc800078e00ff */
[----:B------:R-:W-:Y:S01]  /*f390*/  @!P4 IMAD.MOV R243, RZ, RZ, -R243 ;  /* 0x000000fffff3c224 */ /* 0x000fe200078e0af3 */
[----:B------:R-:W-:Y:S01]  /*f3a0*/  ISETP.GT.U32.AND P4, PT, R5, R249, PT ;  /* 0x000000f90500720c */ /* 0x000fe20003f84070 */
[--C-:B------:R-:W-:Y:S01]  /*f3b0*/  @!P0 IMAD.IADD R245, R245, 0x1, -R5.reuse ;  /* 0x00000001f5f58824 */ /* 0x100fe200078e0a05 */
[C---:B------:R-:W-:Y:S01]  /*f3c0*/  ISETP.GT.U32.AND P0, PT, R5.reuse, R8, PT ;  /* 0x000000080500720c */ /* 0x040fe20003f04070 */
[----:B------:R-:W-:Y:S01]  /*f3d0*/  @!P2 IMAD.IADD R246, R246, 0x1, -R5 ;  /* 0x00000001f6f6a824 */ /* 0x000fe200078e0a05 */
[C---:B------:R-:W-:Y:S01]  /*f3e0*/  ISETP.GT.U32.AND P2, PT, R5.reuse, R7, PT ;  /* 0x000000070500720c */ /* 0x040fe20003f44070 */
[----:B------:R-:W-:Y:S02]  /*f3f0*/  IMAD R251, R5, R20, R251 ;  /* 0x0000001405fb7224 */ /* 0x000fe400078e02fb */
[----:B------:R-:W-:Y:S01]  /*f400*/  IMAD.MOV R4, RZ, RZ, -R4 ;  /* 0x000000ffff047224 */ /* 0x000fe200078e0a04 */
[----:B------:R-:W2:Y:S01]  /*f410*/  LDL.LU R20, [R1+0x1b38] ;  /* 0x001b380001147983 */ /* 0x000ea20000300800 */
[----:B------:R-:W-:-:S02]  /*f420*/  IMAD.MOV R17, RZ, RZ, -R17 ;  /* 0x000000ffff117224 */ /* 0x000fc400078e0a11 */
[C---:B------:R-:W-:Y:S01]  /*f430*/  IMAD R4, R5.reuse, R4, R16 ;  /* 0x0000000405047224 */ /* 0x040fe200078e0210 */
[----:B------:R-:W3:Y:S01]  /*f440*/  LDL.LU R19, [R1+0x1b34] ;  /* 0x001b340001137983 */ /* 0x000ee20000300800 */
[----:B------:R-:W-:Y:S01]  /*f450*/  @!P6 IMAD.MOV R244, RZ, RZ, -R244 ;  /* 0x000000fffff4e224 */ /* 0x000fe200078e0af4 */
[C---:B------:R-:W-:Y:S01]  /*f460*/  ISETP.GT.U32.AND P6, PT, R5.reuse, R251, PT ;  /* 0x000000fb0500720c */ /* 0x040fe20003fc4070 */
[C---:B------:R-:W-:Y:S01]  /*f470*/  IMAD R6, R5.reuse, R17, R6 ;  /* 0x0000001105067224 */ /* 0x040fe200078e0206 */
[----:B------:R-:W4:Y:S01]  /*f480*/  LDL.LU R18, [R1+0x1b30] ;  /* 0x001b300001127983 */ /* 0x000f220000300800 */
[--C-:B------:R-:W-:Y:S01]  /*f490*/  @!P3 IMAD.IADD R248, R248, 0x1, -R5.reuse ;  /* 0x00000001f8f8b824 */ /* 0x100fe200078e0a05 */
[----:B------:R-:W-:Y:S01]  /*f4a0*/  ISETP.GT.U32.AND P3, PT, R5, R4, PT ;  /* 0x000000040500720c */ /* 0x000fe20003f64070 */
[--C-:B------:R-:W-:Y:S01]  /*f4b0*/  @!P1 IMAD.IADD R247, R247, 0x1, -R5.reuse ;  /* 0x00000001f7f79824 */ /* 0x100fe200078e0a05 */
[----:B------:R-:W-:Y:S01]  /*f4c0*/  ISETP.GT.U32.AND P1, PT, R5, R6, PT ;  /* 0x000000060500720c */ /* 0x000fe20003f24070 */
[--C-:B------:R-:W-:Y:S01]  /*f4d0*/  @!P4 IMAD.IADD R249, R249, 0x1, -R5.reuse ;  /* 0x00000001f9f9c824 */ /* 0x100fe200078e0a05 */
[----:B------:R-:W-:Y:S01]  /*f4e0*/  ISETP.GE.AND P4, PT, R15, RZ, PT ;  /* 0x000000ff0f00720c */ /* 0x000fe20003f86270 */
[----:B------:R-:W-:Y:S01]  /*f4f0*/  @!P5 IMAD.MOV R242, RZ, RZ, -R242 ;  /* 0x000000fffff2d224 */ /* 0x000fe200078e0af2 */
[----:B------:R-:W-:Y:S01]  /*f500*/  ISETP.GT.U32.AND P5, PT, R5, R250, PT ;  /* 0x000000fa0500720c */ /* 0x000fe20003fa4070 */
[--C-:B------:R-:W-:Y:S01]  /*f510*/  @!P0 IMAD.IADD R8, R8, 0x1, -R5.reuse ;  /* 0x0000000108088824 */ /* 0x100fe200078e0a05 */
[----:B------:R-:W-:Y:S01]  /*f520*/  ISETP.GE.AND P0, PT, R12, RZ, PT ;  /* 0x000000ff0c00720c */ /* 0x000fe20003f06270 */
[--C-:B------:R-:W-:Y:S01]  /*f530*/  @!P2 IMAD.IADD R7, R7, 0x1, -R5.reuse ;  /* 0x000000010707a824 */ /* 0x100fe200078e0a05 */
[----:B------:R-:W-:Y:S01]  /*f540*/  ISETP.GE.AND P2, PT, R11, RZ, PT ;  /* 0x000000ff0b00720c */ /* 0x000fe20003f46270 */
[--C-:B------:R-:W-:Y:S01]  /*f550*/  @!P6 IMAD.IADD R251, R251, 0x1, -R5.reuse ;  /* 0x00000001fbfbe824 */ /* 0x100fe200078e0a05 */
[----:B------:R-:W2:Y:S01]  /*f560*/  LDL.LU R17, [R1+0x1b2c] ;  /* 0x001b2c0001117983 */ /* 0x000ea20000300800 */
[----:B------:R-:W-:-:S02]  /*f570*/  @!P3 IMAD.IADD R4, R4, 0x1, -R5 ;  /* 0x000000010404b824 */ /* 0x000fc400078e0a05 */
[----:B------:R-:W-:Y:S01]  /*f580*/  @!P1 IMAD.IADD R6, R6, 0x1, -R5 ;  /* 0x0000000106069824 */ /* 0x000fe200078e0a05 */
[C---:B------:R-:W-:Y:S01]  /*f590*/  ISETP.GT.U32.AND P3, PT, R5.reuse, R251, PT ;  /* 0x000000fb0500720c */ /* 0x040fe20003f64070 */
[----:B------:R-:W-:Y:S01]  /*f5a0*/  @!P4 IMAD.MOV R245, RZ, RZ, -R245 ;  /* 0x000000fffff5c224 */ /* 0x000fe200078e0af5 */
[----:B------:R-:W-:Y:S01]  /*f5b0*/  ISETP.GE.AND P1, PT, R252, RZ, PT ;  /* 0x000000fffc00720c */ /* 0x000fe20003f26270 */
[----:B------:R-:W-:Y:S01]  /*f5c0*/  @!P5 IMAD.IADD R250, R250, 0x1, -R5 ;  /* 0x00000001fafad824 */ /* 0x000fe200078e0a05 */
[C---:B------:R-:W-:Y:S01]  /*f5d0*/  ISETP.GT.U32.AND P4, PT, R5.reuse, R8, PT ;  /* 0x000000080500720c */ /* 0x040fe20003f84070 */
[----:B------:R-:W-:Y:S01]  /*f5e0*/  @!P0 IMAD.MOV R247, RZ, RZ, -R247 ;  /* 0x000000fffff78224 */ /* 0x000fe200078e0af7 */
[----:B------:R-:W-:Y:S01]  /*f5f0*/  ISETP.GE.AND P5, PT, R14, RZ, PT ;  /* 0x000000ff0e00720c */ /* 0x000fe20003fa6270 */
[----:B------:R-:W-:Y:S01]  /*f600*/  @!P2 IMAD.MOV R248, RZ, RZ, -R248 ;  /* 0x000000fffff8a224 */ /* 0x000fe200078e0af8 */
[C---:B------:R-:W-:Y:S01]  /*f610*/  ISETP.GT.U32.AND P0, PT, R5.reuse, R7, PT ;  /* 0x000000070500720c */ /* 0x040fe20003f04070 */
[----:B------:R-:W3:Y:S01]  /*f620*/  LDL.LU R16, [R1+0x1b28] ;  /* 0x001b280001107983 */ /* 0x000ee20000300800 */
[----:B------:R-:W-:-:S02]  /*f630*/  ISETP.GT.U32.AND P2, PT, R5, R6, PT ;  /* 0x000000060500720c */ /* 0x000fc40003f44070 */
[----:B------:R-:W-:Y:S01]  /*f640*/  ISETP.GE.AND P6, PT, R13, RZ, PT ;  /* 0x000000ff0d00720c */ /* 0x000fe20003fc6270 */
[----:B------:R-:W4:Y:S01]  /*f650*/  LDL.LU R15, [R1+0x1b24] ;  /* 0x001b2400010f7983 */ /* 0x000f220000300800 */
[----:B------:R-:W-:-:S03]  /*f660*/  @!P3 IMAD.IADD R251, R251, 0x1, -R5 ;  /* 0x00000001fbfbb824 */ /* 0x000fc600078e0a05 */
[----:B------:R-:W2:Y:S01]  /*f670*/  LDL.LU R14, [R1+0x1b20] ;  /* 0x001b2000010e7983 */ /* 0x000ea20000300800 */
[----:B------:R-:W-:-:S03]  /*f680*/  @!P1 IMAD.MOV R250, RZ, RZ, -R250 ;  /* 0x000000fffffa9224 */ /* 0x000fc600078e0afa */
[----:B------:R-:W3:Y:S01]  /*f690*/  LDL.LU R13, [R1+0x1b1c] ;  /* 0x001b1c00010d7983 */ /* 0x000ee20000300800 */
[----:B------:R-:W-:-:S03]  /*f6a0*/  ISETP.GE.AND P3, PT, R2, RZ, PT ;  /* 0x000000ff0200720c */ /* 0x000fc60003f66270 */
[----:B------:R-:W4:Y:S01]  /*f6b0*/  LDL.LU R12, [R1+0x1b18] ;  /* 0x001b1800010c7983 */ /* 0x000f220000300800 */
[----:B------:R-:W-:Y:S01]  /*f6c0*/  ISETP.GE.AND P1, PT, R3, RZ, PT ;  /* 0x000000ff0300720c */ /* 0x000fe20003f26270 */
[----:B------:R-:W-:Y:S02]  /*f6d0*/  @!P4 IMAD.IADD R8, R8, 0x1, -R5 ;  /* 0x000000010808c824 */ /* 0x000fe400078e0a05 */
[----:B------:R-:W2:Y:S01]  /*f6e0*/  LDL.LU R11, [R1+0x1b14] ;  /* 0x001b1400010b7983 */ /* 0x000ea20000300800 */
[----:B------:R-:W-:Y:S01]  /*f6f0*/  @!P5 IMAD.MOV R249, RZ, RZ, -R249 ;  /* 0x000000fffff9d224 */ /* 0x000fe200078e0af9 */
[----:B------:R-:W-:Y:S02]  /*f700*/  ISETP.GE.AND P4, PT, R0, RZ, PT ;  /* 0x000000ff0000720c */ /* 0x000fe40003f86270 */
[----:B------:R-:W3:Y:S01]  /*f710*/  LDL.LU R252, [R1+0x24] ;  /* 0x0000240001fc7983 */ /* 0x000ee20000300800 */
[----:B------:R-:W-:Y:S01]  /*f720*/  ISETP.GE.AND P5, PT, R188, RZ, PT ;  /* 0x000000ffbc00720c */ /* 0x000fe20003fa6270 */
[----:B------:R-:W-:-:S02]  /*f730*/  @!P0 IMAD.IADD R7, R7, 0x1, -R5 ;  /* 0x0000000107078824 */ /* 0x000fc400078e0a05 */
[----:B------:R-:W4:Y:S01]  /*f740*/  LDL.LU R2, [R1+0x20] ;  /* 0x0000200001027983 */ /* 0x000f220000300800 */
[----:B------:R-:W-:Y:S01]  /*f750*/  ISETP.GE.AND P0, PT, R10, RZ, PT ;  /* 0x000000ff0a00720c */ /* 0x000fe20003f06270 */
[----:B------:R-:W-:Y:S02]  /*f760*/  @!P2 IMAD.IADD R6, R6, 0x1, -R5 ;  /* 0x000000010606a824 */ /* 0x000fe400078e0a05 */
[----:B------:R-:W2:Y:S01]  /*f770*/  LDL.LU R3, [R1+0x1c] ;  /* 0x00001c0001037983 */ /* 0x000ea20000300800 */
[----:B------:R-:W-:-:S03]  /*f780*/  ISETP.GE.AND P2, PT, R125, RZ, PT ;  /* 0x000000ff7d00720c */ /* 0x000fc60003f46270 */
[----:B------:R-:W2:Y:S04]  /*f790*/  LDL.LU R0, [R1+0x18] ;  /* 0x0000180001007983 */ /* 0x000ea80000300800 */
[----:B------:R-:W2:Y:S04]  /*f7a0*/  LDL.LU R188, [R1+0x14] ;  /* 0x0000140001bc7983 */ /* 0x000ea80000300800 */
[----:B------:R-:W2:Y:S04]  /*f7b0*/  LDL.LU R10, [R1+0x1b10] ;  /* 0x001b1000010a7983 */ /* 0x000ea80000300800 */
[----:B------:R-:W3:Y:S01]  /*f7c0*/  LDL.LU R125, [R1+0x1b0c] ;  /* 0x001b0c00017d7983 */ /* 0x000ee20000300800 */
[----:B------:R-:W-:Y:S01]  /*f7d0*/  @!P6 IMAD.MOV R246, RZ, RZ, -R246 ;  /* 0x000000fffff6e224 */ /* 0x000fe200078e0af6 */
[----:B------:R-:W-:-:S13]  /*f7e0*/  ISETP.GT.U32.AND P6, PT, R5, R4, PT ;  /* 0x000000040500720c */ /* 0x000fda0003fc4070 */
[----:B------:R-:W-:Y:S02]  /*f7f0*/  @!P6 IMAD.IADD R4, R4, 0x1, -R5 ;  /* 0x000000010404e824 */ /* 0x000fe400078e0a05 */
[----:B------:R-:W0:Y:S01]  /*f800*/  S2R R5, SR_TID.X ;  /* 0x0000000000057919 */ /* 0x000e220000002100 */
[----:B------:R-:W-:Y:S01]  /*f810*/  @!P1 IMAD.MOV R251, RZ, RZ, -R251 ;  /* 0x000000fffffb9224 */ /* 0x000fe200078e0afb */
[----:B0-----:R-:W-:-:S05]  /*f820*/  LOP3.LUT R5, R5, 0x3f, RZ, 0xc0, !PT ;  /* 0x0000003f05057812 */ /* 0x001fca00078ec0ff */
[----:B------:R-:W-:-:S05]  /*f830*/  IMAD R5, R5, UR7, RZ ;  /* 0x0000000705057c24 */ /* 0x000fca000f8e02ff */
[----:B------:R0:W-:Y:S02]  /*f840*/  STL [R1+0xe4], R5 ;  /* 0x0000e40501007387 */ /* 0x0001e40000100800 */
[----:B0-----:R-:W-:Y:S01]  /*f850*/  IADD3 R5, P6, R5, UR4, RZ ;  /* 0x0000000405057c10 */ /* 0x001fe2000ffde0ff */
[----:B------:R-:W-:Y:S01]  /*f860*/  @!P2 IMAD.MOV R4, RZ, RZ, -R4 ;  /* 0x000000ffff04a224 */ /* 0x000fe200078e0a04 */
[----:B------:R-:W-:-:S03]  /*f870*/  ULDC UR4, c[0x0][0x234] ;  /* 0x00008d0000047ab9 */ /* 0x000fc60000000800 */
[----:B------:R0:W-:Y:S04]  /*f880*/  STL [R1+0x1adc], R5 ;  /* 0x001adc0501007387 */ /* 0x0001e80000100800 */
[----:B0-----:R-:W2:Y:S01]  /*f890*/  LDL.LU R5, [R1+0x10] ;  /* 0x0000100001057983 */ /* 0x001ea20000300800 */
[----:B---3--:R-:W-:Y:S02]  /*f8a0*/  ISETP.NE.AND P1, PT, R125, RZ, PT ;  /* 0x000000ff7d00720c */ /* 0x008fe40003f25270 */
[----:B------:R-:W-:-:S04]  /*f8b0*/  LOP3.LUT R125, RZ, R125, RZ, 0x33, !PT ;  /* 0x0000007dff7d7212 */ /* 0x000fc800078e33ff */
[C---:B------:R-:W-:Y:S02]  /*f8c0*/  SEL R252, R125.reuse, R252, !P1 ;  /* 0x000000fc7dfc7207 */ /* 0x040fe40004800000 */
[C---:B----4-:R-:W-:Y:S02]  /*f8d0*/  SEL R2, R125.reuse, R2, !P1 ;  /* 0x000000027d027207 */ /* 0x050fe40004800000 */
[C---:B--2---:R-:W-:Y:S01]  /*f8e0*/  SEL R3, R125.reuse, R3, !P1 ;  /* 0x000000037d037207 */ /* 0x044fe20004800000 */
[----:B------:R0:W-:Y:S01]  /*f8f0*/  STL [R1+0xd8], R252 ;  /* 0x0000d8fc01007387 */ /* 0x0001e20000100800 */
[C---:B------:R-:W-:Y:S02]  /*f900*/  SEL R0, R125.reuse, R0, !P1 ;  /* 0x000000007d007207 */ /* 0x040fe40004800000 */
[C---:B------:R-:W-:Y:S01]  /*f910*/  SEL R188, R125.reuse, R188, !P1 ;  /* 0x000000bc7dbc7207 */ /* 0x040fe20004800000 */
[----:B0-----:R-:W2:Y:S04]  /*f920*/  LDL.LU R252, [R1+0x1b08] ;  /* 0x001b080001fc7983 */ /* 0x001ea80000300800 */
[----:B------:R0:W-:Y:S04]  /*f930*/  STL [R1+0xd4], R2 ;  /* 0x0000d40201007387 */ /* 0x0001e80000100800 */
[----:B0-----:R-:W3:Y:S04]  /*f940*/  LDL.LU R2, [R1+0x1b04] ;  /* 0x001b040001027983 */ /* 0x001ee80000300800 */
[----:B------:R0:W-:Y:S04]  /*f950*/  STL [R1+0xd0], R3 ;  /* 0x0000d00301007387 */ /* 0x0001e80000100800 */
[----:B0-----:R-:W4:Y:S04]  /*f960*/  LDL.LU R3, [R1+0x1b00] ;  /* 0x001b000001037983 */ /* 0x001f280000300800 */
[----:B------:R0:W-:Y:S04]  /*f970*/  STL [R1+0xcc], R0 ;  /* 0x0000cc0001007387 */ /* 0x0001e80000100800 */
[----:B0-----:R-:W2:Y:S04]  /*f980*/  LDL.LU R0, [R1+0x1afc] ;  /* 0x001afc0001007983 */ /* 0x001ea80000300800 */
[----:B------:R0:W-:Y:S04]  /*f990*/  STL [R1+0xc8], R188 ;  /* 0x0000c8bc01007387 */ /* 0x0001e80000100800 */
[----:B0-----:R-:W3:Y:S01]  /*f9a0*/  LDL.LU R188, [R1+0x1af8] ;  /* 0x001af80001bc7983 */ /* 0x001ee20000300800 */
[----:B------:R-:W-:-:S05]  /*f9b0*/  SEL R5, R125, R5, !P1 ;  /* 0x000000057d057207 */ /* 0x000fca0004800000 */
[----:B------:R3:W-:Y:S02]  /*f9c0*/  STL [R1+0xc4], R5 ;  /* 0x0000c40501007387 */ /* 0x0007e40000100800 */
[C---:B---3--:R-:W-:Y:S02]  /*f9d0*/  SEL R5, R125.reuse, R188, !P1 ;  /* 0x000000bc7d057207 */ /* 0x048fe40004800000 */
[----:B------:R-:W3:Y:S04]  /*f9e0*/  LDL.LU R188, [R1+0x1af4] ;  /* 0x001af40001bc7983 */ /* 0x000ee80000300800 */
[----:B------:R2:W-:Y:S02]  /*f9f0*/  STL [R1+0xc0], R5 ;  /* 0x0000c00501007387 */ /* 0x0005e40000100800 */
[----:B--2---:R-:W-:-:S02]  /*fa00*/  SEL R5, R125, R0, !P1 ;  /* 0x000000007d057207 */ /* 0x004fc40004800000 */
[----:B------:R-:W2:Y:S04]  /*fa10*/  LDL.LU R0, [R1+0x1af0] ;  /* 0x001af00001007983 */ /* 0x000ea80000300800 */
[----:B------:R4:W-:Y:S02]  /*fa20*/  STL [R1+0xbc], R5 ;  /* 0x0000bc0501007387 */ /* 0x0009e40000100800 */
[C---:B----4-:R-:W-:Y:S02]  /*fa30*/  SEL R5, R125.reuse, R3, !P1 ;  /* 0x000000037d057207 */ /* 0x050fe40004800000 */
[C---:B------:R-:W-:Y:S02]  /*fa40*/  SEL R3, R125.reuse, R2, !P1 ;  /* 0x000000027d037207 */ /* 0x040fe40004800000 */
[C---:B------:R-:W-:Y:S01]  /*fa50*/  SEL R2, R125.reuse, R252, !P1 ;  /* 0x000000fc7d027207 */ /* 0x040fe20004800000 */
[----:B------:R0:W-:Y:S04]  /*fa60*/  STL [R1+0xb8], R5 ;  /* 0x0000b80501007387 */ /* 0x0001e80000100800 */
[----:B------:R1:W-:Y:S04]  /*fa70*/  STL [R1+0xb4], R3 ;  /* 0x0000b40301007387 */ /* 0x0003e80000100800 */
[----:B------:R4:W-:Y:S01]  /*fa80*/  STL [R1+0xb0], R2 ;  /* 0x0000b00201007387 */ /* 0x0009e20000100800 */
[----:B0-----:R-:W-:-:S02]  /*fa90*/  SEL R5, R125, R10, !P1 ;  /* 0x0000000a7d057207 */ /* 0x001fc40004800000 */
[----:B-1----:R-:W-:-:S03]  /*faa0*/  SEL R3, R125, R11, !P1 ;  /* 0x0000000b7d037207 */ /* 0x002fc60004800000 */
[----:B------:R0:W-:Y:S01]  /*fab0*/  STL [R1+0xac], R5 ;  /* 0x0000ac0501007387 */ /* 0x0001e20000100800 */
[----:B----4-:R-:W-:-:S03]  /*fac0*/  SEL R2, R125, R12, !P1 ;  /* 0x0000000c7d027207 */ /* 0x010fc60004800000 */
[----:B------:R1:W-:Y:S04]  /*fad0*/  STL [R1+0xa8], R3 ;  /* 0x0000a80301007387 */ /* 0x0003e80000100800 */
[----:B------:R4:W-:Y:S01]  /*fae0*/  STL [R1+0xa4], R2 ;  /* 0x0000a40201007387 */ /* 0x0009e20000100800 */
[C---:B0-----:R-:W-:Y:S02]  /*faf0*/  SEL R5, R125.reuse, R13, !P1 ;  /* 0x0000000d7d057207 */ /* 0x041fe40004800000 */
        /* <DEDUP_REMOVED lines=54> */
[C---:B-1----:R-:W-:Y:S02]  /*fe60*/  SEL R3, R125.reuse, R70, !P1 ;  /* 0x000000467d037207 */ /* 0x042fe40004800000 */
[----:B----4-:R-:W-:-:S03]  /*fe70*/  SEL R2, R125, R71, !P1 ;  /* 0x000000477d027207 */ /* 0x010fc60004800000 */
[----:B------:R0:W-:Y:S04]  /*fe80*/  STL [R1+0x34], R3 ;  /* 0x0000340301007387 */ /* 0x0001e80000100800 */
[----:B------:R1:W-:Y:S04]  /*fe90*/  STL [R1+0x30], R2 ;  /* 0x0000300201007387 */ /* 0x0003e80000100800 */
[----:B------:R4:W-:Y:S01]  /*fea0*/  STL [R1+0x2c], R5 ;  /* 0x00002c0501007387 */ /* 0x0009e20000100800 */
[C---:B0-----:R-:W-:Y:S02]  /*feb0*/  SEL R3, R125.reuse, R73, !P1 ;  /* 0x000000497d037207 */ /* 0x041fe40004800000 */
[----:B-1----:R-:W-:-:S03]  /*fec0*/  SEL R2, R125, R74, !P1 ;  /* 0x0000004a7d027207 */ /* 0x002fc60004800000 */
[----:B------:R0:W-:Y:S01]  /*fed0*/  STL [R1+0x28], R3 ;  /* 0x0000280301007387 */ /* 0x0001e20000100800 */
[----:B----4-:R-:W-:-:S03]  /*fee0*/  SEL R5, R125, R75, !P1 ;  /* 0x0000004b7d057207 */ /* 0x010fc60004800000 */
[----:B------:R1:W-:Y:S04]  /*fef0*/  STL [R1], R2 ;  /* 0x0000000201007387 */ /* 0x0003e80000100800 */
[----:B------:R4:W-:Y:S01]  /*ff00*/  STL [R1+0xc], R5 ;  /* 0x00000c0501007387 */ /* 0x0009e20000100800 */
[C---:B0-----:R-:W-:Y:S02]  /*ff10*/  SEL R3, R125.reuse, R76, !P1 ;  /* 0x0000004c7d037207 */ /* 0x041fe40004800000 */
[----:B-1----:R-:W-:-:S03]  /*ff20*/  SEL R2, R125, R77, !P1 ;  /* 0x0000004d7d027207 */ /* 0x002fc60004800000 */
[----:B------:R0:W-:Y:S01]  /*ff30*/  STL [R1+0x18], R3 ;  /* 0x0000180301007387 */ /* 0x0001e20000100800 */
[----:B----4-:R-:W-:-:S03]  /*ff40*/  SEL R5, R125, R78, !P1 ;  /* 0x0000004e7d057207 */ /* 0x010fc60004800000 */
[----:B------:R1:W-:Y:S01]  /*ff50*/  STL [R1+0x24], R2 ;  /* 0x0000240201007387 */ /* 0x0003e20000100800 */
[----:B------:R-:W-:-:S03]  /*ff60*/  SEL R29, R125, R50, !P1 ;  /* 0x000000327d1d7207 */ /* 0x000fc60004800000 */
[----:B------:R4:W-:Y:S04]  /*ff70*/  STL [R1+0x20], R5 ;  /* 0x0000200501007387 */ /* 0x0009e80000100800 */
[----:B------:R-:W2:Y:S01]  /*ff80*/  LDL.LU R50, [R1+0xe4] ;  /* 0x0000e40001327983 */ /* 0x000ea20000300800 */
[C---:B0-----:R-:W-:Y:S02]  /*ff90*/  SEL R3, R125.reuse, R79, !P1 ;  /* 0x0000004f7d037207 */ /* 0x041fe40004800000 */
[C---:B-1----:R-:W-:Y:S02]  /*ffa0*/  SEL R2, R125.reuse, R80, !P1 ;  /* 0x000000507d027207 */ /* 0x042fe40004800000 */
[C---:B------:R-:W-:Y:S01]  /*ffb0*/  SEL R30, R125.reuse, R49, !P1 ;  /* 0x000000317d1e7207 */ /* 0x040fe20004800000 */
[----:B------:R0:W-:Y:S01]  /*ffc0*/  STL [R1+0x1c], R3 ;  /* 0x00001c0301007387 */ /* 0x0001e20000100800 */
[----:B------:R-:W-:-:S03]  /*ffd0*/  SEL R31, R125, R48, !P1 ;  /* 0x000000307d1f7207 */ /* 0x000fc60004800000 */
[----:B------:R-:W2:Y:S01]  /*ffe0*/  LDL.LU R49, [R1+0xd8] ;  /* 0x0000d80001317983 */ /* 0x000ea20000300800 */
[----:B------:R-:W-:-:S03]  /*fff0*/  SEL R32, R125, R47, !P1 ;  /* 0x0000002f7d207207 */ /* 0x000fc60004800000 */
[----:B------:R1:W-:Y:S01]  /*10000*/  STL [R1+0x14], R2 ;  /* 0x0000140201007387 */ /* 0x0003e20000100800 */
[----:B------:R-:W-:-:S03]  /*10010*/  SEL R33, R125, R46, !P1 ;  /* 0x0000002e7d217207 */ /* 0x000fc60004800000 */
[----:B------:R-:W2:Y:S01]  /*10020*/  LDL.LU R48, [R1+0xd4] ;  /* 0x0000d40001307983 */ /* 0x000ea20000300800 */
        /* <DEDUP_REMOVED lines=11> */
[----:B------:R-:W2:Y:S04]  /*100e0*/  LDL.LU R42, [R1+0xbc] ;  /* 0x0000bc00012a7983 */ /* 0x000ea80000300800 */
[----:B------:R-:W2:Y:S04]  /*100f0*/  LDL.LU R41, [R1+0xb8] ;  /* 0x0000b80001297983 */ /* 0x000ea80000300800 */
[----:B------:R-:W2:Y:S01]  /*10100*/  LDL.LU R40, [R1+0xb4] ;  /* 0x0000b40001287983 */ /* 0x000ea20000300800 */
[C---:B----4-:R-:W-:Y:S02]  /*10110*/  SEL R5, R125.reuse, R81, !P1 ;  /* 0x000000517d057207 */ /* 0x050fe40004800000 */
[----:B0-----:R-:W-:-:S02]  /*10120*/  SEL R3, R125, R82, !P1 ;  /* 0x000000527d037207 */ /* 0x001fc40004800000 */
[C---:B-1----:R-:W-:Y:S02]  /*10130*/  SEL R2, R125.reuse, R83, !P1 ;  /* 0x000000537d027207 */ /* 0x042fe40004800000 */
[C---:B------:R-:W-:Y:S02]  /*10140*/  SEL R252, R125.reuse, R84, !P1 ;  /* 0x000000547dfc7207 */ /* 0x040fe40004800000 */
[----:B------:R-:W-:Y:S01]  /*10150*/  SEL R84, R125, R4, !P1 ;  /* 0x000000047d547207 */ /* 0x000fe20004800000 */
[----:B------:R-:W-:Y:S01]  /*10160*/  STL [R1+0x1ae0], R5 ;  /* 0x001ae00501007387 */ /* 0x000fe20000100800 */
[----:B---3--:R-:W-:-:S03]  /*10170*/  IMAD R188, R188, UR4, RZ ;  /* 0x00000004bcbc7c24 */ /* 0x008fc6000f8e02ff */
[----:B------:R-:W-:Y:S04]  /*10180*/  STL [R1+0x1ae4], R3 ;  /* 0x001ae40301007387 */ /* 0x000fe80000100800 */
[----:B------:R-:W-:Y:S01]  /*10190*/  STL [R1+0x1ae8], R2 ;  /* 0x001ae80201007387 */ /* 0x000fe20000100800 */
[----:B--2---:R-:W-:-:S03]  /*101a0*/  IMAD R0, R0, UR4, RZ ;  /* 0x0000000400007c24 */ /* 0x004fc6000f8e02ff */
[----:B------:R0:W-:Y:S01]  /*101b0*/  STL [R1+0x1aec], R252 ;  /* 0x001aecfc01007387 */ /* 0x0001e20000100800 */
[C---:B------:R-:W-:Y:S02]  /*101c0*/  SEL R10, R125.reuse, R69, !P1 ;  /* 0x000000457d0a7207 */ /* 0x040fe40004800000 */
[C---:B------:R-:W-:Y:S02]  /*101d0*/  SEL R11, R125.reuse, R68, !P1 ;  /* 0x000000447d0b7207 */ /* 0x040fe40004800000 */
[C---:B------:R-:W-:Y:S02]  /*101e0*/  SEL R12, R125.reuse, R67, !P1 ;  /* 0x000000437d0c7207 */ /* 0x040fe40004800000 */
[C---:B------:R-:W-:Y:S02]  /*101f0*/  SEL R13, R125.reuse, R66, !P1 ;  /* 0x000000427d0d7207 */ /* 0x040fe40004800000 */
[C---:B------:R-:W-:Y:S02]  /*10200*/  SEL R14, R125.reuse, R65, !P1 ;  /* 0x000000417d0e7207 */ /* 0x040fe40004800000 */
[----:B------:R-:W-:-:S02]  /*10210*/  SEL R15, R125, R64, !P1 ;  /* 0x000000407d0f7207 */ /* 0x000fc40004800000 */
        /* <DEDUP_REMOVED lines=12> */
[C---:B------:R-:W-:Y:S01]  /*102e0*/  SEL R28, R125.reuse, R51, !P1 ;  /* 0x000000337d1c7207 */ /* 0x040fe20004800000 */
[----:B------:R-:W-:Y:S02]  /*102f0*/  @!P3 IMAD.MOV R8, RZ, RZ, -R8 ;  /* 0x000000ffff08b224 */ /* 0x000fe400078e0a08 */
[----:B------:R-:W-:Y:S02]  /*10300*/  @!P4 IMAD.MOV R7, RZ, RZ, -R7 ;  /* 0x000000ffff07c224 */ /* 0x000fe400078e0a07 */
[----:B------:R-:W-:Y:S02]  /*10310*/  @!P0 IMAD.MOV R6, RZ, RZ, -R6 ;  /* 0x000000ffff068224 */ /* 0x000fe400078e0a06 */
[----:B------:R-:W-:Y:S01]  /*10320*/  @!P5 IMAD.MOV R9, RZ, RZ, -R9 ;  /* 0x000000ffff09d224 */ /* 0x000fe200078e0a09 */
        /* <DEDUP_REMOVED lines=74> */
[----:B------:R-:W-:Y:S01]  /*107d0*/  LEA.HI.X.SX32 R4, R50, UR5, 0x1, P6 ;  /* 0x0000000532047c11 */ /* 0x000fe2000b0f0eff */
[----:B------:R-:W-:-:S04]  /*107e0*/  ULDC UR5, c[0x0][0x240] ;  /* 0x0000900000057ab9 */ /* 0x000fc80000000800 */
[----:B------:R-:W-:Y:S04]  /*107f0*/  STL [R1+0x1ad8], R4 ;  /* 0x001ad80401007387 */ /* 0x000fe80000100800 */
[----:B------:R-:W-:Y:S04]  /*10800*/  STL [R1+0x1ad0], R0 ;  /* 0x001ad00001007387 */ /* 0x000fe80000100800 */
[----:B------:R1:W-:Y:S04]  /*10810*/  STL [R1+0x1ad4], R188 ;  /* 0x001ad4bc01007387 */ /* 0x0003e80000100800 */
[----:B------:R-:W2:Y:S04]  /*10820*/  LDL.LU R70, [R1+0xb0] ;  /* 0x0000b00001467983 */ /* 0x000ea80000300800 */
[----:B------:R-:W3:Y:S04]  /*10830*/  LDL.LU R69, [R1+0xac] ;  /* 0x0000ac0001457983 */ /* 0x000ee80000300800 */
[----:B------:R-:W4:Y:S04]  /*10840*/  LDL.LU R68, [R1+0xa8] ;  /* 0x0000a80001447983 */ /* 0x000f280000300800 */
        /* <DEDUP_REMOVED lines=13> */
[----:B------:R-:W4:Y:S01]  /*10920*/  LDL.LU R54, [R1+0x70] ;  /* 0x0000700001367983 */ /* 0x000f220000300800 */
[----:B------:R-:W-:-:S03]  /*10930*/  IMAD R80, R49, UR5, RZ ;  /* 0x0000000531507c24 */ /* 0x000fc6000f8e02ff */
        /* <DEDUP_REMOVED lines=17> */
[----:B------:R-:W-:-:S03]  /*10a50*/  SEL R160, R125, R160, !P1 ;  /* 0x000000a07da07207 */ /* 0x000fc60004800000 */
[----:B------:R-:W4:Y:S01]  /*10a60*/  LDL.LU R44, [R1+0x48] ;  /* 0x00004800012c7983 */ /* 0x000f220000300800 */
[C---:B------:R-:W-:Y:S01]  /*10a70*/  SEL R161, R125.reuse, R161, !P1 ;  /* 0x000000a17da17207 */ /* 0x040fe20004800000 */
[----:B------:R-:W-:Y:S02]  /*10a80*/  IMAD R71, R40, UR5, RZ ;  /* 0x0000000528477c24 */ /* 0x000fe4000f8e02ff */
[----:B------:R-:W4:Y:S01]  /*10a90*/  LDL.LU R43, [R1+0x44] ;  /* 0x00004400012b7983 */ /* 0x000f220000300800 */
[C---:B------:R-:W-:Y:S02]  /*10aa0*/  SEL R162, R125.reuse, R162, !P1 ;  /* 0x000000a27da27207 */ /* 0x040fe40004800000 */
[C---:B------:R-:W-:Y:S01]  /*10ab0*/  SEL R163, R125.reuse, R163, !P1 ;  /* 0x000000a37da37207 */ /* 0x040fe20004800000 */
[----:B------:R-:W4:Y:S01]  /*10ac0*/  LDL.LU R42, [R1+0x40] ;  /* 0x00004000012a7983 */ /* 0x000f220000300800 */
[C---:B------:R-:W-:Y:S02]  /*10ad0*/  SEL R164, R125.reuse, R164, !P1 ;  /* 0x000000a47da47207 */ /* 0x040fe40004800000 */
[C---:B------:R-:W-:Y:S01]  /*10ae0*/  SEL R165, R125.reuse, R165, !P1 ;  /* 0x000000a57da57207 */ /* 0x040fe20004800000 */
[----:B------:R-:W4:Y:S01]  /*10af0*/  LDL.LU R41, [R1+0x3c] ;  /* 0x00003c0001297983 */ /* 0x000f220000300800 */
[----:B------:R-:W-:-:S02]  /*10b00*/  SEL R166, R125, R166, !P1 ;  /* 0x000000a67da67207 */ /* 0x000fc40004800000 */
[C---:B------:R-:W-:Y:S01]  /*10b10*/  SEL R167, R125.reuse, R167, !P1 ;  /* 0x000000a77da77207 */ /* 0x040fe20004800000 */
[----:B------:R-:W4:Y:S01]  /*10b20*/  LDL.LU R40, [R1+0x38] ;  /* 0x0000380001287983 */ /* 0x000f220000300800 */
        /* <DEDUP_REMOVED lines=86> */
[----:B------:R-:W-:Y:S02]  /*11090*/  SEL R125, R125, R9, !P1 ;  /* 0x000000097d7d7207 */ /* 0x000fe40004800000 */
[----:B------:R-:W4:Y:S04]  /*110a0*/  LDL.LU R9, [R1+0x34] ;  /* 0x0000340001097983 */ /* 0x000f280000300800 */
[----:B------:R-:W4:Y:S04]  /*110b0*/  LDL.LU R8, [R1+0x30] ;  /* 0x0000300001087983 */ /* 0x000f280000300800 */
[----:B------:R-:W4:Y:S04]  /*110c0*/  LDL.LU R7, [R1+0x2c] ;  /* 0x00002c0001077983 */ /* 0x000f280000300800 */
[----:B------:R-:W4:Y:S04]  /*110d0*/  LDL.LU R6, [R1+0x28] ;  /* 0x0000280001067983 */ /* 0x000f280000300800 */
[----:B0-----:R-:W2:Y:S04]  /*110e0*/  LDL.LU R252, [R1] ;  /* 0x0000000001fc7983 */ /* 0x001ea80000300800 */
[----:B------:R-:W3:Y:S04]  /*110f0*/  LDL.LU R2, [R1+0xc] ;  /* 0x00000c0001027983 */ /* 0x000ee80000300800 */
[----:B------:R-:W4:Y:S04]  /*11100*/  LDL.LU R3, [R1+0x18] ;  /* 0x0000180001037983 */ /* 0x000f280000300800 */
[----:B------:R-:W4:Y:S04]  /*11110*/  LDL.LU R5, [R1+0x24] ;  /* 0x0000240001057983 */ /* 0x000f280000300800 */
[----:B-1----:R-:W4:Y:S04]  /*11120*/  LDL.LU R188, [R1+0x20] ;  /* 0x0000200001bc7983 */ /* 0x002f280000300800 */
[----:B------:R-:W4:Y:S04]  /*11130*/  LDL.LU R0, [R1+0x1c] ;  /* 0x00001c0001007983 */ /* 0x000f280000300800 */
[----:B------:R-:W4:Y:S01]  /*11140*/  LDL.LU R4, [R1+0x14] ;  /* 0x0000140001047983 */ /* 0x000f220000300800 */
[----:B--2---:R-:W-:-:S02]  /*11150*/  IMAD R252, R252, UR5, RZ ;  /* 0x00000005fcfc7c24 */ /* 0x004fc4000f8e02ff */
[----:B---3--:R-:W-:-:S03]  /*11160*/  IMAD R2, R2, UR5, RZ ;  /* 0x0000000502027c24 */ /* 0x008fc6000f8e02ff */
[----:B------:R0:W-:Y:S01]  /*11170*/  STL [R1], R252 ;  /* 0x000000fc01007387 */ /* 0x0001e20000100800 */
[----:B----4-:R-:W-:Y:S02]  /*11180*/  IMAD R3, R3, UR5, RZ ;  /* 0x0000000503037c24 */ /* 0x010fe4000f8e02ff */
[----:B------:R-:W-:Y:S01]  /*11190*/  IMAD R5, R5, UR5, RZ ;  /* 0x0000000505057c24 */ /* 0x000fe2000f8e02ff */
[----:B0-----:R-:W2:Y:S04]  /*111a0*/  LDL.LU R252, [R1+0x1aec] ;  /* 0x001aec0001fc7983 */ /* 0x001ea80000300800 */
[----:B------:R0:W-:Y:S04]  /*111b0*/  STL [R1+0xc], R2 ;  /* 0x00000c0201007387 */ /* 0x0001e80000100800 */
[----:B0-----:R-:W3:Y:S04]  /*111c0*/  LDL.LU R2, [R1+0x1ae8] ;  /* 0x001ae80001027983 */ /* 0x001ee80000300800 */
[----:B------:R0:W-:Y:S04]  /*111d0*/  STL [R1+0x18], R3 ;  /* 0x0000180301007387 */ /* 0x0001e80000100800 */
[----:B0-----:R-:W4:Y:S04]  /*111e0*/  LDL.LU R3, [R1+0x1ae4] ;  /* 0x001ae40001037983 */ /* 0x001f280000300800 */
[----:B------:R0:W-:Y:S04]  /*111f0*/  STL [R1+0x24], R5 ;  /* 0x0000240501007387 */ /* 0x0001e80000100800 */
[----:B0-----:R-:W2:Y:S01]  /*11200*/  LDL.LU R5, [R1+0x1ae0] ;  /* 0x001ae00001057983 */ /* 0x001ea20000300800 */
[----:B------:R-:W-:-:S02]  /*11210*/  IMAD R188, R188, UR5, RZ ;  /* 0x00000005bcbc7c24 */ /* 0x000fc4000f8e02ff */
[----:B------:R-:W-:-:S03]  /*11220*/  IMAD R0, R0, UR5, RZ ;  /* 0x0000000500007c24 */ /* 0x000fc6000f8e02ff */
[----:B------:R-:W-:Y:S04]  /*11230*/  STL [R1+0x20], R188 ;  /* 0x000020bc01007387 */ /* 0x000fe80000100800 */
[----:B------:R2:W-:Y:S02]  /*11240*/  STL [R1+0x1c], R0 ;  /* 0x00001c0001007387 */ /* 0x0005e40000100800 */
[----:B--2---:R-:W-:Y:S02]  /*11250*/  IMAD R0, R5, UR5, RZ ;  /* 0x0000000505007c24 */ /* 0x004fe4000f8e02ff */
[----:B------:R-:W2:Y:S01]  /*11260*/  LDL.LU R5, [R1+0x1adc] ;  /* 0x001adc0001057983 */ /* 0x000ea20000300800 */
[----:B------:R-:W-:Y:S01]  /*11270*/  IMAD R188, R4, UR5, RZ ;  /* 0x0000000504bc7c24 */ /* 0x000fe2000f8e02ff */
[----:B--2---:R-:W-:-:S05]  /*11280*/  IADD3 R4, P0, R80, R5, RZ ;  /* 0x0000000550047210 */ /* 0x004fca0007f1e0ff */
[----:B------:R0:W-:Y:S02]  /*11290*/  STL [R1+0xec0], R4 ;  /* 0x000ec00401007387 */ /* 0x0001e40000100800 */
[----:B0-----:R-:W-:-:S05]  /*112a0*/  IADD3 R4, P1, R79, R5, RZ ;  /* 0x000000054f047210 */ /* 0x001fca0007f3e0ff */
        /* <DEDUP_REMOVED lines=10> */
[----:B------:R0:W-:Y:S04]  /*11350*/  STL [R1+0xef0], R4 ;  /* 0x000ef00401007387 */ /* 0x0001e80000100800 */
[----:B0-----:R-:W2:Y:S01]  /*11360*/  LDL.LU R4, [R1+0x1ad8] ;  /* 0x001ad80001047983 */ /* 0x001ea20000300800 */
[----:B------:R-:W-:Y:S02]  /*11370*/  IMAD R70, R70, UR5, RZ ;  /* 0x0000000546467c24 */ /* 0x000fe4000f8e02ff */
[----:B------:R-:W-:Y:S02]  /*11380*/  IMAD R69, R69, UR5, RZ ;  /* 0x0000000545457c24 */ /* 0x000fe4000f8e02ff */
[----:B------:R-:W-:Y:S02]  /*11390*/  IMAD R68, R68, UR5, RZ ;  /* 0x0000000544447c24 */ /* 0x000fe4000f8e02ff */
[----:B------:R-:W-:-:S02]  /*113a0*/  IMAD R67, R67, UR5, RZ ;  /* 0x0000000543437c24 */ /* 0x000fc4000f8e02ff */
[----:B------:R-:W-:Y:S02]  /*113b0*/  IMAD R66, R66, UR5, RZ ;  /* 0x0000000542427c24 */ /* 0x000fe4000f8e02ff */
[----:B------:R-:W-:Y:S02]  /*113c0*/  IMAD R65, R65, UR5, RZ ;  /* 0x0000000541417c24 */ /* 0x000fe4000f8e02ff */
        /* <DEDUP_REMOVED lines=45> */
[----:B------:R-:W-:Y:S01]  /*116a0*/  IMAD R19, R19, UR5, RZ ;  /* 0x0000000513137c24 */ /* 0x000fe2000f8e02ff */
[----:B--2---:R-:W-:-:S02]  /*116b0*/  LEA.HI.X.SX32 R80, R80, R4, 0x1, P0 ;  /* 0x0000000450507211 */ /* 0x004fc400000f0eff */
[----:B------:R-:W-:-:S03]  /*116c0*/  LEA.HI.X.SX32 R79, R79, R4, 0x1, P1 ;  /* 0x000000044f4f7211 */ /* 0x000fc600008f0eff */
[----:B------:R0:W-:Y:S01]  /*116d0*/  STL [R1+0xebc], R80 ;  /* 0x000ebc5001007387 */ /* 0x0001e20000100800 */
[----:B------:R-:W-:Y:S02]  /*116e0*/  LEA.HI.X.SX32 R78, R78, R4, 0x1, P2 ;  /* 0x000000044e4e7211 */ /* 0x000fe400010f0eff */
[----:B0-----:R-:W-:-:S05]  /*116f0*/  IADD3 R80, P0, R73, R5, RZ ;  /* 0x0000000549507210 */ /* 0x001fca0007f1e0ff */
[----:B------:R0:W-:Y:S01]  /*11700*/  STL [R1+0xef8], R80 ;  /* 0x000ef85001007387 */ /* 0x0001e20000100800 */
[----:B------:R-:W-:-:S03]  /*11710*/  LEA.HI.X.SX32 R77, R77, R4, 0x1, P3 ;  /* 0x000000044d4d7211 */ /* 0x000fc600018f0eff */
[----:B------:R1:W-:Y:S01]  /*11720*/  STL [R1+0xec4], R79 ;  /* 0x000ec44f01007387 */ /* 0x0003e20000100800 */
[-C--:B0-----:R-:W-:Y:S02]  /*11730*/  IADD3 R80, P1, R72, R5.reuse, RZ ;  /* 0x0000000548507210 */ /* 0x081fe40007f3e0ff */
[----:B-1----:R-:W-:-:S03]  /*11740*/  IADD3 R79, P2, R71, R5, RZ ;  /* 0x00000005474f7210 */ /* 0x002fc60007f5e0ff */
[----:B------:R-:W-:Y:S01]  /*11750*/  STL [R1+0xf00], R80 ;  /* 0x000f005001007387 */ /* 0x000fe20000100800 */
[----:B------:R-:W-:-:S03]  /*11760*/  LEA.HI.X.SX32 R76, R76, R4, 0x1, P4 ;  /* 0x000000044c4c7211 */ /* 0x000fc600020f0eff */
[----:B------:R0:W-:Y:S01]  /*11770*/  STL [R1+0xecc], R78 ;  /* 0x000ecc4e01007387 */ /* 0x0001e20000100800 */
[----:B------:R-:W-:-:S03]  /*11780*/  LEA.HI.X.SX32 R75, R75, R4, 0x1, P5 ;  /* 0x000000044b4b7211 */ /* 0x000fc600028f0eff */
[----:B------:R-:W-:Y:S04]  /*11790*/  STL [R1+0xf08], R79 ;  /* 0x000f084f01007387 */ /* 0x000fe80000100800 */
[----:B------:R1:W-:Y:S01]  /*117a0*/  STL [R1+0xed4], R77 ;  /* 0x000ed44d01007387 */ /* 0x0003e20000100800 */
[----:B0-----:R-:W-:Y:S02]  /*117b0*/  IADD3 R78, P3, R70, R5, RZ ;  /* 0x00000005464e7210 */ /* 0x001fe40007f7e0ff */
[----:B------:R-:W-:-:S03]  /*117c0*/  LEA.HI.X.SX32 R74, R74, R4, 0x1, P6 ;  /* 0x000000044a4a7211 */ /* 0x000fc600030f0eff */
[----:B------:R-:W-:Y:S01]  /*117d0*/  STL [R1+0xf10], R78 ;  /* 0x000f104e01007387 */ /* 0x000fe20000100800 */
[----:B-1----:R-:W-:-:S03]  /*117e0*/  IADD3 R77, P4, R69, R5, RZ ;  /* 0x00000005454d7210 */ /* 0x002fc60007f9e0ff */
        /* <DEDUP_REMOVED lines=193> */
[----:B------:R-:W-:-:S03]  /*12400*/  IMAD R18, R18, UR5, RZ ;  /* 0x0000000512127c24 */ /* 0x000fc6000f8e02ff */
[----:B------:R-:W-:Y:S01]  /*12410*/  STL [R1+0x1098], R29 ;  /* 0x0010981d01007387 */ /* 0x000fe20000100800 */
[----:B------:R-:W-:-:S03]  /*12420*/  LEA.HI.X.SX32 R25, R25, R4, 0x1, P6 ;  /* 0x0000000419197211 */ /* 0x000fc600030f0eff */
[----:B------:R1:W-:Y:S01]  /*12430*/  STL [R1+0x1064], R27 ;  /* 0x0010641b01007387 */ /* 0x0003e20000100800 */
[----:B0-----:R-:W-:-:S05]  /*12440*/  IADD3 R28, P4, R20, R5, RZ ;  /* 0x00000005141c7210 */ /* 0x001fca0007f9e0ff */
[----:B------:R-:W-:Y:S01]  /*12450*/  STL [R1+0x10a0], R28 ;  /* 0x0010a01c01007387 */ /* 0x000fe20000100800 */
[----:B-1----:R-:W-:-:S03]  /*12460*/  IADD3 R27, P5, R19, R5, RZ ;  /* 0x00000005131b7210 */ /* 0x002fc60007fbe0ff */
[----:B------:R0:W-:Y:S01]  /*12470*/  STL [R1+0x106c], R26 ;  /* 0x00106c1a01007387 */ /* 0x0001e20000100800 */
[----:B------:R-:W-:-:S03]  /*12480*/  IMAD R17, R17, UR5, RZ ;  /* 0x0000000511117c24 */ /* 0x000fc6000f8e02ff */
[----:B------:R-:W-:Y:S04]  /*12490*/  STL [R1+0x10a8], R27 ;  /* 0x0010a81b01007387 */ /* 0x000fe80000100800 */
[----:B------:R-:W2:Y:S01]  /*124a0*/  LDL.LU R75, [R1] ;  /* 0x00000000014b7983 */ /* 0x000ea20000300800 */
[----:B0-----:R-:W-:-:S03]  /*124b0*/  IADD3 R26, P6, R18, R5, RZ ;  /* 0x00000005121a7210 */ /* 0x001fc60007fde0ff */
[----:B------:R0:W-:Y:S04]  /*124c0*/  STL [R1+0x1074], R25 ;  /* 0x0010741901007387 */ /* 0x0001e80000100800 */
[----:B------:R-:W-:Y:S01]  /*124d0*/  STL [R1+0x10b0], R26 ;  /* 0x0010b01a01007387 */ /* 0x000fe20000100800 */
[----:B------:R-:W-:-:S03]  /*124e0*/  IMAD R16, R16, UR5, RZ ;  /* 0x0000000510107c24 */ /* 0x000fc6000f8e02ff */
[----:B------:R-:W2:Y:S01]  /*124f0*/  LDL.LU R76, [R1+0xc] ;  /* 0x00000c00014c7983 */ /* 0x000ea20000300800 */
[----:B0-----:R-:W-:Y:S02]  /*12500*/  LEA.HI.X.SX32 R25, R24, R4, 0x1, P0 ;  /* 0x0000000418197211 */ /* 0x001fe400000f0eff */
[----:B------:R-:W-:-:S03]  /*12510*/  IADD3 R24, P0, R17, R5, RZ ;  /* 0x0000000511187210 */ /* 0x000fc60007f1e0ff */
[----:B------:R-:W-:Y:S01]  /*12520*/  STL [R1+0x107c], R25 ;  /* 0x00107c1901007387 */ /* 0x000fe20000100800 */
[----:B------:R-:W-:-:S03]  /*12530*/  LEA.HI.X.SX32 R23, R23, R4, 0x1, P1 ;  /* 0x0000000417177211 */ /* 0x000fc600008f0eff */
[----:B------:R-:W2:Y:S04]  /*12540*/  LDL.LU R77, [R1+0x18] ;  /* 0x00001800014d7983 */ /* 0x000ea80000300800 */
[----:B------:R0:W-:Y:S04]  /*12550*/  STL [R1+0x10b8], R24 ;  /* 0x0010b81801007387 */ /* 0x0001e80000100800 */
[----:B------:R-:W2:Y:S04]  /*12560*/  LDL.LU R78, [R1+0x24] ;  /* 0x00002400014e7983 */ /* 0x000ea80000300800 */
[----:B------:R1:W-:Y:S01]  /*12570*/  STL [R1+0x1084], R23 ;  /* 0x0010841701007387 */ /* 0x0003e20000100800 */
[----:B0-----:R-:W-:-:S03]  /*12580*/  IADD3 R24, P1, R16, R5, RZ ;  /* 0x0000000510187210 */ /* 0x001fc60007f3e0ff */
[----:B------:R-:W2:Y:S04]  /*12590*/  LDL.LU R79, [R1+0x20] ;  /* 0x00002000014f7983 */ /* 0x000ea80000300800 */
[----:B------:R-:W-:Y:S04]  /*125a0*/  STL [R1+0x10c0], R24 ;  /* 0x0010c01801007387 */ /* 0x000fe80000100800 */
[----:B------:R-:W2:Y:S01]  /*125b0*/  LDL.LU R80, [R1+0x1c] ;  /* 0x00001c0001507983 */ /* 0x000ea20000300800 */
[----:B------:R-:W-:Y:S01]  /*125c0*/  IMAD R15, R15, UR5, RZ ;  /* 0x000000050f0f7c24 */ /* 0x000fe2000f8e02ff */
[----:B-1----:R-:W-:Y:S01]  /*125d0*/  LEA.HI.X.SX32 R23, R22, R4, 0x1, P2 ;  /* 0x0000000416177211 */ /* 0x002fe200010f0eff */
[----:B------:R-:W-:-:S03]  /*125e0*/  IMAD R14, R14, UR5, RZ ;  /* 0x000000050e0e7c24 */ /* 0x000fc6000f8e02ff */
[----:B------:R-:W-:Y:S01]  /*125f0*/  IADD3 R22, P2, R15, R5, RZ ;  /* 0x000000050f167210 */ /* 0x000fe20007f5e0ff */
[----:B------:R-:W-:Y:S01]  /*12600*/  IMAD R13, R13, UR5, RZ ;  /* 0x000000050d0d7c24 */ /* 0x000fe2000f8e02ff */
[----:B------:R0:W-:Y:S01]  /*12610*/  STL [R1+0x108c], R23 ;  /* 0x00108c1701007387 */ /* 0x0001e20000100800 */
[----:B------:R-:W-:-:S03]  /*12620*/  IMAD R12, R12, UR5, RZ ;  /* 0x000000050c0c7c24 */ /* 0x000fc6000f8e02ff */
[----:B------:R1:W-:Y:S01]  /*12630*/  STL [R1+0x10c8], R22 ;  /* 0x0010c81601007387 */ /* 0x0003e20000100800 */
[----:B------:R-:W-:Y:S01]  /*12640*/  IMAD R11, R11, UR5, RZ ;  /* 0x000000050b0b7c24 */ /* 0x000fe2000f8e02ff */
[-C--:B0-----:R-:W-:Y:S02]  /*12650*/  LEA.HI.X.SX32 R23, R21, R4.reuse, 0x1, P3 ;  /* 0x0000000415177211 */ /* 0x081fe400018f0eff */
[-C--:B------:R-:W-:Y:S02]  /*12660*/  IADD3 R21, P3, R14, R5.reuse, RZ ;  /* 0x000000050e157210 */ /* 0x080fe40007f7e0ff */
[----:B-1----:R-:W-:Y:S02]  /*12670*/  LEA.HI.X.SX32 R22, R20, R4, 0x1, P4 ;  /* 0x0000000414167211 */ /* 0x002fe400020f0eff */
[----:B------:R-:W-:Y:S01]  /*12680*/  IADD3 R20, P4, R13, R5, RZ ;  /* 0x000000050d147210 */ /* 0x000fe20007f9e0ff */
[----:B------:R-:W-:Y:S04]  /*12690*/  STL [R1+0x1094], R23 ;  /* 0x0010941701007387 */ /* 0x000fe80000100800 */
[----:B------:R0:W-:Y:S01]  /*126a0*/  STL [R1+0x10d0], R21 ;  /* 0x0010d01501007387 */ /* 0x0001e20000100800 */
[----:B------:R-:W-:-:S03]  /*126b0*/  IMAD R10, R10, UR5, RZ ;  /* 0x000000050a0a7c24 */ /* 0x000fc6000f8e02ff */
[----:B------:R-:W-:Y:S04]  /*126c0*/  STL [R1+0x109c], R22 ;  /* 0x00109c1601007387 */ /* 0x000fe80000100800 */
[----:B------:R1:W-:Y:S01]  /*126d0*/  STL [R1+0x10d8], R20 ;  /* 0x0010d81401007387 */ /* 0x0003e20000100800 */
[-C--:B0-----:R-:W-:Y:S02]  /*126e0*/  LEA.HI.X.SX32 R21, R19, R4.reuse, 0x1, P5 ;  /* 0x0000000413157211 */ /* 0x081fe400028f0eff */
[----:B------:R-:W-:Y:S01]  /*126f0*/  IADD3 R19, P5, R12, R5, RZ ;  /* 0x000000050c137210 */ /* 0x000fe20007fbe0ff */
[----:B------:R-:W-:Y:S02]  /*12700*/  IMAD R9, R9, UR5, RZ ;  /* 0x0000000509097c24 */ /* 0x000fe4000f8e02ff */
[----:B------:R-:W-:Y:S01]  /*12710*/  STL [R1+0x10a4], R21 ;  /* 0x0010a41501007387 */ /* 0x000fe20000100800 */
[----:B-1----:R-:W-:-:S02]  /*12720*/  LEA.HI.X.SX32 R20, R18, R4, 0x1, P6 ;  /* 0x0000000412147211 */ /* 0x002fc400030f0eff */
[----:B------:R-:W-:Y:S01]  /*12730*/  IADD3 R18, P6, R11, R5, RZ ;  /* 0x000000050b127210 */ /* 0x000fe20007fde0ff */
        /* <DEDUP_REMOVED lines=14> */
[----:B0-----:R-:W-:Y:S02]  /*12820*/  LEA.HI.X.SX32 R17, R15, R4, 0x1, P2 ;  /* 0x000000040f117211 */ /* 0x001fe400010f0eff */
[----:B------:R-:W-:-:S03]  /*12830*/  IADD3 R15, P2, R8, R5, RZ ;  /* 0x00000005080f7210 */ /* 0x000fc60007f5e0ff */
[----:B------:R-:W-:Y:S01]  /*12840*/  STL [R1+0x10c4], R17 ;  /* 0x0010c41101007387 */ /* 0x000fe20000100800 */
[-C--:B-1----:R-:W-:Y:S02]  /*12850*/  LEA.HI.X.SX32 R16, R14, R4.reuse, 0x1, P3 ;  /* 0x000000040e107211 */ /* 0x082fe400018f0eff */
[----:B------:R-:W-:Y:S01]  /*12860*/  IADD3 R14, P3, R7, R5, RZ ;  /* 0x00000005070e7210 */ /* 0x000fe20007f7e0ff */
[----:B------:R0:W-:Y:S04]  /*12870*/  STL [R1+0x1100], R15 ;  /* 0x0011000f01007387 */ /* 0x0001e80000100800 */
[----:B------:R-:W-:Y:S04]  /*12880*/  STL [R1+0x10cc], R16 ;  /* 0x0010cc1001007387 */ /* 0x000fe80000100800 */
[----:B------:R1:W-:Y:S01]  /*12890*/  STL [R1+0x1108], R14 ;  /* 0x0011080e01007387 */ /* 0x0003e20000100800 */
[----:B0-----:R-:W-:-:S02]  /*128a0*/  LEA.HI.X.SX32 R15, R13, R4, 0x1, P4 ;  /* 0x000000040d0f7211 */ /* 0x001fc400020f0eff */
[----:B------:R-:W-:-:S03]  /*128b0*/  IADD3 R13, P4, R6, R5, RZ ;  /* 0x00000005060d7210 */ /* 0x000fc60007f9e0ff */
[----:B------:R-:W-:Y:S01]  /*128c0*/  STL [R1+0x10d4], R15 ;  /* 0x0010d40f01007387 */ /* 0x000fe20000100800 */
[----:B-1----:R-:W-:-:S03]  /*128d0*/  LEA.HI.X.SX32 R14, R12, R4, 0x1, P5 ;  /* 0x000000040c0e7211 */ /* 0x002fc600028f0eff */
[----:B------:R0:W-:Y:S04]  /*128e0*/  STL [R1+0x1110], R13 ;  /* 0x0011100d01007387 */ /* 0x0001e80000100800 */
[----:B------:R-:W-:Y:S01]  /*128f0*/  STL [R1+0x10dc], R14 ;  /* 0x0010dc0e01007387 */ /* 0x000fe20000100800 */
[----:B0-----:R-:W-:Y:S01]  /*12900*/  LEA.HI.X.SX32 R13, R11, R4, 0x1, P6 ;  /* 0x000000040b0d7211 */ /* 0x001fe200030f0eff */
[----:B----4-:R-:W-:Y:S02]  /*12910*/  IMAD R3, R3, UR5, RZ ;  /* 0x0000000503037c24 */ /* 0x010fe4000f8e02ff */
[----:B---3--:R-:W-:Y:S02]  /*12920*/  IMAD R2, R2, UR5, RZ ;  /* 0x0000000502027c24 */ /* 0x008fe4000f8e02ff */
        /* <DEDUP_REMOVED lines=14> */
[----:B------:R-:W-:Y:S01]  /*12a10*/  IMAD R98, R98, UR5, RZ ;  /* 0x0000000562627c24 */ /* 0x000fe2000f8e02ff */
[----:B--2---:R-:W-:-:S05]  /*12a20*/  IADD3 R12, P5, R75, R5, RZ ;  /* 0x000000054b0c7210 */ /* 0x004fca0007fbe0ff */
[----:B------:R0:W-:Y:S01]  /*12a30*/  STL [R1+0x1118], R12 ;  /* 0x0011180c01007387 */ /* 0x0001e20000100800 */
[-C--:B------:R-:W-:Y:S02]  /*12a40*/  IADD3 R11, P6, R76, R5.reuse, RZ ;  /* 0x000000054c0b7210 */ /* 0x080fe40007fde0ff */
[----:B0-----:R-:W-:Y:S01]  /*12a50*/  LEA.HI.X.SX32 R12, R10, R4, 0x1, P0 ;  /* 0x000000040a0c7211 */ /* 0x001fe200000f0eff */
[----:B------:R-:W-:Y:S04]  /*12a60*/  STL [R1+0x10e4], R13 ;  /* 0x0010e40d01007387 */ /* 0x000fe80000100800 */
[----:B------:R0:W-:Y:S01]  /*12a70*/  STL [R1+0x1120], R11 ;  /* 0x0011200b01007387 */ /* 0x0001e20000100800 */
[----:B------:R-:W-:-:S03]  /*12a80*/  IADD3 R10, P0, R77, R5, RZ ;  /* 0x000000054d0a7210 */ /* 0x000fc60007f1e0ff */
        /* <DEDUP_REMOVED lines=13> */
[-C--:B-1----:R-:W-:Y:S02]  /*12b60*/  LEA.HI.X.SX32 R8, R6, R4.reuse, 0x1, P4 ;  /* 0x0000000406087211 */ /* 0x082fe400020f0eff */
[----:B------:R-:W-:Y:S01]  /*12b70*/  IADD3 R6, P4, R188, R5, RZ ;  /* 0x00000005bc067210 */ /* 0x000fe20007f9e0ff */
[----:B------:R0:W-:Y:S04]  /*12b80*/  STL [R1+0x1140], R7 ;  /* 0x0011400701007387 */ /* 0x0001e80000100800 */
[----:B------:R1:W-:Y:S04]  /*12b90*/  STL [R1+0x110c], R8 ;  /* 0x00110c0801007387 */ /* 0x0003e80000100800 */
[----:B------:R2:W-:Y:S01]  /*12ba0*/  STL [R1+0x1148], R6 ;  /* 0x0011480601007387 */ /* 0x0005e20000100800 */
[----:B0-----:R-:W-:-:S02]  /*12bb0*/  LEA.HI.X.SX32 R7, R75, R4, 0x1, P5 ;  /* 0x000000044b077211 */ /* 0x001fc400028f0eff */
[----:B-1----:R-:W-:-:S03]  /*12bc0*/  IADD3 R8, P5, R0, R5, RZ ;  /* 0x0000000500087210 */ /* 0x002fc60007fbe0ff */
[----:B------:R0:W-:Y:S01]  /*12bd0*/  STL [R1+0x1114], R7 ;  /* 0x0011140701007387 */ /* 0x0001e20000100800 */
[----:B--2---:R-:W-:-:S03]  /*12be0*/  LEA.HI.X.SX32 R6, R76, R4, 0x1, P6 ;  /* 0x000000044c067211 */ /* 0x004fc600030f0eff */
[----:B------:R1:W-:Y:S04]  /*12bf0*/  STL [R1+0x1150], R8 ;  /* 0x0011500801007387 */ /* 0x0003e80000100800 */
[----:B------:R2:W-:Y:S01]  /*12c00*/  STL [R1+0x111c], R6 ;  /* 0x00111c0601007387 */ /* 0x0005e20000100800 */
[----:B0-----:R-:W-:Y:S02]  /*12c10*/  IADD3 R7, P6, R3, R5, RZ ;  /* 0x0000000503077210 */ /* 0x001fe40007fde0ff */
[----:B-1----:R-:W-:-:S03]  /*12c20*/  LEA.HI.X.SX32 R8, R77, R4, 0x1, P0 ;  /* 0x000000044d087211 */ /* 0x002fc600000f0eff */
[----:B------:R0:W-:Y:S01]  /*12c30*/  STL [R1+0x1158], R7 ;  /* 0x0011580701007387 */ /* 0x0001e20000100800 */
[----:B--2---:R-:W-:-:S03]  /*12c40*/  IADD3 R6, P0, R2, R5, RZ ;  /* 0x0000000502067210 */ /* 0x004fc60007f1e0ff */
[----:B------:R1:W-:Y:S04]  /*12c50*/  STL [R1+0x1124], R8 ;  /* 0x0011240801007387 */ /* 0x0003e80000100800 */
[----:B------:R2:W-:Y:S01]  /*12c60*/  STL [R1+0x1160], R6 ;  /* 0x0011600601007387 */ /* 0x0005e20000100800 */
[----:B0-----:R-:W-:Y:S02]  /*12c70*/  LEA.HI.X.SX32 R7, R78, R4, 0x1, P1 ;  /* 0x000000044e077211 */ /* 0x001fe400008f0eff */
        /* <DEDUP_REMOVED lines=9> */
[----:B------:R1:W-:Y:S01]  /*12d10*/  STL [R1+0x113c], R8 ;  /* 0x00113c0801007387 */ /* 0x0003e20000100800 */
[----:B0-----:R-:W-:-:S03]  /*12d20*/  LEA.HI.X.SX32 R7, R188, R4, 0x1, P4 ;  /* 0x00000004bc077211 */ /* 0x001fc600020f0eff */
[----:B------:R-:W2:Y:S04]  /*12d30*/  LDL.LU R188, [R1+0x1ad4] ;  /* 0x001ad40001bc7983 */ /* 0x000ea80000300800 */
[----:B------:R0:W-:Y:S01]  /*12d40*/  STL [R1+0x1178], R6 ;  /* 0x0011780601007387 */ /* 0x0001e20000100800 */
[----:B-1----:R-:W-:-:S03]  /*12d50*/  LEA.HI.X.SX32 R8, R0, R4, 0x1, P5 ;  /* 0x0000000400087211 */ /* 0x002fc600028f0eff */
[----:B------:R1:W-:Y:S04]  /*12d60*/  STL [R1+0x1144], R7 ;  /* 0x0011440701007387 */ /* 0x0003e80000100800 */
[----:B------:R-:W3:Y:S01]  /*12d70*/  LDL.LU R0, [R1+0x1ad0] ;  /* 0x001ad00001007983 */ /* 0x000ee20000300800 */
[----:B0-----:R-:W-:-:S05]  /*12d80*/  IADD3 R6, P4, R87, R5, RZ ;  /* 0x0000000557067210 */ /* 0x001fca0007f9e0ff */
[----:B------:R0:W-:Y:S01]  /*12d90*/  STL [R1+0x1180], R6 ;  /* 0x0011800601007387 */ /* 0x0001e20000100800 */
[----:B-1----:R-:W-:-:S03]  /*12da0*/  LEA.HI.X.SX32 R7, R3, R4, 0x1, P6 ;  /* 0x0000000403077211 */ /* 0x002fc600030f0eff */
[----:B------:R1:W-:Y:S04]  /*12db0*/  STL [R1+0x114c], R8 ;  /* 0x00114c0801007387 */ /* 0x0003e80000100800 */
[----:B------:R4:W5:Y:S01]  /*12dc0*/  LDL.LU R3, [R1+0x1acc] ;  /* 0x001acc0001037983 */ /* 0x0009620000300800 */
[----:B0-----:R-:W-:-:S05]  /*12dd0*/  IADD3 R6, P5, R88, R5, RZ ;  /* 0x0000000558067210 */ /* 0x001fca0007fbe0ff */
[----:B------:R0:W-:Y:S01]  /*12de0*/  STL [R1+0x1188], R6 ;  /* 0x0011880601007387 */ /* 0x0001e20000100800 */
[----:B-1----:R-:W-:-:S03]  /*12df0*/  LEA.HI.X.SX32 R8, R2, R4, 0x1, P0 ;  /* 0x0000000402087211 */ /* 0x002fc600000f0eff */
[----:B------:R1:W-:Y:S04]  /*12e00*/  STL [R1+0x1154], R7 ;  /* 0x0011540701007387 */ /* 0x0003e80000100800 */
[----:B------:R4:W5:Y:S01]  /*12e10*/  LDL.LU R2, [R1+0x1ac8] ;  /* 0x001ac80001027983 */ /* 0x0009620000300800 */
[-C--:B0-----:R-:W-:Y:S02]  /*12e20*/  IADD3 R6, P6, R89, R5.reuse, RZ ;  /* 0x0000000559067210 */ /* 0x081fe40007fde0ff */
[----:B-1----:R-:W-:-:S03]  /*12e30*/  IADD3 R7, P0, R90, R5, RZ ;  /* 0x000000055a077210 */ /* 0x002fc60007f1e0ff */
[----:B------:R0:W-:Y:S04]  /*12e40*/  STL [R1+0x1190], R6 ;  /* 0x0011900601007387 */ /* 0x0001e80000100800 */
[----:B------:R1:W-:Y:S01]  /*12e50*/  STL [R1+0x115c], R8 ;  /* 0x00115c0801007387 */ /* 0x0003e20000100800 */
[----:B0-----:R-:W-:-:S03]  /*12e60*/  LEA.HI.X.SX32 R6, R252, R4, 0x1, P1 ;  /* 0x00000004fc067211 */ /* 0x001fc600008f0eff */
[----:B------:R0:W-:Y:S01]  /*12e70*/  STL [R1+0x1198], R7 ;  /* 0x0011980701007387 */ /* 0x0001e20000100800 */
[----:B-1----:R-:W-:-:S03]  /*12e80*/  IADD3 R8, P1, R91, R5, RZ ;  /* 0x000000055b087210 */ /* 0x002fc60007f3e0ff */
[----:B------:R1:W-:Y:S01]  /*12e90*/  STL [R1+0x1164], R6 ;  /* 0x0011640601007387 */ /* 0x0003e20000100800 */
[----:B0-----:R-:W-:-:S03]  /*12ea0*/  LEA.HI.X.SX32 R7, R85, R4, 0x1, P2 ;  /* 0x0000000455077211 */ /* 0x001fc600010f0eff */
[----:B------:R0:W-:Y:S01]  /*12eb0*/  STL [R1+0x11a0], R8 ;  /* 0x0011a00801007387 */ /* 0x0001e20000100800 */
[----:B-1----:R-:W-:-:S03]  /*12ec0*/  IADD3 R6, P2, R92, R5, RZ ;  /* 0x000000055c067210 */ /* 0x002fc60007f5e0ff */
[----:B------:R1:W-:Y:S04]  /*12ed0*/  STL [R1+0x116c], R7 ;  /* 0x00116c0701007387 */ /* 0x0003e80000100800 */
[----:B------:R4:W-:Y:S01]  /*12ee0*/  STL [R1+0x11a8], R6 ;  /* 0x0011a80601007387 */ /* 0x0009e20000100800 */
[----:B0-----:R-:W-:Y:S02]  /*12ef0*/  LEA.HI.X.SX32 R8, R86, R4, 0x1, P3 ;  /* 0x0000000456087211 */ /* 0x001fe400018f0eff */
[----:B-1----:R-:W-:-:S03]  /*12f00*/  IADD3 R7, P3, R93, R5, RZ ;  /* 0x000000055d077210 */ /* 0x002fc60007f7e0ff */
[----:B------:R0:W-:Y:S01]  /*12f10*/  STL [R1+0x1174], R8 ;  /* 0x0011740801007387 */ /* 0x0001e20000100800 */
[----:B----4-:R-:W-:-:S03]  /*12f20*/  LEA.HI.X.SX32 R6, R87, R4, 0x1, P4 ;  /* 0x0000000457067211 */ /* 0x010fc600020f0eff */
[----:B------:R1:W-:Y:S04]  /*12f30*/  STL [R1+0x11b0], R7 ;  /* 0x0011b00701007387 */ /* 0x0003e80000100800 */
[----:B------:R4:W-:Y:S01]  /*12f40*/  STL [R1+0x117c], R6 ;  /* 0x00117c0601007387 */ /* 0x0009e20000100800 */
[----:B0-----:R-:W-:Y:S02]  /*12f50*/  IADD3 R8, P4, R94, R5, RZ ;  /* 0x000000055e087210 */ /* 0x001fe40007f9e0ff */
[----:B-1----:R-:W-:-:S03]  /*12f60*/  LEA.HI.X.SX32 R7, R88, R4, 0x1, P5 ;  /* 0x0000000458077211 */ /* 0x002fc600028f0eff */
[----:B------:R0:W-:Y:S01]  /*12f70*/  STL [R1+0x11b8], R8 ;  /* 0x0011b80801007387 */ /* 0x0001e20000100800 */
[----:B----4-:R-:W-:-:S03]  /*12f80*/  IADD3 R6, P5, R95, R5, RZ ;  /* 0x000000055f067210 */ /* 0x010fc60007fbe0ff */
[----:B------:R1:W-:Y:S04]  /*12f90*/  STL [R1+0x1184], R7 ;  /* 0x0011840701007387 */ /* 0x0003e80000100800 */
[----:B------:R4:W-:Y:S01]  /*12fa0*/  STL [R1+0x11c0], R6 ;  /* 0x0011c00601007387 */ /* 0x0009e20000100800 */
[----:B0-----:R-:W-:Y:S02]  /*12fb0*/  LEA.HI.X.SX32 R8, R89, R4, 0x1, P6 ;  /* 0x0000000459087211 */ /* 0x001fe400030f0eff */
[----:B-1----:R-:W-:-:S03]  /*12fc0*/  IADD3 R7, P6, R96, R5, RZ ;  /* 0x0000000560077210 */ /* 0x002fc60007fde0ff */
[----:B------:R0:W-:Y:S01]  /*12fd0*/  STL [R1+0x118c], R8 ;  /* 0x00118c0801007387 */ /* 0x0001e20000100800 */
[----:B----4-:R-:W-:-:S03]  /*12fe0*/  LEA.HI.X.SX32 R6, R90, R4, 0x1, P0 ;  /* 0x000000045a067211 */ /* 0x010fc600000f0eff */
[----:B------:R1:W-:Y:S01]  /*12ff0*/  STL [R1+0x11c8], R7 ;  /* 0x0011c80701007387 */ /* 0x0003e20000100800 */
[----:B------:R-:W-:-:S03]  /*13000*/  IMAD R99, R99, UR5, RZ ;  /* 0x0000000563637c24 */ /* 0x000fc6000f8e02ff */
[----:B------:R4:W-:Y:S01]  /*13010*/  STL [R1+0x1194], R6 ;  /* 0x0011940601007387 */ /* 0x0009e20000100800 */
[----:B0-----:R-:W-:Y:S02]  /*13020*/  IADD3 R8, P0, R97, R5, RZ ;  /* 0x0000000561087210 */ /* 0x001fe40007f1e0ff */
[----:B-1----:R-:W-:-:S03]  /*13030*/  LEA.HI.X.SX32 R7, R91, R4, 0x1, P1 ;  /* 0x000000045b077211 */ /* 0x002fc600008f0eff */
[----:B------:R0:W-:Y:S01]  /*13040*/  STL [R1+0x11d0], R8 ;  /* 0x0011d00801007387 */ /* 0x0001e20000100800 */
[----:B----4-:R-:W-:-:S03]  /*13050*/  IADD3 R6, P1, R98, R5, RZ ;  /* 0x0000000562067210 */ /* 0x010fc60007f3e0ff */
[----:B------:R1:W-:Y:S01]  /*13060*/  STL [R1+0x119c], R7 ;  /* 0x00119c0701007387 */ /* 0x0003e20000100800 */
[----:B------:R-:W-:-:S03]  /*13070*/  IMAD R100, R100, UR5, RZ ;  /* 0x0000000564647c24 */ /* 0x000fc6000f8e02ff */
[----:B------:R4:W-:Y:S01]  /*13080*/  STL [R1+0x11d8], R6 ;  /* 0x0011d80601007387 */ /* 0x0009e20000100800 */
[----:B0-----:R-:W-:Y:S01]  /*13090*/  LEA.HI.X.SX32 R8, R92, R4, 0x1, P2 ;  /* 0x000000045c087211 */ /* 0x001fe200010f0eff */
[----:B------:R-:W-:Y:S01]  /*130a0*/  IMAD R101, R101, UR5, RZ ;  /* 0x0000000565657c24 */ /* 0x000fe2000f8e02ff */
        /* <DEDUP_REMOVED lines=756> */
[-C--:B0-----:R-:W-:Y:S01]  /*15ff0*/  IADD3 R8, P6, R251, R5.reuse, RZ ;  /* 0x00000005fb087210 */ /* 0x081fe20007fde0ff */
[----:B------:R-:W0:Y:S01]  /*16000*/  S2R R80, SR_TID.X ;  /* 0x0000000000507919 */ /* 0x000e220000002100 */
[----:B-1----:R-:W-:Y:S02]  /*16010*/  LEA.HI.X.SX32 R7, R245, R4, 0x1, P0 ;  /* 0x00000004f5077211 */ /* 0x002fe400000f0eff */
[----:B----4-:R-:W-:Y:S01]  /*16020*/  IADD3 R6, P0, R81, R5, RZ ;  /* 0x0000000551067210 */ /* 0x010fe20007f1e0ff */
[----:B------:R1:W-:Y:S01]  /*16030*/  STL [R1+0x1a94], R8 ;  /* 0x001a940801007387 */ /* 0x0003e20000100800 */
[----:B------:R-:W-:-:S03]  /*16040*/  IMAD R83, R83, UR5, RZ ;  /* 0x0000000553537c24 */ /* 0x000fc6000f8e02ff */
[----:B------:R4:W-:Y:S01]  /*16050*/  STL [R1+0x1a6c], R7 ;  /* 0x001a6c0701007387 */ /* 0x0009e20000100800 */
[----:B------:R-:W-:-:S03]  /*16060*/  IMAD R84, R84, UR5, RZ ;  /* 0x0000000554547c24 */ /* 0x000fc6000f8e02ff */
[----:B------:R2:W-:Y:S01]  /*16070*/  STL [R1+0x1a98], R6 ;  /* 0x001a980601007387 */ /* 0x0005e20000100800 */
[----:B-1----:R-:W-:Y:S02]  /*16080*/  LEA.HI.X.SX32 R8, R246, R4, 0x1, P1 ;  /* 0x00000004f6087211 */ /* 0x002fe400008f0eff */
[----:B----4-:R-:W-:-:S03]  /*16090*/  IADD3 R7, P1, R82, R5, RZ ;  /* 0x0000000552077210 */ /* 0x010fc60007f3e0ff */
[----:B------:R1:W-:Y:S01]  /*160a0*/  STL [R1+0x1a74], R8 ;  /* 0x001a740801007387 */ /* 0x0003e20000100800 */
[----:B--2---:R-:W-:-:S03]  /*160b0*/  LEA.HI.X.SX32 R6, R247, R4, 0x1, P2 ;  /* 0x00000004f7067211 */ /* 0x004fc600010f0eff */
[----:B------:R2:W-:Y:S04]  /*160c0*/  STL [R1+0x1a9c], R7 ;  /* 0x001a9c0701007387 */ /* 0x0005e80000100800 */
[----:B------:R4:W-:Y:S01]  /*160d0*/  STL [R1+0x1a7c], R6 ;  /* 0x001a7c0601007387 */ /* 0x0009e20000100800 */
[----:B-1----:R-:W-:Y:S02]  /*160e0*/  IADD3 R8, P2, R83, R5, RZ ;  /* 0x0000000553087210 */ /* 0x002fe40007f5e0ff */
[----:B--2---:R-:W-:-:S03]  /*160f0*/  LEA.HI.X.SX32 R7, R248, R4, 0x1, P3 ;  /* 0x00000004f8077211 */ /* 0x004fc600018f0eff */
[----:B------:R-:W-:Y:S01]  /*16100*/  STL [R1+0x1aa0], R8 ;  /* 0x001aa00801007387 */ /* 0x000fe20000100800 */
[----:B----4-:R-:W-:Y:S02]  /*16110*/  IADD3 R6, P3, R84, R5, RZ ;  /* 0x0000000554067210 */ /* 0x010fe40007f7e0ff */
[-C--:B------:R-:W-:Y:S01]  /*16120*/  LEA.HI.X.SX32 R5, R249, R4.reuse, 0x1, P4 ;  /* 0x00000004f9057211 */ /* 0x080fe200020f0eff */
[----:B------:R-:W-:Y:S04]  /*16130*/  STL [R1+0x1a84], R7 ;  /* 0x001a840701007387 */ /* 0x000fe80000100800 */
[----:B------:R1:W-:Y:S04]  /*16140*/  STL [R1+0x16a0], R6 ;  /* 0x0016a00601007387 */ /* 0x0003e80000100800 */
[----:B------:R2:W-:Y:S01]  /*16150*/  STL [R1+0x1688], R5 ;  /* 0x0016880501007387 */ /* 0x0005e20000100800 */
[----:B-1----:R-:W-:-:S02]  /*16160*/  LEA.HI.X.SX32 R6, R250, R4, 0x1, P5 ;  /* 0x00000004fa067211 */ /* 0x002fc400028f0eff */
[----:B--2---:R-:W-:-:S03]  /*16170*/  LEA.HI.X.SX32 R5, R251, R4, 0x1, P6 ;  /* 0x00000004fb057211 */ /* 0x004fc600030f0eff */
[----:B------:R1:W-:Y:S01]  /*16180*/  STL [R1+0x168c], R6 ;  /* 0x00168c0601007387 */ /* 0x0003e20000100800 */
[----:B------:R-:W-:-:S03]  /*16190*/  LEA.HI.X.SX32 R7, R81, R4, 0x1, P0 ;  /* 0x0000000451077211 */ /* 0x000fc600000f0eff */
[----:B------:R2:W-:Y:S01]  /*161a0*/  STL [R1+0x1690], R5 ;  /* 0x0016900501007387 */ /* 0x0005e20000100800 */
[----:B-1----:R-:W-:-:S03]  /*161b0*/  LEA.HI.X.SX32 R6, R82, R4, 0x1, P1 ;  /* 0x0000000452067211 */ /* 0x002fc600008f0eff */
[----:B------:R-:W-:Y:S01]  /*161c0*/  STL [R1+0x1694], R7 ;  /* 0x0016940701007387 */ /* 0x000fe20000100800 */
[-C--:B--2---:R-:W-:Y:S02]  /*161d0*/  LEA.HI.X.SX32 R5, R83, R4.reuse, 0x1, P2 ;  /* 0x0000000453057211 */ /* 0x084fe400010f0eff */
[----:B------:R-:W-:Y:S01]  /*161e0*/  LEA.HI.X.SX32 R4, R84, R4, 0x1, P3 ;  /* 0x0000000454047211 */ /* 0x000fe200018f0eff */
[----:B------:R-:W-:Y:S01]  /*161f0*/  STL [R1+0x1698], R6 ;  /* 0x0016980601007387 */ /* 0x000fe20000100800 */
[----:B---3--:R-:W-:-:S03]  /*16200*/  IADD3 R13, P4, R0, UR8, RZ ;  /* 0x00000008000d7c10 */ /* 0x008fc6000ff9e0ff */
[----:B------:R-:W-:Y:S04]  /*16210*/  STL [R1+0x169c], R5 ;  /* 0x00169c0501007387 */ /* 0x000fe80000100800 */
[----:B------:R0:W-:Y:S01]  /*16220*/  STL [R1+0x1290], R4 ;  /* 0x0012900401007387 */ /* 0x0001e20000100800 */
[----:B------:R-:W-:-:S03]  /*16230*/  LEA.HI.X.SX32 R12, R0, UR9, 0x1, P4 ;  /* 0x00000009000c7c11 */ /* 0x000fc6000a0f0eff */
[----:B------:R1:W5:Y:S01]  /*16240*/  LDL.LU R0, [R1+0x1ac4] ;  /* 0x001ac40001007983 */ /* 0x0003620000300800 */
[----:B0-----:R-:W-:-:S05]  /*16250*/  IMAD.SHL.U32 R4, R80, 0x8, RZ ;  /* 0x0000000850047824 */ /* 0x001fca00078e00ff */
[----:B------:R-:W-:Y:S04]  /*16260*/  STL [R1+0x1ac0], R4 ;  /* 0x001ac00401007387 */ /* 0x000fe80000100800 */
[----:B------:R-:W-:Y:S04]  /*16270*/  STL [R1+0xeb8], RZ ;  /* 0x000eb8ff01007387 */ /* 0x000fe80000100800 */
        /* <DEDUP_REMOVED lines=768> */
[----:B------:R-:W-:Y:S04]  /*19280*/  STL [R1], RZ ;  /* 0x000000ff01007387 */ /* 0x000fe80000100800 */
        /* <DEDUP_REMOVED lines=112> */
[----:B------:R-:W-:Y:S01]  /*19990*/  STL [R1+0x1c4], RZ ;  /* 0x0001c4ff01007387 */ /* 0x000fe20000100800 */
[----:B------:R-:W-:-:S03]  /*199a0*/  UIMAD UR24, UR14, 0x3f, URZ ;  /* 0x0000003f0e1878a4 */ /* 0x000fc6000f8e023f */
[----:B------:R-:W-:Y:S04]  /*199b0*/  STL [R1+0x1c8], RZ ;  /* 0x0001c8ff01007387 */ /* 0x000fe80000100800 */
[----:B------:R-:W-:Y:S01]  /*199c0*/  STL [R1+0x1cc], RZ ;  /* 0x0001ccff01007387 */ /* 0x000fe20000100800 */
[----:B------:R-:W-:-:S03]  /*199d0*/  IADD3 R15, P5, R188, UR8, RZ ;  /* 0x00000008bc0f7c10 */ /* 0x000fc6000ffbe0ff */
[----:B------:R-:W-:Y:S04]  /*199e0*/  STL [R1+0x1d0], RZ ;  /* 0x0001d0ff01007387 */ /* 0x000fe80000100800 */
[----:B------:R-:W-:Y:S04]  /*199f0*/  STL [R1+0x1d4], RZ ;  /* 0x0001d4ff01007387 */ /* 0x000fe80000100800 */
[----:B------:R-:W-:Y:S04]  /*19a00*/  STL [R1+0x1d8], RZ ;  /* 0x0001d8ff01007387 */ /* 0x000fe80000100800 */
[----:B------:R-:W-:Y:S01]  /*19a10*/  STL [R1+0x1dc], RZ ;  /* 0x0001dcff01007387 */ /* 0x000fe20000100800 */
[----:B------:R-:W-:-:S03]  /*19a20*/  USHF.R.S32.HI UR20, URZ, 0x1f, UR24 ;  /* 0x0000001f3f147899 */ /* 0x000fc60008011418 */
[----:B------:R-:W-:Y:S01]  /*19a30*/  STL [R1+0x1e0], RZ ;  /* 0x0001e0ff01007387 */ /* 0x000fe20000100800 */
[----:B------:R-:W-:-:S03]  /*19a40*/  IADD3 R6, P0, R15, UR24, RZ ;  /* 0x000000180f067c10 */ /* 0x000fc6000ff1e0ff */
[----:B------:R-:W-:Y:S01]  /*19a50*/  STL [R1+0x1e4], RZ ;  /* 0x0001e4ff01007387 */ /* 0x000fe20000100800 */
[----:B------:R-:W-:-:S03]  /*19a60*/  IADD3 R5, P1, R13, UR24, RZ ;  /* 0x000000180d057c10 */ /* 0x000fc6000ff3e0ff */
[----:B------:R-:W-:Y:S01]  /*19a70*/  STL [R1+0x1e8], RZ ;  /* 0x0001e8ff01007387 */ /* 0x000fe20000100800 */
[----:B------:R-:W-:-:S03]  /*19a80*/  LEA.HI.X.SX32 R14, R188, UR9, 0x1, P5 ;  /* 0x00000009bc0e7c11 */ /* 0x000fc6000a8f0eff */
[----:B------:R-:W-:Y:S04]  /*19a90*/  STL [R1+0x1ec], RZ ;  /* 0x0001ecff01007387 */ /* 0x000fe80000100800 */
[----:B------:R-:W-:Y:S04]  /*19aa0*/  STL [R1+0x1f0], RZ ;  /* 0x0001f0ff01007387 */ /* 0x000fe80000100800 */
[----:B------:R-:W-:Y:S01]  /*19ab0*/  STL [R1+0x1f4], RZ ;  /* 0x0001f4ff01007387 */ /* 0x000fe20000100800 */
[----:B------:R-:W-:-:S03]  /*19ac0*/  UIMAD UR15, UR14, 0x3e, URZ ;  /* 0x0000003e0e0f78a4 */ /* 0x000fc6000f8e023f */
[----:B------:R-:W-:Y:S04]  /*19ad0*/  STL [R1+0x1f8], RZ ;  /* 0x0001f8ff01007387 */ /* 0x000fe80000100800 */
[----:B------:R-:W-:Y:S04]  /*19ae0*/  STL [R1+0x1fc], RZ ;  /* 0x0001fcff01007387 */ /* 0x000fe80000100800 */
[----:B------:R0:W-:Y:S04]  /*19af0*/  STL [R1+0x1298], R6 ;  /* 0x0012980601007387 */ /* 0x0001e80000100800 */
[----:B------:R2:W-:Y:S01]  /*19b00*/  STL [R1+0x12a0], R5 ;  /* 0x0012a00501007387 */ /* 0x0005e20000100800 */
[----:B0-----:R-:W-:-:S02]  /*19b10*/  IADD3.X R6, R14, UR20, RZ, P0, !PT ;  /* 0x000000140e067c10 */ /* 0x001fc400087fe4ff */
[----:B--2---:R-:W-:-:S03]  /*19b20*/  IADD3.X R5, R12, UR20, RZ, P1, !PT ;  /* 0x000000140c057c10 */ /* 0x004fc60008ffe4ff */
[----:B------:R0:W-:Y:S01]  /*19b30*/  STL [R1+0x1294], R6 ;  /* 0x0012940601007387 */ /* 0x0001e20000100800 */
[----:B------:R-:W-:-:S03]  /*19b40*/  USHF.R.S32.HI UR24, URZ, 0x1f, UR15 ;  /* 0x0000001f3f187899 */ /* 0x000fc6000801140f */
[----:B------:R2:W-:Y:S01]  /*19b50*/  STL [R1+0x129c], R5 ;  /* 0x00129c0501007387 */ /* 0x0005e20000100800 */
[----:B0-----:R-:W-:Y:S02]  /*19b60*/  IADD3 R6, P0, R15, UR15, RZ ;  /* 0x0000000f0f067c10 */ /* 0x001fe4000ff1e0ff */
[----:B--2---:R-:W-:-:S03]  /*19b70*/  IADD3 R5, P1, R13, UR15, RZ ;  /* 0x0000000f0d057c10 */ /* 0x004fc6000ff3e0ff */
[----:B------:R0:W-:Y:S01]  /*19b80*/  STL [R1+0x12a8], R6 ;  /* 0x0012a80601007387 */ /* 0x0001e20000100800 */
[----:B------:R-:W-:-:S03]  /*19b90*/  UIMAD UR18, UR14, 0x3d, URZ ;  /* 0x0000003d0e1278a4 */ /* 0x000fc6000f8e023f */
[----:B------:R2:W-:Y:S01]  /*19ba0*/  STL [R1+0x12b0], R5 ;  /* 0x0012b00501007387 */ /* 0x0005e20000100800 */
[----:B0-----:R-:W-:Y:S02]  /*19bb0*/  IADD3.X R6, R14, UR24, RZ, P0, !PT ;  /* 0x000000180e067c10 */ /* 0x001fe400087fe4ff */
        /* <DEDUP_REMOVED lines=287> */
[----:B------:R-:W-:-:S03]  /*1adb0*/  USHF.L.U32 UR40, UR14, 0x5, URZ ;  /* 0x000000050e287899 */ /* 0x000fc6000800063f */
        /* <DEDUP_REMOVED lines=56> */
[----:B0-----:R-:W-:Y:S01]  /*1b140*/  IADD3 R6, P0, R15, UR57, RZ ;  /* 0x000000390f067c10 */ /* 0x001fe2000ff1e0ff */
[----:B------:R-:W0:Y:S01]  /*1b150*/  S2R R188, SR_TID.X ;  /* 0x0000000000bc7919 */ /* 0x000e220000002100 */
[----:B--2---:R-:W-:-:S03]  /*1b160*/  IADD3 R5, P1, R13, UR57, RZ ;  /* 0x000000390d057c10 */ /* 0x004fc6000ff3e0ff */
[----:B------:R2:W-:Y:S01]  /*1b170*/  STL [R1+0x14d8], R6 ;  /* 0x0014d80601007387 */ /* 0x0005e20000100800 */
[----:B------:R-:W-:-:S03]  /*1b180*/  UIMAD UR59, UR14, 0x1a, URZ ;  /* 0x0000001a0e3b78a4 */ /* 0x000fc6000f8e023f */
[----:B------:R3:W-:Y:S01]  /*1b190*/  STL [R1+0x14e0], R5 ;  /* 0x0014e00501007387 */ /* 0x0007e20000100800 */
[----:B--2---:R-:W-:Y:S02]  /*1b1a0*/  IADD3.X R6, R14, UR58, RZ, P0, !PT ;  /* 0x0000003a0e067c10 */ /* 0x004fe400087fe4ff */
[----:B---3--:R-:W-:-:S03]  /*1b1b0*/  IADD3.X R5, R12, UR58, RZ, P1, !PT ;  /* 0x0000003a0c057c10 */ /* 0x008fc60008ffe4ff */
[----:B------:R2:W-:Y:S04]  /*1b1c0*/  STL [R1+0x14d4], R6 ;  /* 0x0014d40601007387 */ /* 0x0005e80000100800 */
[----:B------:R3:W-:Y:S01]  /*1b1d0*/  STL [R1+0x14dc], R5 ;  /* 0x0014dc0501007387 */ /* 0x0007e20000100800 */
[----:B--2---:R-:W-:Y:S02]  /*1b1e0*/  IADD3 R6, P0, R15, UR59, RZ ;  /* 0x0000003b0f067c10 */ /* 0x004fe4000ff1e0ff */
[----:B---3--:R-:W-:-:S05]  /*1b1f0*/  IADD3 R5, P1, R13, UR59, RZ ;  /* 0x0000003b0d057c10 */ /* 0x008fca000ff3e0ff */
[----:B------:R-:W-:Y:S04]  /*1b200*/  STL [R1+0x14f0], R5 ;  /* 0x0014f00501007387 */ /* 0x000fe80000100800 */
[----:B------:R2:W-:Y:S01]  /*1b210*/  STL [R1+0x14e8], R6 ;  /* 0x0014e80601007387 */ /* 0x0005e20000100800 */
[----:B0-----:R-:W-:Y:S01]  /*1b220*/  LOP3.LUT R188, R188, 0x7f, RZ, 0xc0, !PT ;  /* 0x0000007fbcbc7812 */ /* 0x001fe200078ec0ff */
[----:B------:R-:W-:Y:S01]  /*1b230*/  UIADD3 UR28, UR46, 0x8000, URZ ;  /* 0x000080002e1c7890 */ /* 0x000fe2000fffe03f */
[----:B------:R-:W-:Y:S01]  /*1b240*/  CS2R R24, SRZ ;  /* 0x0000000000187805 */ /* 0x000fe2000001ff00 */
[----:B------:R-:W-:Y:S01]  /*1b250*/  USHF.R.U32.HI UR30, URZ, 0x4, UR46 ;  /* 0x000000043f1e7899 */ /* 0x000fe2000801162e */
[C---:B------:R-:W-:Y:S01]  /*1b260*/  LOP3.LUT R18, R188.reuse, 0x10, RZ, 0x3c, !PT ;  /* 0x00000010bc127812 */ /* 0x040fe200078e3cff */
[----:B------:R-:W-:Y:S01]  /*1b270*/  UIMAD UR61, UR14, 0x19, URZ ;  /* 0x000000190e3d78a4 */ /* 0x000fe2000f8e023f */
[C---:B------:R-:W-:Y:S01]  /*1b280*/  LOP3.LUT R17, R188.reuse, 0x20, RZ, 0x3c, !PT ;  /* 0x00000020bc117812 */ /* 0x040fe200078e3cff */
[----:B------:R-:W-:Y:S01]  /*1b290*/  UIMAD UR8, UR14, 0x18, URZ ;  /* 0x000000180e0878a4 */ /* 0x000fe2000f8e023f */
[----:B------:R-:W-:Y:S01]  /*1b2a0*/  LOP3.LUT R16, R188, 0x30, RZ, 0x3c, !PT ;  /* 0x00000030bc107812 */ /* 0x000fe200078e3cff */
[----:B------:R-:W-:Y:S01]  /*1b2b0*/  UIMAD UR5, UR14, 0x17, URZ ;  /* 0x000000170e0578a4 */ /* 0x000fe2000f8e023f */
[----:B------:R-:W-:Y:S01]  /*1b2c0*/  CS2R R26, SRZ ;  /* 0x00000000001a7805 */ /* 0x000fe2000001ff00 */
        /* <DEDUP_REMOVED lines=12> */
[----:B------:R-:W-:Y:S01]  /*1b390*/  USHF.L.U32 UR52, UR14, 0x4, URZ ;  /* 0x000000040e347899 */ /* 0x000fe2000800063f */
        /* <DEDUP_REMOVED lines=22> */
[----:B------:R-:W-:-:S02]  /*1b500*/  CS2R R62, SRZ ;  /* 0x00000000003e7805 */ /* 0x000fc4000001ff00 */
[----:B------:R-:W-:Y:S02]  /*1b510*/  CS2R R64, SRZ ;  /* 0x0000000000407805 */ /* 0x000fe4000001ff00 */
[----:B------:R-:W-:Y:S02]  /*1b520*/  CS2R R66, SRZ ;  /* 0x0000000000427805 */ /* 0x000fe4000001ff00 */
[----:B------:R-:W-:Y:S02]  /*1b530*/  CS2R R68, SRZ ;  /* 0x0000000000447805 */ /* 0x000fe4000001ff00 */
[----:B------:R-:W-:Y:S02]  /*1b540*/  CS2R R70, SRZ ;  /* 0x0000000000467805 */ /* 0x000fe4000001ff00 */
[----:B------:R-:W-:Y:S02]  /*1b550*/  CS2R R72, SRZ ;  /* 0x0000000000487805 */ /* 0x000fe4000001ff00 */
        /* <DEDUP_REMOVED lines=15> */
[----:B------:R-:W-:Y:S01]  /*1b650*/  CS2R R104, SRZ ;  /* 0x0000000000687805 */ /* 0x000fe2000001ff00 */
[----:B------:R-:W-:Y:S01]  /*1b660*/  UMOV UR9, URZ ;  /* 0x0000003f00097c82 */ /* 0x000fe20008000000 */
[----:B------:R-:W-:Y:S01]  /*1b670*/  UMOV UR11, URZ ;  /* 0x0000003f000b7c82 */ /* 0x000fe20008000000 */
[----:B------:R-:W-:Y:S02]  /*1b680*/  USHF.L.U32 UR7, UR7, 0x6, URZ ;  /* 0x0000000607077899 */ /* 0x000fe4000800063f */
[----:B------:R-:W-:Y:S02]  /*1b690*/  USHF.L.U32 UR32, UR14, 0x2, URZ ;  /* 0x000000020e207899 */ /* 0x000fe4000800063f */
[----:B------:R-:W-:-:S02]  /*1b6a0*/  UIMAD UR33, UR14, 0x3, URZ ;  /* 0x000000030e2178a4 */ /* 0x000fc4000f8e023f */
[----:B------:R-:W-:Y:S02]  /*1b6b0*/  USHF.L.U32 UR36, UR14, 0x1, URZ ;  /* 0x000000010e247899 */ /* 0x000fe4000800063f */
[----:B------:R-:W-:Y:S02]  /*1b6c0*/  USHF.R.S32.HI UR37, URZ, 0x1f, UR14 ;  /* 0x0000001f3f257899 */ /* 0x000fe4000801140e */
[----:B------:R-:W-:Y:S02]  /*1b6d0*/  USHF.L.U32 UR6, UR14, 0x6, URZ ;  /* 0x000000060e067899 */ /* 0x000fe4000800063f */
[----:B------:R-:W-:Y:S02]  /*1b6e0*/  USHF.R.U32.HI UR28, URZ, 0x4, UR28 ;  /* 0x000000043f1c7899 */ /* 0x000fe4000801161c */
[----:B------:R-:W-:Y:S02]  /*1b6f0*/  USGXT.U32 UR30, UR30, 0xe ;  /* 0x0000000e1e1e789a */ /* 0x000fe40008000000 */
[----:B------:R-:W-:-:S02]  /*1b700*/  USHF.R.S32.HI UR60, URZ, 0x1f, UR59 ;  /* 0x0000001f3f3c7899 */ /* 0x000fc4000801143b */
[----:B------:R-:W-:Y:S02]  /*1b710*/  USHF.R.S32.HI UR10, URZ, 0x1f, UR61 ;  /* 0x0000001f3f0a7899 */ /* 0x000fe4000801143d */
[----:B------:R-:W-:Y:S02]  /*1b720*/  USHF.R.S32.HI UR39, URZ, 0x1f, UR8 ;  /* 0x0000001f3f277899 */ /* 0x000fe40008011408 */
[----:B------:R-:W-:Y:S02]  /*1b730*/  USHF.R.S32.HI UR35, URZ, 0x1f, UR5 ;  /* 0x0000001f3f237899 */ /* 0x000fe40008011405 */
[----:B------:R-:W-:Y:S02]  /*1b740*/  USHF.R.S32.HI UR49, URZ, 0x1f, UR4 ;  /* 0x0000001f3f317899 */ /* 0x000fe40008011404 */
[----:B------:R-:W-:Y:S02]  /*1b750*/  USHF.R.S32.HI UR13, URZ, 0x1f, UR38 ;  /* 0x0000001f3f0d7899 */ /* 0x000fe40008011426 */
        /* <DEDUP_REMOVED lines=15> */
[----:B------:R-:W-:Y:S01]  /*1b850*/  USHF.R.S32.HI UR58, URZ, 0x1f, UR31 ;  /* 0x0000001f3f3a7899 */ /* 0x000fe2000801141f */
[----:B------:R-:W3:Y:S01]  /*1b860*/  LDL.LU R23, [R1+0xe00] ;  /* 0x000e000001177983 */ /* 0x000ee20000300800 */
[----:B--2---:R-:W-:Y:S01]  /*1b870*/  IADD3.X R6, R14, UR60, RZ, P0, !PT ;  /* 0x0000003c0e067c10 */ /* 0x004fe200087fe4ff */
[----:B------:R-:W-:Y:S01]  /*1b880*/  USHF.R.S32.HI UR59, URZ, 0x1f, UR32 ;  /* 0x0000001f3f3b7899 */ /* 0x000fe20008011420 */
[----:B------:R-:W-:Y:S01]  /*1b890*/  IADD3.X R5, R12, UR60, RZ, P1, !PT ;  /* 0x0000003c0c057c10 */ /* 0x000fe20008ffe4ff */
[----:B------:R-:W-:Y:S01]  /*1b8a0*/  USHF.R.S32.HI UR60, URZ, 0x1f, UR33 ;  /* 0x0000001f3f3c7899 */ /* 0x000fe20008011421 */
[----:B------:R-:W-:Y:S01]  /*1b8b0*/  LOP3.LUT R4, R4, 0x30, RZ, 0xc0, !PT ;  /* 0x0000003004047812 */ /* 0x000fe200078ec0ff */
[----:B------:R0:W-:Y:S01]  /*1b8c0*/  STL [R1+0x14e4], R6 ;  /* 0x0014e40601007387 */ /* 0x0001e20000100800 */
[----:B------:R-:W-:Y:S01]  /*1b8d0*/  USGXT.U32 UR28, UR28, 0xe ;  /* 0x0000000e1c1c789a */ /* 0x000fe20008000000 */
[----:B------:R-:W-:-:S02]  /*1b8e0*/  CS2R R106, SRZ ;  /* 0x00000000006a7805 */ /* 0x000fc4000001ff00 */
[----:B------:R-:W-:Y:S01]  /*1b8f0*/  CS2R R108, SRZ ;  /* 0x00000000006c7805 */ /* 0x000fe2000001ff00 */
[----:B------:R2:W-:Y:S01]  /*1b900*/  STL [R1+0x14ec], R5 ;  /* 0x0014ec0501007387 */ /* 0x0005e20000100800 */
[----:B------:R-:W-:Y:S01]  /*1b910*/  IMAD R4, R188, 0x40, R4 ;  /* 0x00000040bc047824 */ /* 0x000fe200078e0204 */
[----:B------:R-:W-:Y:S02]  /*1b920*/  CS2R R110, SRZ ;  /* 0x00000000006e7805 */ /* 0x000fe4000001ff00 */
[----:B------:R-:W-:Y:S02]  /*1b930*/  CS2R R112, SRZ ;  /* 0x0000000000707805 */ /* 0x000fe4000001ff00 */
[----:B------:R-:W-:Y:S02]  /*1b940*/  CS2R R114, SRZ ;  /* 0x0000000000727805 */ /* 0x000fe4000001ff00 */
[----:B------:R-:W-:Y:S02]  /*1b950*/  CS2R R116, SRZ ;  /* 0x0000000000747805 */ /* 0x000fe4000001ff00 */
[----:B0-----:R-:W-:-:S02]  /*1b960*/  IADD3 R6, P0, R15, UR61, RZ ;  /* 0x0000003d0f067c10 */ /* 0x001fc4000ff1e0ff */
[----:B------:R-:W-:Y:S02]  /*1b970*/  CS2R R118, SRZ ;  /* 0x0000000000767805 */ /* 0x000fe4000001ff00 */
[----:B------:R-:W-:Y:S02]  /*1b980*/  CS2R R120, SRZ ;  /* 0x0000000000787805 */ /* 0x000fe4000001ff00 */
[----:B------:R-:W-:Y:S02]  /*1b990*/  CS2R R122, SRZ ;  /* 0x00000000007a7805 */ /* 0x000fe4000001ff00 */
[----:B--2---:R-:W-:Y:S01]  /*1b9a0*/  IADD3 R5, P1, R13, UR61, RZ ;  /* 0x0000003d0d057c10 */ /* 0x004fe2000ff3e0ff */
[----:B------:R0:W-:Y:S01]  /*1b9b0*/  STL [R1+0x14f8], R6 ;  /* 0x0014f80601007387 */ /* 0x0001e20000100800 */
[----:B------:R-:W-:Y:S01]  /*1b9c0*/  USHF.R.S32.HI UR61, URZ, 0x1f, UR36 ;  /* 0x0000001f3f3d7899 */ /* 0x000fe20008011424 */
[----:B------:R-:W-:Y:S02]  /*1b9d0*/  CS2R R124, SRZ ;  /* 0x00000000007c7805 */ /* 0x000fe4000001ff00 */
[----:B------:R-:W-:Y:S01]  /*1b9e0*/  CS2R R126, SRZ ;  /* 0x00000000007e7805 */ /* 0x000fe2000001ff00 */
[----:B------:R2:W-:Y:S01]  /*1b9f0*/  STL [R1+0x1500], R5 ;  /* 0x0015000501007387 */ /* 0x0005e20000100800 */
[----:B------:R-:W-:-:S02]  /*1ba00*/  CS2R R128, SRZ ;  /* 0x0000000000807805 */ /* 0x000fc4000001ff00 */
[----:B------:R-:W-:Y:S02]  /*1ba10*/  CS2R R130, SRZ ;  /* 0x0000000000827805 */ /* 0x000fe4000001ff00 */
[----:B------:R-:W-:Y:S02]  /*1ba20*/  CS2R R132, SRZ ;  /* 0x0000000000847805 */ /* 0x000fe4000001ff00 */
[----:B------:R-:W-:Y:S02]  /*1ba30*/  CS2R R134, SRZ ;  /* 0x0000000000867805 */ /* 0x000fe4000001ff00 */
[----:B------:R-:W-:Y:S02]  /*1ba40*/  CS2R R136, SRZ ;  /* 0x0000000000887805 */ /* 0x000fe4000001ff00 */
[----:B0-----:R-:W-:Y:S02]  /*1ba50*/  IADD3.X R6, R12, UR10, RZ, P1, !PT ;  /* 0x0000000a0c067c10 */ /* 0x001fe40008ffe4ff */
[----:B------:R-:W-:-:S02]  /*1ba60*/  CS2R R138, SRZ ;  /* 0x00000000008a7805 */ /* 0x000fc4000001ff00 */
[----:B------:R-:W-:Y:S02]  /*1ba70*/  CS2R R140, SRZ ;  /* 0x00000000008c7805 */ /* 0x000fe4000001ff00 */
[----:B------:R-:W-:Y:S02]  /*1ba80*/  CS2R R142, SRZ ;  /* 0x00000000008e7805 */ /* 0x000fe4000001ff00 */
[----:B--2---:R-:W-:Y:S01]  /*1ba90*/  IADD3.X R5, R14, UR10, RZ, P0, !PT ;  /* 0x0000000a0e057c10 */ /* 0x004fe200087fe4ff */
[----:B------:R-:W-:Y:S01]  /*1baa0*/  UIADD3 UR10, UP1, UR30, 0x2, URZ ;  /* 0x000000021e0a7890 */ /* 0x000fe2000ff3e03f */
[----:B------:R-:W-:Y:S02]  /*1bab0*/  CS2R R144, SRZ ;  /* 0x0000000000907805 */ /* 0x000fe4000001ff00 */
[----:B------:R-:W-:Y:S02]  /*1bac0*/  CS2R R146, SRZ ;  /* 0x0000000000927805 */ /* 0x000fe4000001ff00 */
[----:B------:R-:W-:Y:S01]  /*1bad0*/  CS2R R148, SRZ ;  /* 0x0000000000947805 */ /* 0x000fe2000001ff00 */
[----:B------:R0:W-:Y:S01]  /*1bae0*/  STL [R1+0x14f4], R5 ;  /* 0x0014f40501007387 */ /* 0x0001e20000100800 */
[----:B------:R-:W-:Y:S01]  /*1baf0*/  UIADD3.X UR11, UR11, -0x7fffffe0, URZ, UP1, !UPT ;  /* 0x800000200b0b7890 */ /* 0x000fe20008ffe43f */
[----:B------:R-:W-:-:S02]  /*1bb00*/  CS2R R150, SRZ ;  /* 0x0000000000967805 */ /* 0x000fc4000001ff00 */
[----:B------:R2:W-:Y:S01]  /*1bb10*/  STL [R1+0x14fc], R6 ;  /* 0x0014fc0601007387 */ /* 0x0005e20000100800 */
[----:B0-----:R-:W-:Y:S02]  /*1bb20*/  IADD3 R5, P5, R15, UR8, RZ ;  /* 0x000000080f057c10 */ /* 0x001fe4000ffbe0ff */
[----:B--2---:R-:W-:-:S03]  /*1bb30*/  IADD3 R6, P1, R13, UR8, RZ ;  /* 0x000000080d067c10 */ /* 0x004fc6000ff3e0ff */
[----:B------:R-:W-:Y:S01]  /*1bb40*/  STL [R1+0x1508], R5 ;  /* 0x0015080501007387 */ /* 0x000fe20000100800 */
[----:B------:R-:W-:Y:S01]  /*1bb50*/  IADD3.X R7, R14, UR39, RZ, P5, !PT ;  /* 0x000000270e077c10 */ /* 0x000fe2000affe4ff */
[----:B------:R-:W-:Y:S02]  /*1bb60*/  UIADD3 UR8, UP0, UR28, 0x2, URZ ;  /* 0x000000021c087890 */ /* 0x000fe4000ff1e03f */
[----:B------:R0:W-:Y:S02]  /*1bb70*/  STL [R1+0x1510], R6 ;  /* 0x0015100601007387 */ /* 0x0001e40000100800 */
[----:B------:R-:W-:Y:S01]  /*1bb80*/  UIADD3.X UR9, UR9, -0x7fffffe0, URZ, UP0, !UPT ;  /* 0x8000002009097890 */ /* 0x000fe200087fe43f */
[----:B0-----:R-:W-:Y:S02]  /*1bb90*/  IADD3 R6, P0, R15, UR5, RZ ;  /* 0x000000050f067c10 */ /* 0x001fe4000ff1e0ff */
[----:B---3--:R-:W-:-:S05]  /*1bba0*/  SHF.R.S32.HI R5, RZ, 0x6, R23 ;  /* 0x00000006ff057819 */ /* 0x008fca0000011417 */
[----:B------:R0:W-:Y:S04]  /*1bbb0*/  STL [R1+0x1abc], R5 ;  /* 0x001abc0501007387 */ /* 0x0001e80000100800 */
[----:B------:R-:W-:Y:S04]  /*1bbc0*/  STL [R1+0x1aac], R4 ;  /* 0x001aac0401007387 */ /* 0x000fe80000100800 */
[----:B------:R2:W-:Y:S01]  /*1bbd0*/  STL [R1+0x1518], R6 ;  /* 0x0015180601007387 */ /* 0x0005e20000100800 */
[----:B0-----:R-:W-:Y:S01]  /*1bbe0*/  IADD3 R5, P4, R13, UR5, RZ ;  /* 0x000000050d057c10 */ /* 0x001fe2000ff9e0ff */
[----:B------:R-:W-:-:S04]  /*1bbf0*/  USHF.R.S32.HI UR5, URZ, 0x1f, UR6 ;  /* 0x0000001f3f057899 */ /* 0x000fc80008011406 */
[----:B------:R0:W-:Y:S01]  /*1bc00*/  STL [R1+0x1520], R5 ;  /* 0x0015200501007387 */ /* 0x0001e20000100800 */
[----:B--2---:R-:W-:-:S05]  /*1bc10*/  IADD3 R6, P3, R15, UR4, RZ ;  /* 0x000000040f067c10 */ /* 0x004fca000ff7e0ff */
[----:B------:R2:W-:Y:S01]  /*1bc20*/  STL [R1+0x1528], R6 ;  /* 0x0015280601007387 */ /* 0x0005e20000100800 */
[----:B0-----:R-:W-:Y:S01]  /*1bc30*/  IADD3 R5, P2, R13, UR4, RZ ;  /* 0x000000040d057c10 */ /* 0x001fe2000ff5e0ff */
[----:B------:R-:W-:-:S04]  /*1bc40*/  USHF.R.S32.HI UR4, URZ, 0x1f, UR7 ;  /* 0x0000001f3f047899 */ /* 0x000fc80008011407 */
[----:B------:R0:W-:Y:S01]  /*1bc50*/  STL [R1+0x1530], R5 ;  /* 0x0015300501007387 */ /* 0x0001e20000100800 */
[----:B--2---:R-:W-:-:S05]  /*1bc60*/  IADD3 R6, P6, R15, UR38, RZ ;  /* 0x000000260f067c10 */ /* 0x004fca000ffde0ff */
[----:B------:R2:W-:Y:S01]  /*1bc70*/  STL [R1+0x1538], R6 ;  /* 0x0015380601007387 */ /* 0x0005e20000100800 */
[----:B0-----:R-:W-:-:S03]  /*1bc80*/  IADD3 R5, P5, R13, UR38, RZ ;  /* 0x000000260d057c10 */ /* 0x001fc6000ffbe0ff */
[----:B------:R0:W-:Y:S04]  /*1bc90*/  STL [R1+0x1504], R7 ;  /* 0x0015040701007387 */ /* 0x0001e80000100800 */
[----:B------:R3:W-:Y:S01]  /*1bca0*/  STL [R1+0x1540], R5 ;  /* 0x0015400501007387 */ /* 0x0007e20000100800 */
[----:B--2---:R-:W-:Y:S01]  /*1bcb0*/  IADD3.X R6, R12, UR39, RZ, P1, !PT ;  /* 0x000000270c067c10 */ /* 0x004fe20008ffe4ff */
[----:B------:R-:W-:Y:S01]  /*1bcc0*/  UIADD3.64 UR38, UR10, 0x3fe, URZ ;  /* 0x000003fe0a267897 */ /* 0x000fe2000fffe03f */
[----:B0-----:R-:W-:-:S03]  /*1bcd0*/  IADD3.X R7, R14, UR35, RZ, P0, !PT ;  /* 0x000000230e077c10 */ /* 0x001fc600087fe4ff */
[----:B------:R0:W-:Y:S01]  /*1bce0*/  STL [R1+0x150c], R6 ;  /* 0x00150c0601007387 */ /* 0x0001e20000100800 */
[----:B---3--:R-:W-:-:S05]  /*1bcf0*/  IADD3 R5, P1, R15, UR34, RZ ;  /* 0x000000220f057c10 */ /* 0x008fca000ff3e0ff */
        /* <DEDUP_REMOVED lines=60> */
[----:B0-----:R-:W-:-:S03]  /*1c0c0*/  LOP3.LUT R7, R4, 0x10, RZ, 0x3c, !PT ;  /* 0x0000001004077812 */ /* 0x001fc600078e3cff */
[----:B------:R0:W-:Y:S01]  /*1c0d0*/  STL [R1+0x157c], R5 ;  /* 0x00157c0501007387 */ /* 0x0001e20000100800 */
[----:B---3--:R-:W-:-:S03]  /*1c0e0*/  LOP3.LUT R6, R4, 0x20, RZ, 0x3c, !PT ;  /* 0x0000002004067812 */ /* 0x008fc600078e3cff */
[----:B------:R-:W-:Y:S04]  /*1c0f0*/  STL [R1+0x1ab8], R7 ;  /* 0x001ab80701007387 */ /* 0x000fe80000100800 */
[----:B------:R2:W-:Y:S01]  /*1c100*/  STL [R1+0x1ab4], R6 ;  /* 0x001ab40601007387 */ /* 0x0005e20000100800 */
[----:B0-----:R-:W-:Y:S02]  /*1c110*/  LOP3.LUT R5, R4, 0x30, RZ, 0x3c, !PT ;  /* 0x0000003004057812 */ /* 0x001fe400078e3cff */
[----:B------:R-:W-:-:S03]  /*1c120*/  IADD3 R4, P1, R15, UR15, RZ ;  /* 0x0000000f0f047c10 */ /* 0x000fc6000ff3e0ff */
[----:B------:R0:W-:Y:S01]  /*1c130*/  STL [R1+0x1ab0], R5 ;  /* 0x001ab00501007387 */ /* 0x0001e20000100800 */
[----:B--2---:R-:W-:-:S03]  /*1c140*/  IADD3.X R6, R14, UR40, RZ, P0, !PT ;  /* 0x000000280e067c10 */ /* 0x004fc600087fe4ff */
[----:B------:R2:W-:Y:S04]  /*1c150*/  STL [R1+0x15b8], R4 ;  /* 0x0015b80401007387 */ /* 0x0005e80000100800 */
[----:B------:R3:W-:Y:S01]  /*1c160*/  STL [R1+0x1584], R6 ;  /* 0x0015840601007387 */ /* 0x0007e20000100800 */
[----:B0-----:R-:W-:Y:S02]  /*1c170*/  IADD3 R5, P0, R13, UR15, RZ ;  /* 0x0000000f0d057c10 */ /* 0x001fe4000ff1e0ff */
[----:B--2---:R-:W-:-:S03]  /*1c180*/  IADD3.X R4, R12, UR40, RZ, P4, !PT ;  /* 0x000000280c047c10 */ /* 0x004fc6000a7fe4ff */
[----:B------:R0:W-:Y:S01]  /*1c190*/  STL [R1+0x15c0], R5 ;  /* 0x0015c00501007387 */ /* 0x0001e20000100800 */
[----:B---3--:R-:W-:-:S03]  /*1c1a0*/  IADD3 R6, P4, R15, UR18, RZ ;  /* 0x000000120f067c10 */ /* 0x008fc6000ff9e0ff */
[----:B------:R2:W-:Y:S04]  /*1c1b0*/  STL [R1+0x158c], R4 ;  /* 0x00158c0401007387 */ /* 0x0005e80000100800 */
[----:B------:R3:W-:Y:S01]  /*1c1c0*/  STL [R1+0x15c8], R6 ;  /* 0x0015c80601007387 */ /* 0x0007e20000100800 */
[----:B0-----:R-:W-:Y:S02]  /*1c1d0*/  IADD3.X R5, R14, UR41, RZ, P3, !PT ;  /* 0x000000290e057c10 */ /* 0x001fe40009ffe4ff */
[----:B--2---:R-:W-:-:S03]  /*1c1e0*/  IADD3 R4, P3, R13, UR18, RZ ;  /* 0x000000120d047c10 */ /* 0x004fc6000ff7e0ff */
[----:B------:R0:W-:Y:S01]  /*1c1f0*/  STL [R1+0x1594], R5 ;  /* 0x0015940501007387 */ /* 0x0001e20000100800 */
[----:B---3--:R-:W-:-:S03]  /*1c200*/  IADD3.X R6, R12, UR41, RZ, P2, !PT ;  /* 0x000000290c067c10 */ /* 0x008fc600097fe4ff */
        /* <DEDUP_REMOVED lines=47> */
[----:B------:R-:W-:Y:S01]  /*1c500*/  UMOV UR29, 0x80000020 ;  /* 0x80000020001d7882 */ /* 0x000fe20000000000 */
[----:B---3--:R-:W-:Y:S02]  /*1c510*/  IADD3.X R6, R12, UR54, RZ, P4, !PT ;  /* 0x000000360c067c10 */ /* 0x008fe4000a7fe4ff */
[----:B------:R2:W-:Y:S04]  /*1c520*/  STL [R1+0x1630], R4 ;  /* 0x0016300401007387 */ /* 0x0005e80000100800 */
[----:B------:R3:W-:Y:S01]  /*1c530*/  STL [R1+0x15fc], R6 ;  /* 0x0015fc0601007387 */ /* 0x0007e20000100800 */
[----:B0-----:R-:W-:Y:S02]  /*1c540*/  IADD3 R5, P4, R15, UR31, RZ ;  /* 0x0000001f0f057c10 */ /* 0x001fe4000ff9e0ff */
[----:B--2---:R-:W-:-:S03]  /*1c550*/  IADD3.X R4, R14, UR55, RZ, P3, !PT ;  /* 0x000000370e047c10 */ /* 0x004fc60009ffe4ff */
[----:B------:R0:W-:Y:S01]  /*1c560*/  STL [R1+0x1638], R5 ;  /* 0x0016380501007387 */ /* 0x0001e20000100800 */
[----:B---3--:R-:W-:-:S03]  /*1c570*/  IADD3 R6, P3, R13, UR31, RZ ;  /* 0x0000001f0d067c10 */ /* 0x008fc6000ff7e0ff */
[----:B------:R2:W-:Y:S01]  /*1c580*/  STL [R1+0x1604], R4 ;  /* 0x0016040401007387 */ /* 0x0005e20000100800 */
[----:B------:R-:W-:-:S03]  /*1c590*/  UMOV UR31, 0x80000020 ;  /* 0x80000020001f7882 */ /* 0x000fc60000000000 */
        /* <DEDUP_REMOVED lines=34> */
[----:B---3--:R-:W-:-:S03]  /*1c7c0*/  IADD3.X R6, R14, UR60, RZ, P5, !PT ;  /* 0x0000003c0e067c10 */ /* 0x008fc6000affe4ff */
[----:B------:R2:W-:Y:S04]  /*1c7d0*/  STL [R1+0x164c], R4 ;  /* 0x00164c0401007387 */ /* 0x0005e80000100800 */
[----:B------:R3:W-:Y:S01]  /*1c7e0*/  STL [R1+0x1654], R6 ;  /* 0x0016540601007387 */ /* 0x0007e20000100800 */
[----:B0-----:R-:W-:Y:S02]  /*1c7f0*/  IADD3.X R5, R12, UR60, RZ, P1, !PT ;  /* 0x0000003c0c057c10 */ /* 0x001fe40008ffe4ff */
[----:B--2---:R-:W-:-:S03]  /*1c800*/  IADD3.X R4, R14, UR61, RZ, P0, !PT ;  /* 0x0000003d0e047c10 */ /* 0x004fc600087fe4ff */
[----:B------:R0:W-:Y:S01]  /*1c810*/  STL [R1+0x165c], R5 ;  /* 0x00165c0501007387 */ /* 0x0001e20000100800 */
[----:B---3--:R-:W-:-:S03]  /*1c820*/  IADD3.X R6, R12, UR61, RZ, P4, !PT ;  /* 0x0000003d0c067c10 */ /* 0x008fc6000a7fe4ff */
[----:B------:R2:W-:Y:S04]  /*1c830*/  STL [R1+0x1664], R4 ;  /* 0x0016640401007387 */ /* 0x0005e80000100800 */
[----:B------:R1:W-:Y:S01]  /*1c840*/  STL [R1+0x166c], R6 ;  /* 0x00166c0601007387 */ /* 0x0003e20000100800 */
[----:B0-----:R-:W-:Y:S02]  /*1c850*/  IADD3.X R5, R14, UR37, RZ, P3, !PT ;  /* 0x000000250e057c10 */ /* 0x001fe40009ffe4ff */
[----:B--2---:R-:W-:-:S03]  /*1c860*/  IADD3.X R4, R12, UR37, RZ, P2, !PT ;  /* 0x000000250c047c10 */ /* 0x004fc600097fe4ff */
[----:B------:R1:W-:Y:S04]  /*1c870*/  STL [R1+0x1674], R5 ;  /* 0x0016740501007387 */ /* 0x0003e80000100800 */
[----:B------:R1:W-:Y:S02]  /*1c880*/  STL [R1+0x167c], R4 ;  /* 0x00167c0401007387 */ /* 0x0003e40000100800 */
.L_x_2:
[----:B-1----:R-:W2:Y:S01]  /*1c890*/  LDL R6, [R1+0xeb8] ;  /* 0x000eb80001067983 */ /* 0x002ea20000100800 */
[----:B------:R-:W2:Y:S03]  /*1c8a0*/  LDC R4, c[0x0][0x230] ;  /* 0x00008c00ff047b82 */ /* 0x000ea60000000800 */
[----:B------:R-:W-:Y:S04]  /*1c8b0*/  STL [R1+0x2048], R81 ;  /* 0x0020485101007387 */ /* 0x000fe80000100800 */
        /* <DEDUP_REMOVED lines=32> */
[----:B0-----:R0:W-:Y:S04]  /*1cac0*/  STL [R1+0x1fc4], R46 ;  /* 0x001fc42e01007387 */ /* 0x0011e80000100800 */
[----:B0-----:R-:W3:Y:S04]  /*1cad0*/  LDL R46, [R1+0x1678] ;  /* 0x00167800012e7983 */ /* 0x001ee80000100800 */
[----:B------:R-:W-:Y:S04]  /*1cae0*/  STL [R1+0x1fc0], R47 ;  /* 0x001fc02f01007387 */ /* 0x000fe80000100800 */
[----:B------:R-:W-:Y:S04]  /*1caf0*/  STL [R1+0x1fbc], R44 ;  /* 0x001fbc2c01007387 */ /* 0x000fe80000100800 */
[----:B------:R-:W-:Y:S04]  /*1cb00*/  STL [R1+0x1fb8], R45 ;  /* 0x001fb82d01007387 */ /* 0x000fe80000100800 */
[----:B------:R-:W-:Y:S04]  /*1cb10*/  STL [R1+0x1fb4], R42 ;  /* 0x001fb42a01007387 */ /* 0x000fe80000100800 */
[----:B------:R-:W-:Y:S04]  /*1cb20*/  STL [R1+0x1fb0], R43 ;  /* 0x001fb02b01007387 */ /* 0x000fe80000100800 */
[----:B------:R0:W-:Y:S04]  /*1cb30*/  STL [R1+0x1fac], R40 ;  /* 0x001fac2801007387 */ /* 0x0001e80000100800 */
[----:B0-----:R-:W4:Y:S04]  /*1cb40*/  LDL R40, [R1+0x167c] ;  /* 0x00167c0001287983 */ /* 0x001f280000100800 */
[----:B------:R-:W-:Y:S04]  /*1cb50*/  STL [R1+0x1fa8], R41 ;  /* 0x001fa82901007387 */ /* 0x000fe80000100800 */
[----:B------:R-:W-:Y:S04]  /*1cb60*/  STL [R1+0x1fa4], R38 ;  /* 0x001fa42601007387 */ /* 0x000fe80000100800 */
[----:B------:R-:W-:Y:S04]  /*1cb70*/  STL [R1+0x1fa0], R39 ;  /* 0x001fa02701007387 */ /* 0x000fe80000100800 */
[----:B------:R-:W-:Y:S04]  /*1cb80*/  STL [R1+0x1f9c], R36 ;  /* 0x001f9c2401007387 */ /* 0x000fe80000100800 */
[----:B------:R-:W-:Y:S04]  /*1cb90*/  STL [R1+0x1f98], R37 ;  /* 0x001f982501007387 */ /* 0x000fe80000100800 */
[----:B------:R0:W-:Y:S04]  /*1cba0*/  STL [R1+0x1f94], R34 ;  /* 0x001f942201007387 */ /* 0x0001e80000100800 */
[----:B0-----:R-:W3:Y:S04]  /*1cbb0*/  LDL R34, [R1+0x1674] ;  /* 0x0016740001227983 */ /* 0x001ee80000100800 */
        /* <DEDUP_REMOVED lines=11> */
[----:B------:R-:W3:Y:S04]  /*1cc70*/  LDL.LU R17, [R1+0x1680] ;  /* 0x0016800001117983 */ /* 0x000ee80000300800 */
[----:B------:R-:W3:Y:S04]  /*1cc80*/  LDL.LU R16, [R1+0x1660] ;  /* 0x0016600001107983 */ /* 0x000ee80000300800 */
[----:B------:R0:W-:Y:S04]  /*1cc90*/  STL [R1+0x1b50], R125 ;  /* 0x001b507d01007387 */ /* 0x0001e80000100800 */
[----:B------:R-:W-:Y:S04]  /*1cca0*/  STL [R1+0x1b4c], R126 ;  /* 0x001b4c7e01007387 */ /* 0x000fe80000100800 */
[----:B------:R-:W-:Y:S04]  /*1ccb0*/  STL [R1+0x1b48], R127 ;  /* 0x001b487f01007387 */ /* 0x000fe80000100800 */
[----:B------:R-:W-:Y:S04]  /*1ccc0*/  STL [R1+0x1b44], R128 ;  /* 0x001b448001007387 */ /* 0x000fe80000100800 */
[----:B------:R-:W-:Y:S04]  /*1ccd0*/  STL [R1+0x1b40], R129 ;  /* 0x001b408101007387 */ /* 0x000fe80000100800 */
[----:B------:R-:W-:Y:S04]  /*1cce0*/  STL [R1+0x1b3c], R130 ;  /* 0x001b3c8201007387 */ /* 0x000fe80000100800 */
[----:B------:R-:W-:Y:S04]  /*1ccf0*/  STL [R1+0x1b38], R131 ;  /* 0x001b388301007387 */ /* 0x000fe80000100800 */
[----:B------:R-:W-:Y:S01]  /*1cd00*/  STL [R1+0x1b34], R132 ;  /* 0x001b348401007387 */ /* 0x000fe20000100800 */
[----:B--2---:R-:W-:-:S03]  /*1cd10*/  IMAD R4, R6, -0x40, R4 ;  /* 0xffffffc006047824 */ /* 0x004fc600078e0204 */
        /* <DEDUP_REMOVED lines=16> */
[----:B------:R-:W-:Y:S01]  /*1ce20*/  STL [R1+0x1af0], R149 ;  /* 0x001af09501007387 */ /* 0x000fe20000100800 */
[----:B------:R-:W-:-:S03]  /*1ce30*/  ISETP.GT.AND P0, PT, R4, RZ, PT ;  /* 0x000000ff0400720c */ /* 0x000fc60003f04270 */
[----:B------:R-:W-:Y:S04]  /*1ce40*/  STL [R1+0x1aec], R150 ;  /* 0x001aec9601007387 */ /* 0x000fe80000100800 */
[----:B------:R-:W-:Y:S04]  /*1ce50*/  STL [R1+0x1ae8], R151 ;  /* 0x001ae89701007387 */ /* 0x000fe80000100800 */
[----:B-----5:R-:W-:Y:S04]  /*1ce60*/  STL [R1+0x1acc], R3 ;  /* 0x001acc0301007387 */ /* 0x020fe80000100800 */
[----:B------:R-:W-:Y:S04]  /*1ce70*/  STL [R1+0x1ac8], R2 ;  /* 0x001ac80201007387 */ /* 0x000fe80000100800 */
[----:B------:R-:W-:Y:S04]  /*1ce80*/  STL [R1+0x1ac4], R0 ;  /* 0x001ac40001007387 */ /* 0x000fe80000100800 */
[----:B0-----:R-:W2:Y:S04]  /*1ce90*/  LDL R125, [R1+0x166c] ;  /* 0x00166c00017d7983 */ /* 0x001ea80000100800 */
[----:B------:R-:W2:Y:S04]  /*1cea0*/  LDL R45, [R1+0x1670] ;  /* 0x00167000012d7983 */ /* 0x000ea80000100800 */
[----:B------:R-:W2:Y:S01]  /*1ceb0*/  LDL R42, [R1+0x1664] ;  /* 0x00166400012a7983 */ /* 0x000ea20000100800 */
[----:B------:R-:W-:-:S03]  /*1cec0*/  @P0 IMAD.MOV.U32 R7, RZ, RZ, R12 ;  /* 0x000000ffff070224 */ /* 0x000fc600078e000c */
[----:B------:R-:W2:Y:S04]  /*1ced0*/  LDL R43, [R1+0x165c] ;  /* 0x00165c00012b7983 */ /* 0x000ea80000100800 */
[----:B------:R-:W2:Y:S04]  /*1cee0*/  LDL R44, [R1+0x1654] ;  /* 0x00165400012c7983 */ /* 0x000ea80000100800 */
[----:B------:R-:W2:Y:S01]  /*1cef0*/  LDL R41, [R1+0x1658] ;  /* 0x0016580001297983 */ /* 0x000ea20000100800 */
[----:B------:R-:W-:Y:S01]  /*1cf00*/  ISETP.GT.AND P1, PT, R4, 0x1, PT ;  /* 0x000000010400780c */ /* 0x000fe20003f24270 */
[----:B------:R-:W-:Y:S01]  /*1cf10*/  @P0 IMAD.MOV.U32 R6, RZ, RZ, R13 ;  /* 0x000000ffff060224 */ /* 0x000fe200078e000d */
[----:B------:R-:W-:Y:S01]  /*1cf20*/  PRMT R36, RZ, 0x7610, R36 ;  /* 0x00007610ff247816 */ /* 0x000fe20000000024 */
[----:B------:R-:W-:Y:S01]  /*1cf30*/  STL [R1+0x1d64], R13 ;  /* 0x001d640d01007387 */ /* 0x000fe20000100800 */
[----:B------:R-:W-:-:S03]  /*1cf40*/  PRMT R33, RZ, 0x7610, R33 ;  /* 0x00007610ff217816 */ /* 0x000fc60000000021 */
[----:B------:R0:W-:Y:S04]  /*1cf50*/  STL [R1+0x1d5c], R12 ;  /* 0x001d5c0c01007387 */ /* 0x0001e80000100800 */
[----:B------:R1:W2:Y:S04]  /*1cf60*/  @P0 LDG.E.U8 R36, desc[UR44][R6.64] ;  /* 0x0000002c06240981 */ /* 0x0002a8000c1e1100 */
[----:B0-----:R-:W2:Y:S01]  /*1cf70*/  LDL.LU R12, [R1+0x1668] ;  /* 0x00166800010c7983 */ /* 0x001ea20000300800 */
[----:B-1----:R-:W-:Y:S02]  /*1cf80*/  @P0 IMAD.MOV.U32 R6, RZ, RZ, R15 ;  /* 0x000000ffff060224 */ /* 0x002fe400078e000f */
[----:B------:R-:W-:Y:S01]  /*1cf90*/  @P0 IMAD.MOV.U32 R7, RZ, RZ, R14 ;  /* 0x000000ffff070224 */ /* 0x000fe200078e000e */
[----:B------:R-:W-:Y:S01]  /*1cfa0*/  PRMT R23, RZ, 0x7610, R23 ;  /* 0x00007610ff177816 */ /* 0x000fe20000000017 */
[----:B------:R0:W-:Y:S04]  /*1cfb0*/  STL [R1+0x1d58], R14 ;  /* 0x001d580e01007387 */ /* 0x0001e80000100800 */
[----:B------:R4:W2:Y:S04]  /*1cfc0*/  @P0 LDG.E.U8 R33, desc[UR44][R6.64] ;  /* 0x0000002c06210981 */ /* 0x0008a8000c1e1100 */
[----:B------:R-:W2:Y:S01]  /*1cfd0*/  LDL R39, [R1+0x1650] ;  /* 0x0016500001277983 */ /* 0x000ea20000100800 */
[----:B------:R-:W-:-:S03]  /*1cfe0*/  ISETP.GT.AND P0, PT, R4, 0x2, PT ;  /* 0x000000020400780c */ /* 0x000fc60003f04270 */
[----:B------:R-:W2:Y:S01]  /*1cff0*/  LDL R126, [R1+0x1644] ;  /* 0x00164400017e7983 */ /* 0x000ea20000100800 */
[----:B------:R-:W-:-:S03]  /*1d000*/  PRMT R32, RZ, 0x7610, R32 ;  /* 0x00007610ff207816 */ /* 0x000fc60000000020 */
[----:B------:R-:W2:Y:S01]  /*1d010*/  LDL R25, [R1+0x1640] ;  /* 0x0016400001197983 */ /* 0x000ea20000100800 */
[----:B------:R-:W-:Y:S01]  /*1d020*/  PRMT R37, RZ, 0x7610, R37 ;  /* 0x00007610ff257816 */ /* 0x000fe20000000025 */
[----:B----4-:R-:W-:Y:S02]  /*1d030*/  @P1 IMAD.MOV.U32 R7, RZ, RZ, R40 ;  /* 0x000000ffff071224 */ /* 0x010fe400078e0028 */
[----:B------:R-:W4:Y:S01]  /*1d040*/  LDL R40, [R1+0x164c] ;  /* 0x00164c0001287983 */ /* 0x000f220000100800 */
[----:B------:R-:W-:Y:S02]  /*1d050*/  PRMT R31, RZ, 0x7610, R31 ;  /* 0x00007610ff1f7816 */ /* 0x000fe4000000001f */
[----:B------:R-:W-:Y:S01]  /*1d060*/  PRMT R20, RZ, 0x7610, R20 ;  /* 0x00007610ff147816 */ /* 0x000fe20000000014 */
[----:B---3--:R-:W-:-:S05]  /*1d070*/  @P1 IMAD.MOV.U32 R6, RZ, RZ, R17 ;  /* 0x000000ffff061224 */ /* 0x008fca00078e0011 */
[----:B------:R1:W3:Y:S02]  /*1d080*/  @P1 LDG.E.U8 R23, desc[UR44][R6.64] ;  /* 0x0000002c06171981 */ /* 0x0002e4000c1e1100 */
[----:B-1----:R-:W-:Y:S02]  /*1d090*/  @P1 IMAD.MOV.U32 R6, RZ, RZ, R46 ;  /* 0x000000ffff061224 */ /* 0x002fe400078e002e */
[----:B------:R-:W3:Y:S01]  /*1d0a0*/  LDL R46, [R1+0x1648] ;  /* 0x00164800012e7983 */ /* 0x000ee20000100800 */
[----:B------:R-:W-:-:S03]  /*1d0b0*/  @P1 IMAD.MOV.U32 R7, RZ, RZ, R34 ;  /* 0x000000ffff071224 */ /* 0x000fc600078e0022 */
[----:B------:R-:W3:Y:S04]  /*1d0c0*/  LDL R34, [R1+0x163c] ;  /* 0x00163c0001227983 */ /* 0x000ee80000100800 */
[----:B------:R2:W3:Y:S01]  /*1d0d0*/  @P1 LDG.E.U8 R32, desc[UR44][R6.64] ;  /* 0x0000002c06201981 */ /* 0x0004e2000c1e1100 */
[----:B------:R-:W-:Y:S01]  /*1d0e0*/  ISETP.GT.AND P1, PT, R4, 0x3, PT ;  /* 0x000000030400780c */ /* 0x000fe20003f24270 */
[----:B--2---:R-:W-:Y:S02]  /*1d0f0*/  @P0 IMAD.MOV.U32 R7, RZ, RZ, R125 ;  /* 0x000000ffff070224 */ /* 0x004fe400078e007d */
[----:B------:R-:W2:Y:S01]  /*1d100*/  LDL R125, [R1+0x1634] ;  /* 0x00163400017d7983 */ /* 0x000ea20000100800 */
[----:B------:R-:W-:-:S05]  /*1d110*/  @P0 IMAD.MOV.U32 R6, RZ, RZ, R45 ;  /* 0x000000ffff060224 */ /* 0x000fca00078e002d */
[----:B------:R1:W2:Y:S02]  /*1d120*/  @P0 LDG.E.U8 R37, desc[UR44][R6.64] ;  /* 0x0000002c06250981 */ /* 0x0002a4000c1e1100 */
[----:B-1----:R-:W-:Y:S02]  /*1d130*/  @P0 IMAD.MOV.U32 R7, RZ, RZ, R42 ;  /* 0x000000ffff070224 */ /* 0x002fe400078e002a */
[----:B------:R-:W2:Y:S01]  /*1d140*/  LDL R42, [R1+0x1638] ;  /* 0x00163800012a7983 */ /* 0x000ea20000100800 */
[----:B------:R-:W-:-:S03]  /*1d150*/  @P0 IMAD.MOV.U32 R6, RZ, RZ, R12 ;  /* 0x000000ffff060224 */ /* 0x000fc600078e000c */
[----:B------:R-:W-:Y:S04]  /*1d160*/  STL [R1+0x1d60], R12 ;  /* 0x001d600c01007387 */ /* 0x000fe80000100800 */
[----:B------:R1:W2:Y:S04]  /*1d170*/  @P0 LDG.E.U8 R31, desc[UR44][R6.64] ;  /* 0x0000002c061f0981 */ /* 0x0002a8000c1e1100 */
[----:B------:R-:W2:Y:S01]  /*1d180*/  LDL R45, [R1+0x162c] ;  /* 0x00162c00012d7983 */ /* 0x000ea20000100800 */
[----:B------:R-:W-:Y:S02]  /*1d190*/  PRMT R30, RZ, 0x7610, R30 ;  /* 0x00007610ff1e7816 */ /* 0x000fe4000000001e */
[----:B------:R-:W-:Y:S01]  /*1d1a0*/  PRMT R3, RZ, 0x7610, R3 ;  /* 0x00007610ff037816 */ /* 0x000fe20000000003 */
[----:B------:R-:W2:Y:S01]  /*1d1b0*/  LDL R128, [R1+0x1618] ;  /* 0x0016180001807983 */ /* 0x000ea20000100800 */
[----:B-1----:R-:W-:-:S03]  /*1d1c0*/  @P1 IMAD.MOV.U32 R7, RZ, RZ, R43 ;  /* 0x000000ffff071224 */ /* 0x002fc600078e002b */
[----:B------:R-:W2:Y:S01]  /*1d1d0*/  LDL R43, [R1+0x1630] ;  /* 0x00163000012b7983 */ /* 0x000ea20000100800 */
[----:B------:R-:W-:-:S05]  /*1d1e0*/  @P1 IMAD.MOV.U32 R6, RZ, RZ, R16 ;  /* 0x000000ffff061224 */ /* 0x000fca00078e0010 */
[----:B------:R1:W2:Y:S02]  /*1d1f0*/  @P1 LDG.E.U8 R20, desc[UR44][R6.64] ;  /* 0x0000002c06141981 */ /* 0x0002a4000c1e1100 */
[----:B-1----:R-:W-:Y:S02]  /*1d200*/  @P1 IMAD.MOV.U32 R6, RZ, RZ, R41 ;  /* 0x000000ffff061224 */ /* 0x002fe400078e0029 */
[----:B------:R-:W2:Y:S01]  /*1d210*/  LDL R41, [R1+0x1628] ;  /* 0x0016280001297983 */ /* 0x000ea20000100800 */
[----:B------:R-:W-:-:S03]  /*1d220*/  @P1 IMAD.MOV.U32 R7, RZ, RZ, R44 ;  /* 0x000000ffff071224 */ /* 0x000fc600078e002c */
[----:B------:R-:W2:Y:S01]  /*1d230*/  LDL R44, [R1+0x1624] ;  /* 0x00162400012c7983 */ /* 0x000ea20000100800 */
[----:B------:R-:W-:-:S03]  /*1d240*/  ISETP.GT.AND P0, PT, R4, 0x4, PT ;  /* 0x000000040400780c */ /* 0x000fc60003f04270 */
[----:B------:R1:W2:Y:S01]  /*1d250*/  @P1 LDG.E.U8 R30, desc[UR44][R6.64] ;  /* 0x0000002c061e1981 */ /* 0x0002a2000c1e1100 */
[----:B------:R-:W-:Y:S02]  /*1d260*/  ISETP.GT.AND P1, PT, R4, 0x5, PT ;  /* 0x000000050400780c */ /* 0x000fe40003f24270 */
[----:B------:R-:W-:-:S07]  /*1d270*/  PRMT R29, RZ, 0x7610, R29 ;  /* 0x00007610ff1d7816 */ /* 0x000fce000000001d */
[----:B-1----:R-:W-:Y:S02]  /*1d280*/  @P0 IMAD.MOV.U32 R6, RZ, RZ, R39 ;  /* 0x000000ffff060224 */ /* 0x002fe400078e0027 */
[----:B----4-:R-:W-:Y:S01]  /*1d290*/  @P0 IMAD.MOV.U32 R7, RZ, RZ, R40 ;  /* 0x000000ffff070224 */ /* 0x010fe200078e0028 */
[----:B------:R-:W4:Y:S04]  /*1d2a0*/  LDL R39, [R1+0x1620] ;  /* 0x0016200001277983 */ /* 0x000f280000100800 */
[----:B------:R1:W4:Y:S04]  /*1d2b0*/  @P0 LDG.E.U8 R3, desc[UR44][R6.64] ;  /* 0x0000002c06030981 */ /* 0x000328000c1e1100 */
[----:B------:R-:W4:Y:S01]  /*1d2c0*/  LDL R40, [R1+0x161c] ;  /* 0x00161c0001287983 */ /* 0x000f220000100800 */
[----:B-1----:R-:W-:Y:S01]  /*1d2d0*/  @P0 IMAD.MOV.U32 R7, RZ, RZ, R126 ;  /* 0x000000ffff070224 */ /* 0x002fe200078e007e */
[----:B------:R-:W-:-:S02]  /*1d2e0*/  PRMT R21, RZ, 0x7610, R21 ;  /* 0x00007610ff157816 */ /* 0x000fc40000000015 */
[----:B------:R-:W-:Y:S02]  /*1d2f0*/  PRMT R27, RZ, 0x7610, R27 ;  /* 0x00007610ff1b7816 */ /* 0x000fe4000000001b */
[----:B------:R-:W-:Y:S01]  /*1d300*/  PRMT R35, RZ, 0x7610, R35 ;  /* 0x00007610ff237816 */ /* 0x000fe20000000023 */
[----:B---3--:R-:W-:Y:S02]  /*1d310*/  @P0 IMAD.MOV.U32 R6, RZ, RZ, R46 ;  /* 0x000000ffff060224 */ /* 0x008fe400078e002e */
[----:B------:R-:W3:Y:S04]  /*1d320*/  LDL R46, [R1+0x160c] ;  /* 0x00160c00012e7983 */ /* 0x000ee80000100800 */
[----:B------:R1:W3:Y:S02]  /*1d330*/  @P0 LDG.E.U8 R29, desc[UR44][R6.64] ;  /* 0x0000002c061d0981 */ /* 0x0002e4000c1e1100 */
[----:B-1----:R-:W-:-:S02]  /*1d340*/  @P1 IMAD.MOV.U32 R7, RZ, RZ, R34 ;  /* 0x000000ffff071224 */ /* 0x002fc400078e0022 */
[----:B------:R-:W-:Y:S01]  /*1d350*/  @P1 IMAD.MOV.U32 R6, RZ, RZ, R25 ;  /* 0x000000ffff061224 */ /* 0x000fe200078e0019 */
[----:B------:R-:W3:Y:S04]  /*1d360*/  LDL R34, [R1+0x1610] ;  /* 0x0016100001227983 */ /* 0x000ee80000100800 */
[----:B------:R-:W3:Y:S01]  /*1d370*/  LDL.LU R25, [R1+0x1614] ;  /* 0x0016140001197983 */ /* 0x000ee20000300800 */
[----:B------:R-:W-:-:S03]  /*1d380*/  ISETP.GT.AND P0, PT, R4, 0x6, PT ;  /* 0x000000060400780c */ /* 0x000fc60003f04270 */
[----:B------:R2:W3:Y:S04]  /*1d390*/  @P1 LDG.E.U8 R21, desc[UR44][R6.64] ;  /* 0x0000002c06151981 */ /* 0x0004e8000c1e1100 */
[----:B------:R-:W3:Y:S04]  /*1d3a0*/  LDL R127, [R1+0x1604] ;  /* 0x00160400017f7983 */ /* 0x000ee80000100800 */
[----:B------:R-:W3:Y:S01]  /*1d3b0*/  LDL R126, [R1+0x15f4] ;  /* 0x0015f400017e7983 */ /* 0x000ee20000100800 */
[----:B--2---:R-:W-:-:S03]  /*1d3c0*/  @P1 IMAD.MOV.U32 R7, RZ, RZ, R125 ;  /* 0x000000ffff071224 */ /* 0x004fc600078e007d */
[----:B------:R-:W2:Y:S01]  /*1d3d0*/  LDL R125, [R1+0x15fc] ;  /* 0x0015fc00017d7983 */ /* 0x000ea20000100800 */
[----:B------:R-:W-:-:S03]  /*1d3e0*/  @P1 IMAD.MOV.U32 R6, RZ, RZ, R42 ;  /* 0x000000ffff061224 */ /* 0x000fc600078e002a */
[----:B------:R-:W2:Y:S04]  /*1d3f0*/  LDL R42, [R1+0x1608] ;  /* 0x00160800012a7983 */ /* 0x000ea80000100800 */
[----:B------:R1:W2:Y:S02]  /*1d400*/  @P1 LDG.E.U8 R27, desc[UR44][R6.64] ;  /* 0x0000002c061b1981 */ /* 0x0002a4000c1e1100 */
[----:B-1----:R-:W-:Y:S02]  /*1d410*/  @P0 IMAD.MOV.U32 R7, RZ, RZ, R45 ;  /* 0x000000ffff070224 */ /* 0x002fe400078e002d */
[----:B------:R-:W-:Y:S01]  /*1d420*/  @P0 IMAD.MOV.U32 R6, RZ, RZ, R43 ;  /* 0x000000ffff060224 */ /* 0x000fe200078e002b */
[----:B------:R-:W-:Y:S01]  /*1d430*/  ISETP.GT.AND P1, PT, R4, 0x7, PT ;  /* 0x000000070400780c */ /* 0x000fe20003f24270 */
[----:B------:R-:W2:Y:S04]  /*1d440*/  LDL R43, [R1+0x1600] ;  /* 0x00160000012b7983 */ /* 0x000ea80000100800 */
[----:B------:R1:W2:Y:S01]  /*1d450*/  @P0 LDG.E.U8 R35, desc[UR44][R6.64] ;  /* 0x0000002c06230981 */ /* 0x0002a2000c1e1100 */
[----:B------:R-:W-:-:S02]  /*1d460*/  PRMT R26, RZ, 0x7610, R26 ;  /* 0x00007610ff1a7816 */ /* 0x000fc4000000001a */
[----:B------:R-:W-:Y:S01]  /*1d470*/  PRMT R5, RZ, 0x7610, R5 ;  /* 0x00007610ff057816 */ /* 0x000fe20000000005 */
[----:B------:R-:W2:Y:S01]  /*1d480*/  LDL R45, [R1+0x15e4] ;  /* 0x0015e400012d7983 */ /* 0x000ea20000100800 */
[----:B-1----:R-:W-:-:S03]  /*1d490*/  @P0 IMAD.MOV.U32 R6, RZ, RZ, R41 ;  /* 0x000000ffff060224 */ /* 0x002fc600078e0029 */
[----:B------:R-:W2:Y:S01]  /*1d4a0*/  LDL R41, [R1+0x15f8] ;  /* 0x0015f80001297983 */ /* 0x000ea20000100800 */
[----:B------:R-:W-:-:S03]  /*1d4b0*/  @P0 IMAD.MOV.U32 R7, RZ, RZ, R44 ;  /* 0x000000ffff070224 */ /* 0x000fc600078e002c */
[----:B------:R-:W2:Y:S04]  /*1d4c0*/  LDL R44, [R1+0x15ec] ;  /* 0x0015ec00012c7983 */ /* 0x000ea80000100800 */
[----:B------:R4:W2:Y:S01]  /*1d4d0*/  @P0 LDG.E.U8 R26, desc[UR44][R6.64] ;  /* 0x0000002c061a0981 */ /* 0x0008a2000c1e1100 */
[----:B------:R-:W-:Y:S01]  /*1d4e0*/  ISETP.GT.AND P0, PT, R4, 0x8, PT ;  /* 0x000000080400780c */ /* 0x000fe20003f04270 */
[----:B----4-:R-:W-:Y:S02]  /*1d4f0*/  @P1 IMAD.MOV.U32 R6, RZ, RZ, R39 ;  /* 0x000000ffff061224 */ /* 0x010fe400078e0027 */
[----:B------:R-:W4:Y:S01]  /*1d500*/  LDL R39, [R1+0x15f0] ;  /* 0x0015f00001277983 */ /* 0x000f220000100800 */
[----:B0-----:R-:W-:Y:S01]  /*1d510*/  PRMT R14, RZ, 0x7610, R14 ;  /* 0x00007610ff0e7816 */ /* 0x001fe2000000000e */
[----:B------:R-:W-:-:S02]  /*1d520*/  @P1 IMAD.MOV.U32 R7, RZ, RZ, R40 ;  /* 0x000000ffff071224 */ /* 0x000fc400078e0028 */
[----:B------:R-:W4:Y:S04]  /*1d530*/  LDL R40, [R1+0x15e8] ;  /* 0x0015e80001287983 */ /* 0x000f280000100800 */
[----:B------:R0:W4:Y:S01]  /*1d540*/  @P1 LDG.E.U8 R5, desc[UR44][R6.64] ;  /* 0x0000002c06051981 */ /* 0x000122000c1e1100 */
[----:B------:R-:W-:Y:S01]  /*1d550*/  PRMT R251, RZ, 0x7610, R251 ;  /* 0x00007610fffb7816 */ /* 0x000fe200000000fb */
[----:B0-----:R-:W-:Y:S01]  /*1d560*/  @P1 IMAD.MOV.U32 R6, RZ, RZ, R128 ;  /* 0x000000ffff061224 */ /* 0x001fe200078e0080 */
[----:B------:R-:W-:Y:S02]  /*1d570*/  PRMT R0, RZ, 0x7610, R0 ;  /* 0x00007610ff007816 */ /* 0x000fe40000000000 */
[----:B------:R-:W-:Y:S02]  /*1d580*/  PRMT R19, RZ, 0x7610, R19 ;  /* 0x00007610ff137816 */ /* 0x000fe40000000013 */
[----:B------:R-:W-:Y:S01]  /*1d590*/  PRMT R252, RZ, 0x7610, R252 ;  /* 0x00007610fffc7816 */ /* 0x000fe200000000fc */
[----:B---3--:R-:W-:-:S05]  /*1d5a0*/  @P1 IMAD.MOV.U32 R7, RZ, RZ, R25 ;  /* 0x000000ffff071224 */ /* 0x008fca00078e0019 */
[----:B------:R0:W3:Y:S01]  /*1d5b0*/  @P1 LDG.E.U8 R14, desc[UR44][R6.64] ;  /* 0x0000002c060e1981 */ /* 0x0000e2000c1e1100 */
[----:B------:R-:W-:Y:S01]  /*1d5c0*/  ISETP.GT.AND P1, PT, R4, 0x9, PT ;  /* 0x000000090400780c */ /* 0x000fe20003f24270 */
[----:B0-----:R-:W-:Y:S02]  /*1d5d0*/  @P0 IMAD.MOV.U32 R6, RZ, RZ, R34 ;  /* 0x000000ffff060224 */ /* 0x001fe400078e0022 */
[----:B------:R-:W-:Y:S01]  /*1d5e0*/  @P0 IMAD.MOV.U32 R7, RZ, RZ, R46 ;  /* 0x000000ffff070224 */ /* 0x000fe200078e002e */
[----:B------:R-:W3:Y:S04]  /*1d5f0*/  LDL R34, [R1+0x15e0] ;  /* 0x0015e00001227983 */ /* 0x000ee80000100800 */
[----:B------:R-:W3:Y:S04]  /*1d600*/  LDL R46, [R1+0x15dc] ;  /* 0x0015dc00012e7983 */ /* 0x000ee80000100800 */
[----:B------:R0:W3:Y:S02]  /*1d610*/  @P0 LDG.E.U8 R251, desc[UR44][R6.64] ;  /* 0x0000002c06fb0981 */ /* 0x0000e4000c1e1100 */
[----:B0-----:R-:W-:Y:S01]  /*1d620*/  @P0 IMAD.MOV.U32 R7, RZ, RZ, R127 ;  /* 0x000000ffff070224 */ /* 0x001fe200078e007f */
[----:B------:R-:W-:Y:S01]  /*1d630*/  PRMT R249, RZ, 0x7610, R249 ;  /* 0x00007610fff97816 */ /* 0x000fe200000000f9 */
[----:B------:R-:W3:Y:S01]  /*1d640*/  LDL R127, [R1+0x15b4] ;  /* 0x0015b400017f7983 */ /* 0x000ee20000100800 */
[----:B--2---:R-:W-:-:S03]  /*1d650*/  @P0 IMAD.MOV.U32 R6, RZ, RZ, R42 ;  /* 0x000000ffff060224 */ /* 0x004fc600078e002a */
[----:B------:R-:W2:Y:S04]  /*1d660*/  LDL R42, [R1+0x15d8] ;  /* 0x0015d800012a7983 */ /* 0x000ea80000100800 */
[----:B------:R0:W2:Y:S02]  /*1d670*/  @P0 LDG.E.U8 R0, desc[UR44][R6.64] ;  /* 0x0000002c06000981 */ /* 0x0000a4000c1e1100 */
[----:B0-----:R-:W-:Y:S02]  /*1d680*/  @P1 IMAD.MOV.U32 R7, RZ, RZ, R125 ;  /* 0x000000ffff071224 */ /* 0x001fe400078e007d */
[----:B------:R-:W2:Y:S01]  /*1d690*/  LDL R125, [R1+0x15d4] ;  /* 0x0015d400017d7983 */ /* 0x000ea20000100800 */
[----:B------:R-:W-:Y:S01]  /*1d6a0*/  ISETP.GT.AND P0, PT, R4, 0xa, PT ;  /* 0x0000000a0400780c */ /* 0x000fe20003f04270 */
[----:B------:R-:W-:-:S02]  /*1d6b0*/  @P1 IMAD.MOV.U32 R6, RZ, RZ, R43 ;  /* 0x000000ffff061224 */ /* 0x000fc400078e002b */
[----:B------:R-:W2:Y:S04]  /*1d6c0*/  LDL R43, [R1+0x15d0] ;  /* 0x0015d000012b7983 */ /* 0x000ea80000100800 */
[----:B------:R0:W2:Y:S02]  /*1d6d0*/  @P1 LDG.E.U8 R19, desc[UR44][R6.64] ;  /* 0x0000002c06131981 */ /* 0x0000a4000c1e1100 */
[----:B0-----:R-:W-:Y:S02]  /*1d6e0*/  @P1 IMAD.MOV.U32 R7, RZ, RZ, R126 ;  /* 0x000000ffff071224 */ /* 0x001fe400078e007e */
[----:B------:R-:W2:Y:S01]  /*1d6f0*/  LDL R126, [R1+0x15cc] ;  /* 0x0015cc00017e7983 */ /* 0x000ea20000100800 */
[----:B------:R-:W-:-:S03]  /*1d700*/  @P1 IMAD.MOV.U32 R6, RZ, RZ, R41 ;  /* 0x000000ffff061224 */ /* 0x000fc600078e0029 */
[----:B------:R-:W2:Y:S04]  /*1d710*/  LDL R41, [R1+0x15c8] ;  /* 0x0015c80001297983 */ /* 0x000ea80000100800 */
[----:B------:R0:W2:Y:S02]  /*1d720*/  @P1 LDG.E.U8 R252, desc[UR44][R6.64] ;  /* 0x0000002c06fc1981 */ /* 0x0000a4000c1e1100 */
[----:B0-----:R-:W-:Y:S02]  /*1d730*/  @P0 IMAD.MOV.U32 R7, RZ, RZ, R44 ;  /* 0x000000ffff070224 */ /* 0x001fe400078e002c */
[----:B------:R-:W2:Y:S01]  /*1d740*/  LDL R44, [R1+0x15c4] ;  /* 0x0015c400012c7983 */ /* 0x000ea20000100800 */
[----:B----4-:R-:W-:Y:S01]  /*1d750*/  @P0 IMAD.MOV.U32 R6, RZ, RZ, R39 ;  /* 0x000000ffff060224 */ /* 0x010fe200078e0027 */
[----:B------:R-:W-:-:S02]  /*1d760*/  ISETP.GT.AND P1, PT, R4, 0xb, PT ;  /* 0x0000000b0400780c */ /* 0x000fc40003f24270 */
[----:B------:R-:W4:Y:S04]  /*1d770*/  LDL R39, [R1+0x15c0] ;  /* 0x0015c00001277983 */ /* 0x000f280000100800 */
[----:B------:R0:W4:Y:S01]  /*1d780*/  @P0 LDG.E.U8 R249, desc[UR44][R6.64] ;  /* 0x0000002c06f90981 */ /* 0x000122000c1e1100 */
[----:B------:R-:W-:Y:S01]  /*1d790*/  PRMT R250, RZ, 0x7610, R250 ;  /* 0x00007610fffa7816 */ /* 0x000fe200000000fa */
[----:B0-----:R-:W-:Y:S02]  /*1d7a0*/  @P0 IMAD.MOV.U32 R7, RZ, RZ, R45 ;  /* 0x000000ffff070224 */ /* 0x001fe400078e002d */
[----:B------:R-:W4:Y:S01]  /*1d7b0*/  LDL R45, [R1+0x15bc] ;  /* 0x0015bc00012d7983 */ /* 0x000f220000100800 */
[----:B------:R-:W-:-:S03]  /*1d7c0*/  @P0 IMAD.MOV.U32 R6, RZ, RZ, R40 ;  /* 0x000000ffff060224 */ /* 0x000fc600078e0028 */
[----:B------:R-:W4:Y:S04]  /*1d7d0*/  LDL R40, [R1+0x15b8] ;  /* 0x0015b80001287983 */ /* 0x000f280000100800 */
[----:B------:R3:W4:Y:S01]  /*1d7e0*/  @P0 LDG.E.U8 R250, desc[UR44][R6.64] ;  /* 0x0000002c06fa0981 */ /* 0x000722000c1e1100 */
[----:B------:R-:W-:Y:S02]  /*1d7f0*/  PRMT R247, RZ, 0x7610, R247 ;  /* 0x00007610fff77816 */ /* 0x000fe400000000f7 */
[----:B------:R-:W-:Y:S02]  /*1d800*/  ISETP.GT.AND P0, PT, R4, 0xc, PT ;  /* 0x0000000c0400780c */ /* 0x000fe40003f04270 */
[----:B------:R-:W-:Y:S02]  /*1d810*/  PRMT R248, RZ, 0x7610, R248 ;  /* 0x00007610fff87816 */ /* 0x000fe400000000f8 */
[----:B------:R-:W-:Y:S01]  /*1d820*/  PRMT R11, RZ, 0x7610, R11 ;  /* 0x00007610ff0b7816 */ /* 0x000fe2000000000b */
[----:B---3--:R-:W-:-:S02]  /*1d830*/  @P1 IMAD.MOV.U32 R7, RZ, RZ, R46 ;  /* 0x000000ffff071224 */ /* 0x008fc400078e002e */
[----:B------:R-:W3:Y:S01]  /*1d840*/  LDL R46, [R1+0x15ac] ;  /* 0x0015ac00012e7983 */ /* 0x000ee20000100800 */
[----:B------:R-:W-:-:S03]  /*1d850*/  @P1 IMAD.MOV.U32 R6, RZ, RZ, R34 ;  /* 0x000000ffff061224 */ /* 0x000fc600078e0022 */
[----:B------:R-:W3:Y:S04]  /*1d860*/  LDL R34, [R1+0x15b0] ;  /* 0x0015b00001227983 */ /* 0x000ee80000100800 */
[----:B------:R2:W3:Y:S02]  /*1d870*/  @P1 LDG.E.U8 R247, desc[UR44][R6.64] ;  /* 0x0000002c06f71981 */ /* 0x0004e4000c1e1100 */
[----:B--2---:R-:W-:Y:S02]  /*1d880*/  @P1 IMAD.MOV.U32 R6, RZ, RZ, R42 ;  /* 0x000000ffff061224 */ /* 0x004fe400078e002a */
[----:B------:R-:W2:Y:S01]  /*1d890*/  LDL R42, [R1+0x15a8] ;  /* 0x0015a800012a7983 */ /* 0x000ea20000100800 */
[----:B------:R-:W-:-:S03]  /*1d8a0*/  @P1 IMAD.MOV.U32 R7, RZ, RZ, R125 ;  /* 0x000000ffff071224 */ /* 0x000fc600078e007d */
        /* <DEDUP_REMOVED lines=9> */
[----:B------:R-:W-:Y:S01]  /*1d940*/  ISETP.GT.AND P1, PT, R4, 0xd, PT ;  /* 0x0000000d0400780c */ /* 0x000fe20003f24270 */
[----:B------:R-:W-:Y:S01]  /*1d950*/  @P0 IMAD.MOV.U32 R6, RZ, RZ, R41 ;  /* 0x000000ffff060224 */ /* 0x000fe200078e0029 */
[----:B------:R-:W-:Y:S01]  /*1d960*/  PRMT R246, RZ, 0x7610, R246 ;  /* 0x00007610fff67816 */ /* 0x000fe200000000f6 */
[----:B------:R-:W2:Y:S01]  /*1d970*/  LDL R41, [R1+0x1598] ;  /* 0x0015980001297983 */ /* 0x000ea20000100800 */
[----:B------:R-:W-:-:S04]  /*1d980*/  PRMT R10, RZ, 0x7610, R10 ;  /* 0x00007610ff0a7816 */ /* 0x000fc8000000000a */
[----:B------:R4:W2:Y:S01]  /*1d990*/  @P0 LDG.E.U8 R246, desc[UR44][R6.64] ;  /* 0x0000002c06f60981 */ /* 0x0008a2000c1e1100 */
[----:B------:R-:W-:Y:S02]  /*1d9a0*/  ISETP.GT.AND P0, PT, R4, 0xe, PT ;  /* 0x0000000e0400780c */ /* 0x000fe40003f04270 */
[----:B------:R-:W-:Y:S02]  /*1d9b0*/  PRMT R245, RZ, 0x7610, R245 ;  /* 0x00007610fff57816 */ /* 0x000fe400000000f5 */
[----:B----4-:R-:W-:Y:S02]  /*1d9c0*/  @P1 IMAD.MOV.U32 R6, RZ, RZ, R39 ;  /* 0x000000ffff061224 */ /* 0x010fe400078e0027 */
[----:B------:R-:W-:Y:S01]  /*1d9d0*/  @P1 IMAD.MOV.U32 R7, RZ, RZ, R45 ;  /* 0x000000ffff071224 */ /* 0x000fe200078e002d */
[----:B------:R-:W4:Y:S04]  /*1d9e0*/  LDL R39, [R1+0x1590] ;  /* 0x0015900001277983 */ /* 0x000f280000100800 */
[----:B------:R0:W4:Y:S04]  /*1d9f0*/  @P1 LDG.E.U8 R10, desc[UR44][R6.64] ;  /* 0x0000002c060a1981 */ /* 0x000128000c1e1100 */
[----:B------:R-:W4:Y:S01]  /*1da00*/  LDL R45, [R1+0x158c] ;  /* 0x00158c00012d7983 */ /* 0x000f220000100800 */
[----:B0-----:R-:W-:-:S02]  /*1da10*/  @P1 IMAD.MOV.U32 R6, RZ, RZ, R40 ;  /* 0x000000ffff061224 */ /* 0x001fc400078e0028 */
[----:B------:R-:W-:Y:S01]  /*1da20*/  @P1 IMAD.MOV.U32 R7, RZ, RZ, R127 ;  /* 0x000000ffff071224 */ /* 0x000fe200078e007f */
[----:B------:R-:W-:Y:S01]  /*1da30*/  PRMT R9, RZ, 0x7610, R9 ;  /* 0x00007610ff097816 */ /* 0x000fe20000000009 */
[----:B------:R-:W4:Y:S04]  /*1da40*/  LDL R40, [R1+0x1588] ;  /* 0x0015880001287983 */ /* 0x000f280000100800 */
[----:B------:R3:W4:Y:S01]  /*1da50*/  @P1 LDG.E.U8 R245, desc[UR44][R6.64] ;  /* 0x0000002c06f51981 */ /* 0x000722000c1e1100 */
[----:B------:R-:W-:Y:S02]  /*1da60*/  ISETP.GT.AND P1, PT, R4, 0xf, PT ;  /* 0x0000000f0400780c */ /* 0x000fe40003f24270 */
[----:B------:R-:W-:Y:S01]  /*1da70*/  PRMT R244, RZ, 0x7610, R244 ;  /* 0x00007610fff47816 */ /* 0x000fe200000000f4 */
[----:B------:R-:W4:Y:S01]  /*1da80*/  LDL R127, [R1+0x1564] ;  /* 0x00156400017f7983 */ /* 0x000f220000100800 */
        /* <DEDUP_REMOVED lines=12> */
[----:B------:R-:W-:Y:S01]  /*1db50*/  @P1 IMAD.MOV.U32 R7, RZ, RZ, R126 ;  /* 0x000000ffff071224 */ /* 0x000fe200078e007e */
[----:B------:R-:W-:Y:S01]  /*1db60*/  ISETP.GT.AND P0, PT, R4, 0x10, PT ;  /* 0x000000100400780c */ /* 0x000fe20003f04270 */
[----:B------:R-:W2:Y:S04]  /*1db70*/  LDL R126, [R1+0x1574] ;  /* 0x00157400017e7983 */ /* 0x000ea80000100800 */
[----:B------:R0:W2:Y:S04]  /*1db80*/  @P1 LDG.E.U8 R8, desc[UR44][R6.64] ;  /* 0x0000002c06081981 */ /* 0x0000a8000c1e1100 */
[----:B------:R-:W2:Y:S01]  /*1db90*/  LDL R43, [R1+0x1570] ;  /* 0x00157000012b7983 */ /* 0x000ea20000100800 */
[----:B0-----:R-:W-:-:S03]  /*1dba0*/  @P1 IMAD.MOV.U32 R7, RZ, RZ, R44 ;  /* 0x000000ffff071224 */ /* 0x001fc600078e002c */
[----:B------:R-:W2:Y:S01]  /*1dbb0*/  LDL R44, [R1+0x156c] ;  /* 0x00156c00012c7983 */ /* 0x000ea20000100800 */
[----:B------:R-:W-:Y:S01]  /*1dbc0*/  PRMT R241, RZ, 0x7610, R241 ;  /* 0x00007610fff17816 */ /* 0x000fe200000000f1 */
[----:B------:R-:W-:Y:S02]  /*1dbd0*/  @P1 IMAD.MOV.U32 R6, RZ, RZ, R41 ;  /* 0x000000ffff061224 */ /* 0x000fe400078e0029 */
[----:B------:R-:W2:Y:S01]  /*1dbe0*/  LDL R41, [R1+0x1568] ;  /* 0x0015680001297983 */ /* 0x000ea20000100800 */
[----:B------:R-:W-:-:S03]  /*1dbf0*/  PRMT R242, RZ, 0x7610, R242 ;  /* 0x00007610fff27816 */ /* 0x000fc600000000f2 */
[----:B------:R4:W2:Y:S01]  /*1dc00*/  @P1 LDG.E.U8 R241, desc[UR44][R6.64] ;  /* 0x0000002c06f11981 */ /* 0x0008a2000c1e1100 */
[----:B------:R-:W-:Y:S01]  /*1dc10*/  ISETP.GT.AND P1, PT, R4, 0x11, PT ;  /* 0x000000110400780c */ /* 0x000fe20003f24270 */
[----:B----4-:R-:W-:Y:S02]  /*1dc20*/  @P0 IMAD.MOV.U32 R6, RZ, RZ, R39 ;  /* 0x000000ffff060224 */ /* 0x010fe400078e0027 */
[----:B------:R-:W4:Y:S01]  /*1dc30*/  LDL R39, [R1+0x1560] ;  /* 0x0015600001277983 */ /* 0x000f220000100800 */
[----:B------:R-:W-:-:S03]  /*1dc40*/  @P0 IMAD.MOV.U32 R7, RZ, RZ, R45 ;  /* 0x000000ffff070224 */ /* 0x000fc600078e002d */
[----:B------:R-:W4:Y:S04]  /*1dc50*/  LDL R45, [R1+0x155c] ;  /* 0x00155c00012d7983 */ /* 0x000f280000100800 */
[----:B------:R0:W4:Y:S01]  /*1dc60*/  @P0 LDG.E.U8 R242, desc[UR44][R6.64] ;  /* 0x0000002c06f20981 */ /* 0x000122000c1e1100 */
[----:B------:R-:W-:Y:S01]  /*1dc70*/  PRMT R243, RZ, 0x7610, R243 ;  /* 0x00007610fff37816 */ /* 0x000fe200000000f3 */
[----:B0-----:R-:W-:Y:S02]  /*1dc80*/  @P0 IMAD.MOV.U32 R6, RZ, RZ, R40 ;  /* 0x000000ffff060224 */ /* 0x001fe400078e0028 */
[----:B------:R-:W4:Y:S01]  /*1dc90*/  LDL R40, [R1+0x1558] ;  /* 0x0015580001287983 */ /* 0x000f220000100800 */
[----:B------:R-:W-:Y:S02]  /*1dca0*/  PRMT R239, RZ, 0x7610, R239 ;  /* 0x00007610ffef7816 */ /* 0x000fe400000000ef */
[----:B------:R-:W-:Y:S01]  /*1dcb0*/  PRMT R240, RZ, 0x7610, R240 ;  /* 0x00007610fff07816 */ /* 0x000fe200000000f0 */
[----:B---3--:R-:W-:-:S02]  /*1dcc0*/  @P0 IMAD.MOV.U32 R7, RZ, RZ, R46 ;  /* 0x000000ffff070224 */ /* 0x008fc400078e002e */
[----:B------:R-:W3:Y:S04]  /*1dcd0*/  LDL R46, [R1+0x1554] ;  /* 0x00155400012e7983 */ /* 0x000ee80000100800 */
[----:B------:R0:W3:Y:S01]  /*1dce0*/  @P0 LDG.E.U8 R243, desc[UR44][R6.64] ;  /* 0x0000002c06f30981 */ /* 0x0000e2000c1e1100 */
[----:B------:R-:W-:Y:S01]  /*1dcf0*/  ISETP.GT.AND P0, PT, R4, 0x12, PT ;  /* 0x000000120400780c */ /* 0x000fe20003f04270 */
[----:B0-----:R-:W-:Y:S02]  /*1dd00*/  @P1 IMAD.MOV.U32 R6, RZ, RZ, R34 ;  /* 0x000000ffff061224 */ /* 0x001fe400078e0022 */
[----:B------:R-:W3:Y:S01]  /*1dd10*/  LDL R34, [R1+0x1550] ;  /* 0x0015500001227983 */ /* 0x000ee20000100800 */
[----:B--2---:R-:W-:-:S03]  /*1dd20*/  @P1 IMAD.MOV.U32 R7, RZ, RZ, R125 ;  /* 0x000000ffff071224 */ /* 0x004fc600078e007d */
        /* <DEDUP_REMOVED lines=9> */
[----:B------:R-:W-:Y:S01]  /*1ddc0*/  PRMT R237, RZ, 0x7610, R237 ;  /* 0x00007610ffed7816 */ /* 0x000fe200000000ed */
[----:B------:R-:W-:Y:S01]  /*1ddd0*/  @P0 IMAD.MOV.U32 R6, RZ, RZ, R43 ;  /* 0x000000ffff060224 */ /* 0x000fe200078e002b */
[----:B------:R-:W-:Y:S01]  /*1dde0*/  ISETP.GT.AND P1, PT, R4, 0x13, PT ;  /* 0x000000130400780c */ /* 0x000fe20003f24270 */
[----:B------:R-:W2:Y:S01]  /*1ddf0*/  LDL R43, [R1+0x1540] ;  /* 0x00154000012b7983 */ /* 0x000ea20000100800 */
[----:B------:R-:W-:-:S03]  /*1de00*/  PRMT R238, RZ, 0x7610, R238 ;  /* 0x00007610ffee7816 */ /* 0x000fc600000000ee */
[----:B------:R0:W2:Y:S01]  /*1de10*/  @P0 LDG.E.U8 R237, desc[UR44][R6.64] ;  /* 0x0000002c06ed0981 */ /* 0x0000a2000c1e1100 */
[----:B------:R-:W-:Y:S01]  /*1de20*/  PRMT R235, RZ, 0x7610, R235 ;  /* 0x00007610ffeb7816 */ /* 0x000fe200000000eb */
[----:B0-----:R-:W-:Y:S02]  /*1de30*/  @P0 IMAD.MOV.U32 R6, RZ, RZ, R41 ;  /* 0x000000ffff060224 */ /* 0x001fe400078e0029 */
[----:B------:R-:W-:Y:S01]  /*1de40*/  @P0 IMAD.MOV.U32 R7, RZ, RZ, R127 ;  /* 0x000000ffff070224 */ /* 0x000fe200078e007f */
[----:B------:R-:W2:Y:S04]  /*1de50*/  LDL R41, [R1+0x1538] ;  /* 0x0015380001297983 */ /* 0x000ea80000100800 */
[----:B------:R4:W2:Y:S01]  /*1de60*/  @P0 LDG.E.U8 R238, desc[UR44][R6.64] ;  /* 0x0000002c06ee0981 */ /* 0x0008a2000c1e1100 */
[----:B------:R-:W-:-:S02]  /*1de70*/  ISETP.GT.AND P0, PT, R4, 0x14, PT ;  /* 0x000000140400780c */ /* 0x000fc40003f04270 */
[----:B------:R-:W-:Y:S01]  /*1de80*/  PRMT R236, RZ, 0x7610, R236 ;  /* 0x00007610ffec7816 */ /* 0x000fe200000000ec */
[----:B------:R-:W2:Y:S01]  /*1de90*/  LDL R127, [R1+0x1514] ;  /* 0x00151400017f7983 */ /* 0x000ea20000100800 */
[----:B----4-:R-:W-:Y:S02]  /*1dea0*/  @P1 IMAD.MOV.U32 R7, RZ, RZ, R45 ;  /* 0x000000ffff071224 */ /* 0x010fe400078e002d */
[----:B------:R-:W-:Y:S01]  /*1deb0*/  @P1 IMAD.MOV.U32 R6, RZ, RZ, R39 ;  /* 0x000000ffff061224 */ /* 0x000fe200078e0027 */
[----:B------:R-:W4:Y:S04]  /*1dec0*/  LDL R45, [R1+0x1534] ;  /* 0x00153400012d7983 */ /* 0x000f280000100800 */
[----:B------:R0:W4:Y:S04]  /*1ded0*/  @P1 LDG.E.U8 R235, desc[UR44][R6.64] ;  /* 0x0000002c06eb1981 */ /* 0x000128000c1e1100 */
[----:B------:R-:W4:Y:S01]  /*1dee0*/  LDL R39, [R1+0x1530] ;  /* 0x0015300001277983 */ /* 0x000f220000100800 */
[----:B0-----:R-:W-:Y:S01]  /*1def0*/  @P1 IMAD.MOV.U32 R6, RZ, RZ, R40 ;  /* 0x000000ffff061224 */ /* 0x001fe200078e0028 */
[----:B------:R-:W-:-:S02]  /*1df00*/  PRMT R233, RZ, 0x7610, R233 ;  /* 0x00007610ffe97816 */ /* 0x000fc400000000e9 */
[----:B------:R-:W4:Y:S01]  /*1df10*/  LDL R40, [R1+0x1528] ;  /* 0x0015280001287983 */ /* 0x000f220000100800 */
[----:B------:R-:W-:Y:S01]  /*1df20*/  PRMT R234, RZ, 0x7610, R234 ;  /* 0x00007610ffea7816 */ /* 0x000fe200000000ea */
[----:B---3--:R-:W-:Y:S02]  /*1df30*/  @P1 IMAD.MOV.U32 R7, RZ, RZ, R46 ;  /* 0x000000ffff071224 */ /* 0x008fe400078e002e */
[----:B------:R-:W3:Y:S04]  /*1df40*/  LDL R46, [R1+0x152c] ;  /* 0x00152c00012e7983 */ /* 0x000ee80000100800 */
[----:B------:R0:W3:Y:S01]  /*1df50*/  @P1 LDG.E.U8 R236, desc[UR44][R6.64] ;  /* 0x0000002c06ec1981 */ /* 0x0000e2000c1e1100 */
[----:B------:R-:W-:Y:S01]  /*1df60*/  ISETP.GT.AND P1, PT, R4, 0x15, PT ;  /* 0x000000150400780c */ /* 0x000fe20003f24270 */
[----:B0-----:R-:W-:-:S02]  /*1df70*/  @P0 IMAD.MOV.U32 R6, RZ, RZ, R34 ;  /* 0x000000ffff060224 */ /* 0x001fc400078e0022 */
        /* <DEDUP_REMOVED lines=16> */
[----:B------:R0:W2:Y:S02]  /*1e080*/  @P1 LDG.E.U8 R231, desc[UR44][R6.64] ;  /* 0x0000002c06e71981 */ /* 0x0000a4000c1e1100 */
[----:B0-----:R-:W-:Y:S02]  /*1e090*/  @P1 IMAD.MOV.U32 R6, RZ, RZ, R41 ;  /* 0x000000ffff061224 */ /* 0x001fe400078e0029 */
[----:B------:R-:W2:Y:S01]  /*1e0a0*/  LDL R41, [R1+0x1508] ;  /* 0x0015080001297983 */ /* 0x000ea20000100800 */
[----:B------:R-:W-:Y:S01]  /*1e0b0*/  PRMT R229, RZ, 0x7610, R229 ;  /* 0x00007610ffe57816 */ /* 0x000fe200000000e5 */
[----:B----4-:R-:W-:Y:S02]  /*1e0c0*/  @P1 IMAD.MOV.U32 R7, RZ, RZ, R45 ;  /* 0x000000ffff071224 */ /* 0x010fe400078e002d */
[----:B------:R-:W4:Y:S04]  /*1e0d0*/  LDL R45, [R1+0x1504] ;  /* 0x00150400012d7983 */ /* 0x000f280000100800 */
[----:B------:R0:W4:Y:S01]  /*1e0e0*/  @P1 LDG.E.U8 R232, desc[UR44][R6.64] ;  /* 0x0000002c06e81981 */ /* 0x000122000c1e1100 */
[----:B------:R-:W-:Y:S01]  /*1e0f0*/  ISETP.GT.AND P1, PT, R4, 0x17, PT ;  /* 0x000000170400780c */ /* 0x000fe20003f24270 */
[----:B0-----:R-:W-:-:S02]  /*1e100*/  @P0 IMAD.MOV.U32 R6, RZ, RZ, R39 ;  /* 0x000000ffff060224 */ /* 0x001fc400078e0027 */
[----:B------:R-:W4:Y:S01]  /*1e110*/  LDL R39, [R1+0x1500] ;  /* 0x0015000001277983 */ /* 0x000f220000100800 */
[----:B------:R-:W-:Y:S02]  /*1e120*/  PRMT R230, RZ, 0x7610, R230 ;  /* 0x00007610ffe67816 */ /* 0x000fe400000000e6 */
[----:B------:R-:W-:Y:S02]  /*1e130*/  PRMT R227, RZ, 0x7610, R227 ;  /* 0x00007610ffe37816 */ /* 0x000fe400000000e3 */
[----:B------:R-:W-:Y:S01]  /*1e140*/  PRMT R228, RZ, 0x7610, R228 ;  /* 0x00007610ffe47816 */ /* 0x000fe200000000e4 */
[----:B---3--:R-:W-:Y:S02]  /*1e150*/  @P0 IMAD.MOV.U32 R7, RZ, RZ, R46 ;  /* 0x000000ffff070224 */ /* 0x008fe400078e002e */
[----:B------:R-:W3:Y:S04]  /*1e160*/  LDL R46, [R1+0x14fc] ;  /* 0x0014fc00012e7983 */ /* 0x000ee80000100800 */
[----:B------:R0:W3:Y:S02]  /*1e170*/  @P0 LDG.E.U8 R229, desc[UR44][R6.64] ;  /* 0x0000002c06e50981 */ /* 0x0000e4000c1e1100 */
[----:B0-----:R-:W-:-:S02]  /*1e180*/  @P0 IMAD.MOV.U32 R6, RZ, RZ, R40 ;  /* 0x000000ffff060224 */ /* 0x001fc400078e0028 */
[----:B------:R-:W3:Y:S01]  /*1e190*/  LDL R40, [R1+0x14f8] ;  /* 0x0014f80001287983 */ /* 0x000ee20000100800 */
[----:B--2---:R-:W-:-:S03]  /*1e1a0*/  @P0 IMAD.MOV.U32 R7, RZ, RZ, R125 ;  /* 0x000000ffff070224 */ /* 0x004fc600078e007d */
[----:B------:R-:W2:Y:S04]  /*1e1b0*/  LDL R125, [R1+0x14f4] ;  /* 0x0014f400017d7983 */ /* 0x000ea80000100800 */
[----:B------:R0:W2:Y:S01]  /*1e1c0*/  @P0 LDG.E.U8 R230, desc[UR44][R6.64] ;  /* 0x0000002c06e60981 */ /* 0x0000a2000c1e1100 */
[----:B------:R-:W-:Y:S01]  /*1e1d0*/  ISETP.GT.AND P0, PT, R4, 0x18, PT ;  /* 0x000000180400780c */ /* 0x000fe20003f04270 */
[----:B0-----:R-:W-:Y:S02]  /*1e1e0*/  @P1 IMAD.MOV.U32 R6, RZ, RZ, R34 ;  /* 0x000000ffff061224 */ /* 0x001fe400078e0022 */
[----:B------:R-:W2:Y:S01]  /*1e1f0*/  LDL R34, [R1+0x14f0] ;  /* 0x0014f00001227983 */ /* 0x000ea20000100800 */
[----:B------:R-:W-:-:S03]  /*1e200*/  @P1 IMAD.MOV.U32 R7, RZ, RZ, R126 ;  /* 0x000000ffff071224 */ /* 0x000fc600078e007e */
[----:B------:R-:W2:Y:S04]  /*1e210*/  LDL R126, [R1+0x14ec] ;  /* 0x0014ec00017e7983 */ /* 0x000ea80000100800 */
[----:B------:R0:W2:Y:S02]  /*1e220*/  @P1 LDG.E.U8 R227, desc[UR44][R6.64] ;  /* 0x0000002c06e31981 */ /* 0x0000a4000c1e1100 */
[----:B0-----:R-:W-:Y:S02]  /*1e230*/  @P1 IMAD.MOV.U32 R6, RZ, RZ, R42 ;  /* 0x000000ffff061224 */ /* 0x001fe400078e002a */
[----:B------:R-:W-:Y:S01]  /*1e240*/  @P1 IMAD.MOV.U32 R7, RZ, RZ, R127 ;  /* 0x000000ffff071224 */ /* 0x000fe200078e007f */
[----:B------:R-:W2:Y:S04]  /*1e250*/  LDL R42, [R1+0x14e8] ;  /* 0x0014e800012a7983 */ /* 0x000ea80000100800 */
[----:B------:R0:W2:Y:S01]  /*1e260*/  @P1 LDG.E.U8 R228, desc[UR44][R6.64] ;  /* 0x0000002c06e41981 */ /* 0x0000a2000c1e1100 */
[----:B------:R-:W-:-:S02]  /*1e270*/  PRMT R225, RZ, 0x7610, R225 ;  /* 0x00007610ffe17816 */ /* 0x000fc400000000e1 */
[----:B------:R-:W-:Y:S01]  /*1e280*/  PRMT R226, RZ, 0x7610, R226 ;  /* 0x00007610ffe27816 */ /* 0x000fe200000000e2 */
[----:B------:R-:W2:Y:S01]  /*1e290*/  LDL R127, [R1+0x14c4] ;  /* 0x0014c400017f7983 */ /* 0x000ea20000100800 */
[----:B0-----:R-:W-:-:S03]  /*1e2a0*/  @P0 IMAD.MOV.U32 R7, RZ, RZ, R44 ;  /* 0x000000ffff070224 */ /* 0x001fc600078e002c */
[----:B------:R-:W2:Y:S01]  /*1e2b0*/  LDL R44, [R1+0x14e4] ;  /* 0x0014e400012c7983 */ /* 0x000ea20000100800 */
[----:B------:R-:W-:Y:S01]  /*1e2c0*/  @P0 IMAD.MOV.U32 R6, RZ, RZ, R43 ;  /* 0x000000ffff060224 */ /* 0x000fe200078e002b */
[----:B------:R-:W-:Y:S02]  /*1e2d0*/  ISETP.GT.AND P1, PT, R4, 0x19, PT ;  /* 0x000000190400780c */ /* 0x000fe40003f24270 */
[----:B------:R-:W2:Y:S04]  /*1e2e0*/  LDL R43, [R1+0x14e0] ;  /* 0x0014e000012b7983 */ /* 0x000ea80000100800 */
[----:B------:R0:W2:Y:S02]  /*1e2f0*/  @P0 LDG.E.U8 R225, desc[UR44][R6.64] ;  /* 0x0000002c06e10981 */ /* 0x0000a4000c1e1100 */
[----:B0-----:R-:W-:Y:S01]  /*1e300*/  @P0 IMAD.MOV.U32 R6, RZ, RZ, R41 ;  /* 0x000000ffff060224 */ /* 0x001fe200078e0029 */
[----:B------:R-:W-:Y:S01]  /*1e310*/  PRMT R223, RZ, 0x7610, R223 ;  /* 0x00007610ffdf7816 */ /* 0x000fe200000000df */
[----:B------:R-:W2:Y:S01]  /*1e320*/  LDL R41, [R1+0x14d8] ;  /* 0x0014d80001297983 */ /* 0x000ea20000100800 */
[----:B----4-:R-:W-:-:S03]  /*1e330*/  @P0 IMAD.MOV.U32 R7, RZ, RZ, R45 ;  /* 0x000000ffff070224 */ /* 0x010fc600078e002d */
[----:B------:R-:W4:Y:S04]  /*1e340*/  LDL R45, [R1+0x14dc] ;  /* 0x0014dc00012d7983 */ /* 0x000f280000100800 */
[----:B------:R0:W4:Y:S01]  /*1e350*/  @P0 LDG.E.U8 R226, desc[UR44][R6.64] ;  /* 0x0000002c06e20981 */ /* 0x000122000c1e1100 */
[----:B------:R-:W-:Y:S01]  /*1e360*/  ISETP.GT.AND P0, PT, R4, 0x1a, PT ;  /* 0x0000001a0400780c */ /* 0x000fe20003f04270 */
[----:B0-----:R-:W-:Y:S02]  /*1e370*/  @P1 IMAD.MOV.U32 R6, RZ, RZ, R39 ;  /* 0x000000ffff061224 */ /* 0x001fe400078e0027 */
[----:B------:R-:W4:Y:S01]  /*1e380*/  LDL R39, [R1+0x14d0] ;  /* 0x0014d00001277983 */ /* 0x000f220000100800 */
[----:B------:R-:W-:Y:S02]  /*1e390*/  PRMT R224, RZ, 0x7610, R224 ;  /* 0x00007610ffe07816 */ /* 0x000fe400000000e0 */
[----:B------:R-:W-:Y:S01]  /*1e3a0*/  PRMT R221, RZ, 0x7610, R221 ;  /* 0x00007610ffdd7816 */ /* 0x000fe200000000dd */
[----:B---3--:R-:W-:-:S02]  /*1e3b0*/  @P1 IMAD.MOV.U32 R7, RZ, RZ, R46 ;  /* 0x000000ffff071224 */ /* 0x008fc400078e002e */
[----:B------:R-:W3:Y:S04]  /*1e3c0*/  LDL R46, [R1+0x14d4] ;  /* 0x0014d400012e7983 */ /* 0x000ee80000100800 */
[----:B------:R0:W3:Y:S02]  /*1e3d0*/  @P1 LDG.E.U8 R223, desc[UR44][R6.64] ;  /* 0x0000002c06df1981 */ /* 0x0000e4000c1e1100 */
        /* <DEDUP_REMOVED lines=12> */
[----:B------:R-:W-:-:S03]  /*1e4a0*/  @P0 IMAD.MOV.U32 R6, RZ, RZ, R42 ;  /* 0x000000ffff060224 */ /* 0x000fc600078e002a */
[----:B------:R-:W2:Y:S01]  /*1e4b0*/  LDL R42, [R1+0x14b8] ;  /* 0x0014b800012a7983 */ /* 0x000ea20000100800 */
[----:B------:R-:W-:Y:S02]  /*1e4c0*/  ISETP.GT.AND P1, PT, R4, 0x1b, PT ;  /* 0x0000001b0400780c */ /* 0x000fe40003f24270 */
[----:B------:R-:W-:Y:S02]  /*1e4d0*/  PRMT R222, RZ, 0x7610, R222 ;  /* 0x00007610ffde7816 */ /* 0x000fe400000000de */
[----:B------:R-:W-:-:S04]  /*1e4e0*/  PRMT R219, RZ, 0x7610, R219 ;  /* 0x00007610ffdb7816 */ /* 0x000fc800000000db */
[----:B------:R4:W2:Y:S01]  /*1e4f0*/  @P0 LDG.E.U8 R222, desc[UR44][R6.64] ;  /* 0x0000002c06de0981 */ /* 0x0008a2000c1e1100 */
[----:B------:R-:W-:-:S04]  /*1e500*/  ISETP.GT.AND P0, PT, R4, 0x1c, PT ;  /* 0x0000001c0400780c */ /* 0x000fc80003f04270 */
[----:B----4-:R-:W-:Y:S02]  /*1e510*/  @P1 IMAD.MOV.U32 R7, RZ, RZ, R45 ;  /* 0x000000ffff071224 */ /* 0x010fe400078e002d */
[----:B------:R-:W-:Y:S01]  /*1e520*/  @P1 IMAD.MOV.U32 R6, RZ, RZ, R43 ;  /* 0x000000ffff061224 */ /* 0x000fe200078e002b */
[----:B------:R-:W4:Y:S04]  /*1e530*/  LDL R45, [R1+0x14ac] ;  /* 0x0014ac00012d7983 */ /* 0x000f280000100800 */
[----:B------:R-:W4:Y:S04]  /*1e540*/  LDL R43, [R1+0x14b0] ;  /* 0x0014b000012b7983 */ /* 0x000f280000100800 */
[----:B------:R0:W4:Y:S01]  /*1e550*/  @P1 LDG.E.U8 R219, desc[UR44][R6.64] ;  /* 0x0000002c06db1981 */ /* 0x000122000c1e1100 */
[----:B------:R-:W-:-:S02]  /*1e560*/  PRMT R220, RZ, 0x7610, R220 ;  /* 0x00007610ffdc7816 */ /* 0x000fc400000000dc */
[----:B------:R-:W-:Y:S01]  /*1e570*/  PRMT R217, RZ, 0x7610, R217 ;  /* 0x00007610ffd97816 */ /* 0x000fe200000000d9 */
[----:B0-----:R-:W-:Y:S02]  /*1e580*/  @P1 IMAD.MOV.U32 R6, RZ, RZ, R41 ;  /* 0x000000ffff061224 */ /* 0x001fe400078e0029 */
[----:B------:R-:W4:Y:S01]  /*1e590*/  LDL R41, [R1+0x14a8] ;  /* 0x0014a80001297983 */ /* 0x000f220000100800 */
[----:B------:R-:W-:Y:S02]  /*1e5a0*/  PRMT R218, RZ, 0x7610, R218 ;  /* 0x00007610ffda7816 */ /* 0x000fe400000000da */
        /* <DEDUP_REMOVED lines=26> */
[----:B------:R-:W-:-:S03]  /*1e750*/  ISETP.GT.AND P0, PT, R4, 0x1e, PT ;  /* 0x0000001e0400780c */ /* 0x000fc60003f04270 */
[----:B------:R4:W2:Y:S01]  /*1e760*/  @P1 LDG.E.U8 R216, desc[UR44][R6.64] ;  /* 0x0000002c06d81981 */ /* 0x0008a2000c1e1100 */
[----:B------:R-:W-:Y:S02]  /*1e770*/  ISETP.GT.AND P1, PT, R4, 0x1f, PT ;  /* 0x0000001f0400780c */ /* 0x000fe40003f24270 */
[----:B------:R-:W-:-:S07]  /*1e780*/  PRMT R214, RZ, 0x7610, R214 ;  /* 0x00007610ffd67816 */ /* 0x000fce00000000d6 */
[----:B----4-:R-:W-:Y:S02]  /*1e790*/  @P0 IMAD.MOV.U32 R7, RZ, RZ, R45 ;  /* 0x000000ffff070224 */ /* 0x010fe400078e002d */
[----:B------:R-:W4:Y:S01]  /*1e7a0*/  LDL R45, [R1+0x1484] ;  /* 0x00148400012d7983 */ /* 0x000f220000100800 */
[----:B------:R-:W-:-:S03]  /*1e7b0*/  @P0 IMAD.MOV.U32 R6, RZ, RZ, R43 ;  /* 0x000000ffff060224 */ /* 0x000fc600078e002b */
[----:B------:R-:W4:Y:S04]  /*1e7c0*/  LDL R43, [R1+0x1480] ;  /* 0x00148000012b7983 */ /* 0x000f280000100800 */
[----:B------:R0:W4:Y:S02]  /*1e7d0*/  @P0 LDG.E.U8 R212, desc[UR44][R6.64] ;  /* 0x0000002c06d40981 */ /* 0x000124000c1e1100 */
[----:B0-----:R-:W-:Y:S02]  /*1e7e0*/  @P0 IMAD.MOV.U32 R6, RZ, RZ, R41 ;  /* 0x000000ffff060224 */ /* 0x001fe400078e0029 */
[----:B------:R-:W4:Y:S01]  /*1e7f0*/  LDL R41, [R1+0x1478] ;  /* 0x0014780001297983 */ /* 0x000f220000100800 */
[----:B------:R-:W-:Y:S02]  /*1e800*/  PRMT R208, RZ, 0x7610, R208 ;  /* 0x00007610ffd07816 */ /* 0x000fe400000000d0 */
[----:B------:R-:W-:-:S02]  /*1e810*/  PRMT R210, RZ, 0x7610, R210 ;  /* 0x00007610ffd27816 */ /* 0x000fc400000000d2 */
[----:B------:R-:W-:Y:S01]  /*1e820*/  PRMT R211, RZ, 0x7610, R211 ;  /* 0x00007610ffd37816 */ /* 0x000fe200000000d3 */
[----:B---3--:R-:W-:Y:S02]  /*1e830*/  @P0 IMAD.MOV.U32 R7, RZ, RZ, R46 ;  /* 0x000000ffff070224 */ /* 0x008fe400078e002e */
        /* <DEDUP_REMOVED lines=20> */
[C---:B------:R-:W-:Y:S02]  /*1e980*/  ISETP.GT.AND P1, PT, R4.reuse, 0x21, PT ;  /* 0x000000210400780c */ /* 0x040fe40003f24270 */
[----:B------:R-:W-:Y:S01]  /*1e990*/  PRMT R213, RZ, 0x7610, R213 ;  /* 0x00007610ffd57816 */ /* 0x000fe200000000d5 */
[----:B----4-:R-:W-:Y:S01]  /*1e9a0*/  @P0 IMAD.MOV.U32 R7, RZ, RZ, R45 ;  /* 0x000000ffff070224 */ /* 0x010fe200078e002d */
[----:B------:R-:W-:Y:S01]  /*1e9b0*/  PRMT R207, RZ, 0x7610, R207 ;  /* 0x00007610ffcf7816 */ /* 0x000fe200000000cf */
[----:B------:R-:W4:Y:S04]  /*1e9c0*/  LDL R45, [R1+0x1454] ;  /* 0x00145400012d7983 */ /* 0x000f280000100800 */
[----:B------:R0:W4:Y:S01]  /*1e9d0*/  @P0 LDG.E.U8 R213, desc[UR44][R6.64] ;  /* 0x0000002c06d50981 */ /* 0x000122000c1e1100 */
[----:B------:R-:W-:-:S02]  /*1e9e0*/  ISETP.GT.AND P0, PT, R4, 0x22, PT ;  /* 0x000000220400780c */ /* 0x000fc40003f04270 */
[----:B------:R-:W-:Y:S01]  /*1e9f0*/  PRMT R209, RZ, 0x7610, R209 ;  /* 0x00007610ffd17816 */ /* 0x000fe200000000d1 */
[----:B0-----:R-:W-:Y:S02]  /*1ea00*/  @P1 IMAD.MOV.U32 R6, RZ, RZ, R43 ;  /* 0x000000ffff061224 */ /* 0x001fe400078e002b */
        /* <DEDUP_REMOVED lines=8> */
[----:B------:R-:W-:Y:S01]  /*1ea90*/  @P1 IMAD.MOV.U32 R7, RZ, RZ, R127 ;  /* 0x000000ffff071224 */ /* 0x000fe200078e007f */
[----:B------:R-:W3:Y:S04]  /*1eaa0*/  LDL R41, [R1+0x1448] ;  /* 0x0014480001297983 */ /* 0x000ee80000100800 */
[----:B------:R0:W3:Y:S01]  /*1eab0*/  @P1 LDG.E.U8 R209, desc[UR44][R6.64] ;  /* 0x0000002c06d11981 */ /* 0x0000e2000c1e1100 */
[----:B------:R-:W-:Y:S02]  /*1eac0*/  ISETP.GT.AND P1, PT, R4, 0x23, PT ;  /* 0x000000230400780c */ /* 0x000fe40003f24270 */
[----:B------:R-:W-:Y:S01]  /*1ead0*/  PRMT R204, RZ, 0x7610, R204 ;  /* 0x00007610ffcc7816 */ /* 0x000fe200000000cc */
[----:B------:R-:W3:Y:S01]  /*1eae0*/  LDL R127, [R1+0x1424] ;  /* 0x00142400017f7983 */ /* 0x000ee20000100800 */
[----:B0-----:R-:W-:-:S03]  /*1eaf0*/  @P0 IMAD.MOV.U32 R6, RZ, RZ, R39 ;  /* 0x000000ffff060224 */ /* 0x001fc600078e0027 */
        /* <DEDUP_REMOVED lines=55> */
[----:B----4-:R-:W-:Y:S02]  /*1ee70*/  @P0 IMAD.MOV.U32 R6, RZ, RZ, R45 ;  /* 0x000000ffff060224 */ /* 0x010fe400078e002d */
[----:B------:R-:W-:Y:S01]  /*1ee80*/  @P0 IMAD.MOV.U32 R7, RZ, RZ, R127 ;  /* 0x000000ffff070224 */ /* 0x000fe200078e007f */
[----:B------:R-:W4:Y:S04]  /*1ee90*/  LDL R45, [R1+0x13f8] ;  /* 0x0013f800012d7983 */ /* 0x000f280000100800 */
[----:B------:R0:W4:Y:S01]  /*1eea0*/  @P0 LDG.E.U8 R198, desc[UR44][R6.64] ;  /* 0x0000002c06c60981 */ /* 0x000122000c1e1100 */
[----:B------:R-:W-:-:S02]  /*1eeb0*/  ISETP.GT.AND P0, PT, R4, 0x28, PT ;  /* 0x000000280400780c */ /* 0x000fc40003f04270 */
[----:B------:R-:W-:Y:S01]  /*1eec0*/  PRMT R196, RZ, 0x7610, R196 ;  /* 0x00007610ffc47816 */ /* 0x000fe200000000c4 */
[----:B------:R-:W4:Y:S01]  /*1eed0*/  LDL R127, [R1+0x13d4] ;  /* 0x0013d400017f7983 */ /* 0x000f220000100800 */
[----:B0-----:R-:W-:-:S03]  /*1eee0*/  @P1 IMAD.MOV.U32 R6, RZ, RZ, R43 ;  /* 0x000000ffff061224 */ /* 0x001fc600078e002b */
[----:B------:R-:W4:Y:S01]  /*1eef0*/  LDL R43, [R1+0x13f0] ;  /* 0x0013f000012b7983 */ /* 0x000f220000100800 */
        /* <DEDUP_REMOVED lines=29> */
[----:B----4-:R-:W-:Y:S02]  /*1f0d0*/  @P1 IMAD.MOV.U32 R6, RZ, RZ, R45 ;  /* 0x000000ffff061224 */ /* 0x010fe400078e002d */
[----:B------:R-:W4:Y:S01]  /*1f0e0*/  LDL R45, [R1+0x13c8] ;  /* 0x0013c800012d7983 */ /* 0x000f220000100800 */
[----:B------:R-:W-:Y:S02]  /*1f0f0*/  PRMT R189, RZ, 0x7610, R189 ;  /* 0x00007610ffbd7816 */ /* 0x000fe400000000bd */
[----:B------:R-:W-:Y:S02]  /*1f100*/  PRMT R190, RZ, 0x7610, R190 ;  /* 0x00007610ffbe7816 */ /* 0x000fe400000000be */
        /* <DEDUP_REMOVED lines=31> */
[----:B------:R-:W-:Y:S01]  /*1f300*/  ISETP.GT.AND P1, PT, R4, 0x2d, PT ;  /* 0x0000002d0400780c */ /* 0x000fe20003f24270 */
[----:B------:R-:W-:Y:S02]  /*1f310*/  @P0 IMAD.MOV.U32 R6, RZ, RZ, R34 ;  /* 0x000000ffff060224 */ /* 0x000fe400078e0022 */
[----:B------:R-:W2:Y:S04]  /*1f320*/  LDL R34, [R1+0x13a0] ;  /* 0x0013a00001227983 */ /* 0x000ea80000100800 */
[----:B------:R4:W2:Y:S02]  /*1f330*/  @P0 LDG.E.U8 R184, desc[UR44][R6.64] ;  /* 0x0000002c06b80981 */ /* 0x0008a4000c1e1100 */
[----:B----4-:R-:W-:Y:S01]  /*1f340*/  @P0 IMAD.MOV.U32 R6, RZ, RZ, R45 ;  /* 0x000000ffff060224 */ /* 0x010fe200078e002d */
[----:B------:R-:W-:Y:S01]  /*1f350*/  PRMT R182, RZ, 0x7610, R182 ;  /* 0x00007610ffb67816 */ /* 0x000fe200000000b6 */
[----:B------:R-:W4:Y:S01]  /*1f360*/  LDL R45, [R1+0x1398] ;  /* 0x00139800012d7983 */ /* 0x000f220000100800 */
[----:B------:R-:W-:-:S02]  /*1f370*/  PRMT R183, RZ, 0x7610, R183 ;  /* 0x00007610ffb77816 */ /* 0x000fc400000000b7 */
[----:B------:R-:W-:Y:S01]  /*1f380*/  PRMT R179, RZ, 0x7610, R179 ;  /* 0x00007610ffb37816 */ /* 0x000fe200000000b3 */
[----:B---3--:R-:W-:Y:S02]  /*1f390*/  @P0 IMAD.MOV.U32 R7, RZ, RZ, R46 ;  /* 0x000000ffff070224 */ /* 0x008fe400078e002e */
[----:B------:R-:W3:Y:S04]  /*1f3a0*/  LDL R46, [R1+0x139c] ;  /* 0x00139c00012e7983 */ /* 0x000ee80000100800 */
[----:B------:R0:W4:Y:S01]  /*1f3b0*/  @P0 LDG.E.U8 R185, desc[UR44][R6.64] ;  /* 0x0000002c06b90981 */ /* 0x000122000c1e1100 */
[----:B------:R-:W-:Y:S01]  /*1f3c0*/  ISETP.GT.AND P0, PT, R4, 0x2e, PT ;  /* 0x0000002e0400780c */ /* 0x000fe20003f04270 */
[----:B0-----:R-:W-:Y:S02]  /*1f3d0*/  @P1 IMAD.MOV.U32 R6, RZ, RZ, R43 ;  /* 0x000000ffff061224 */ /* 0x001fe400078e002b */
[----:B------:R-:W4:Y:S01]  /*1f3e0*/  LDL R43, [R1+0x1390] ;  /* 0x00139000012b7983 */ /* 0x000f220000100800 */
        /* <DEDUP_REMOVED lines=22> */
[----:B0-----:R-:W-:Y:S02]  /*1f550*/  @P1 IMAD.MOV.U32 R6, RZ, RZ, R34 ;  /* 0x000000ffff061224 */ /* 0x001fe400078e0022 */
[----:B------:R-:W2:Y:S01]  /*1f560*/  LDL R34, [R1+0x1370] ;  /* 0x0013700001227983 */ /* 0x000ea20000100800 */
[----:B------:R-:W-:Y:S02]  /*1f570*/  PRMT R177, RZ, 0x7610, R177 ;  /* 0x00007610ffb17816 */ /* 0x000fe400000000b1 */
[----:B------:R-:W-:Y:S02]  /*1f580*/  PRMT R178, RZ, 0x7610, R178 ;  /* 0x00007610ffb27816 */ /* 0x000fe400000000b2 */
[----:B------:R-:W-:Y:S02]  /*1f590*/  PRMT R180, RZ, 0x7610, R180 ;  /* 0x00007610ffb47816 */ /* 0x000fe400000000b4 */
[----:B------:R-:W-:Y:S01]  /*1f5a0*/  PRMT R174, RZ, 0x7610, R174 ;  /* 0x00007610ffae7816 */ /* 0x000fe200000000ae */
[----:B---3--:R-:W-:-:S02]  /*1f5b0*/  @P1 IMAD.MOV.U32 R7, RZ, RZ, R46 ;  /* 0x000000ffff071224 */ /* 0x008fc400078e002e */
[----:B------:R-:W3:Y:S04]  /*1f5c0*/  LDL R46, [R1+0x136c] ;  /* 0x00136c00012e7983 */ /* 0x000ee80000100800 */
[----:B------:R4:W3:Y:S02]  /*1f5d0*/  @P1 LDG.E.U8 R175, desc[UR44][R6.64] ;  /* 0x0000002c06af1981 */ /* 0x0008e4000c1e1100 */
[----:B----4-:R-:W-:Y:S02]  /*1f5e0*/  @P1 IMAD.MOV.U32 R6, RZ, RZ, R45 ;  /* 0x000000ffff061224 */ /* 0x010fe400078e002d */
[----:B------:R-:W4:Y:S01]  /*1f5f0*/  LDL R45, [R1+0x1368] ;  /* 0x00136800012d7983 */ /* 0x000f220000100800 */
        /* <DEDUP_REMOVED lines=27> */
[----:B------:R-:W-:-:S09]  /*1f7b0*/  ISETP.GT.AND P1, PT, R4, 0x33, PT ;  /* 0x000000330400780c */ /* 0x000fd20003f24270 */
        /* <DEDUP_REMOVED lines=13> */
[----:B------:R0:W4:Y:S02]  /*1f890*/  @P0 LDG.E.U8 R173, desc[UR44][R6.64] ;  /* 0x0000002c06ad0981 */ /* 0x000124000c1e1100 */
[----:B0-----:R-:W-:Y:S02]  /*1f8a0*/  @P1 IMAD.MOV.U32 R6, RZ, RZ, R43 ;  /* 0x000000ffff061224 */ /* 0x001fe400078e002b */
[----:B------:R-:W4:Y:S01]  /*1f8b0*/  LDL R43, [R1+0x1330] ;  /* 0x00133000012b7983 */ /* 0x000f220000100800 */
[----:B------:R-:W-:Y:S01]  /*1f8c0*/  ISETP.GT.AND P0, PT, R4, 0x34, PT ;  /* 0x000000340400780c */ /* 0x000fe20003f04270 */
[----:B------:R-:W-:-:S02]  /*1f8d0*/  @P1 IMAD.MOV.U32 R7, RZ, RZ, R126 ;  /* 0x000000ffff071224 */ /* 0x000fc400078e007e */
[----:B------:R-:W4:Y:S04]  /*1f8e0*/  LDL R126, [R1+0x132c] ;  /* 0x00132c00017e7983 */ /* 0x000f280000100800 */
[----:B------:R0:W4:Y:S02]  /*1f8f0*/  @P1 LDG.E.U8 R170, desc[UR44][R6.64] ;  /* 0x0000002c06aa1981 */ /* 0x000124000c1e1100 */
[----:B0-----:R-:W-:Y:S02]  /*1f900*/  @P1 IMAD.MOV.U32 R6, RZ, RZ, R41 ;  /* 0x000000ffff061224 */ /* 0x001fe400078e0029 */
[----:B------:R-:W4:Y:S01]  /*1f910*/  LDL R41, [R1+0x1328] ;  /* 0x0013280001297983 */ /* 0x000f220000100800 */
[----:B------:R-:W-:-:S03]  /*1f920*/  @P1 IMAD.MOV.U32 R7, RZ, RZ, R44 ;  /* 0x000000ffff071224 */ /* 0x000fc600078e002c */
        /* <DEDUP_REMOVED lines=9> */
[----:B------:R-:W-:Y:S02]  /*1f9c0*/  ISETP.GT.AND P1, PT, R4, 0x35, PT ;  /* 0x000000350400780c */ /* 0x000fe40003f24270 */
[----:B------:R-:W-:-:S02]  /*1f9d0*/  PRMT R169, RZ, 0x7610, R169 ;  /* 0x00007610ffa97816 */ /* 0x000fc400000000a9 */
[----:B------:R-:W-:Y:S02]  /*1f9e0*/  PRMT R166, RZ, 0x7610, R166 ;  /* 0x00007610ffa67816 */ /* 0x000fe400000000a6 */
[----:B------:R-:W-:Y:S02]  /*1f9f0*/  PRMT R167, RZ, 0x7610, R167 ;  /* 0x00007610ffa77816 */ /* 0x000fe400000000a7 */
[----:B------:R-:W-:Y:S02]  /*1fa00*/  PRMT R164, RZ, 0x7610, R164 ;  /* 0x00007610ffa47816 */ /* 0x000fe400000000a4 */
        /* <DEDUP_REMOVED lines=11> */
[----:B----4-:R-:W-:Y:S02]  /*1fac0*/  @P1 IMAD.MOV.U32 R6, RZ, RZ, R45 ;  /* 0x000000ffff061224 */ /* 0x010fe400078e002d */
[----:B------:R-:W-:Y:S01]  /*1fad0*/  @P1 IMAD.MOV.U32 R7, RZ, RZ, R127 ;  /* 0x000000ffff071224 */ /* 0x000fe200078e007f */
[----:B------:R-:W4:Y:S04]  /*1fae0*/  LDL R45, [R1+0x1308] ;  /* 0x00130800012d7983 */ /* 0x000f280000100800 */
[----:B------:R0:W4:Y:S01]  /*1faf0*/  @P1 LDG.E.U8 R167, desc[UR44][R6.64] ;  /* 0x0000002c06a71981 */ /* 0x000122000c1e1100 */
[----:B------:R-:W-:-:S03]  /*1fb00*/  PRMT R163, RZ, 0x7610, R163 ;  /* 0x00007610ffa37816 */ /* 0x000fc600000000a3 */
[----:B------:R-:W4:Y:S01]  /*1fb10*/  LDL R127, [R1+0x12e4] ;  /* 0x0012e400017f7983 */ /* 0x000f220000100800 */
[----:B0-----:R-:W-:Y:S02]  /*1fb20*/  @P0 IMAD.MOV.U32 R6, RZ, RZ, R43 ;  /* 0x000000ffff060224 */ /* 0x001fe400078e002b */
[----:B------:R-:W-:Y:S01]  /*1fb30*/  @P0 IMAD.MOV.U32 R7, RZ, RZ, R126 ;  /* 0x000000ffff070224 */ /* 0x000fe200078e007e */
[----:B------:R-:W4:Y:S04]  /*1fb40*/  LDL R43, [R1+0x1300] ;  /* 0x00130000012b7983 */ /* 0x000f280000100800 */
[----:B------:R-:W4:Y:S04]  /*1fb50*/  LDL R126, [R1+0x1304] ;  /* 0x00130400017e7983 */ /* 0x000f280000100800 */
[----:B------:R0:W4:Y:S01]  /*1fb60*/  @P0 LDG.E.U8 R164, desc[UR44][R6.64] ;  /* 0x0000002c06a40981 */ /* 0x000122000c1e1100 */
[----:B------:R-:W-:Y:S01]  /*1fb70*/  ISETP.GT.AND P1, PT, R4, 0x37, PT ;  /* 0x000000370400780c */ /* 0x000fe20003f24270 */
[----:B0-----:R-:W-:-:S02]  /*1fb80*/  @P0 IMAD.MOV.U32 R6, RZ, RZ, R41 ;  /* 0x000000ffff060224 */ /* 0x001fc400078e0029 */
        /* <DEDUP_REMOVED lines=26> */
[----:B------:R-:W4:Y:S01]  /*1fd30*/  LDL R45, [R1+0x12d8] ;  /* 0x0012d800012d7983 */ /* 0x000f220000100800 */
[----:B------:R-:W-:-:S03]  /*1fd40*/  @P0 IMAD.MOV.U32 R7, RZ, RZ, R126 ;  /* 0x000000ffff070224 */ /* 0x000fc600078e007e */
[----:B------:R-:W4:Y:S04]  /*1fd50*/  LDL R126, [R1+0x12d4] ;  /* 0x0012d400017e7983 */ /* 0x000f280000100800 */
[----:B------:R0:W4:Y:S02]  /*1fd60*/  @P0 LDG.E.U8 R161, desc[UR44][R6.64] ;  /* 0x0000002c06a10981 */ /* 0x000124000c1e1100 */
[----:B0-----:R-:W-:Y:S02]  /*1fd70*/  @P1 IMAD.MOV.U32 R6, RZ, RZ, R43 ;  /* 0x000000ffff061224 */ /* 0x001fe400078e002b */
[----:B------:R-:W4:Y:S01]  /*1fd80*/  LDL R43, [R1+0x12d0] ;  /* 0x0012d000012b7983 */ /* 0x000f220000100800 */
[----:B------:R-:W-:-:S03]  /*1fd90*/  @P1 IMAD.MOV.U32 R7, RZ, RZ, R44 ;  /* 0x000000ffff071224 */ /* 0x000fc600078e002c */
[----:B------:R-:W4:Y:S01]  /*1fda0*/  LDL R44, [R1+0x12cc] ;  /* 0x0012cc00012c7983 */ /* 0x000f220000100800 */
[----:B------:R-:W-:-:S03]  /*1fdb0*/  ISETP.GT.AND P0, PT, R4, 0x3a, PT ;  /* 0x0000003a0400780c */ /* 0x000fc60003f04270 */
[----:B------:R0:W4:Y:S02]  /*1fdc0*/  @P1 LDG.E.U8 R158, desc[UR44][R6.64] ;  /* 0x0000002c069e1981 */ /* 0x000124000c1e1100 */
[----:B0-----:R-:W-:Y:S02]  /*1fdd0*/  @P1 IMAD.MOV.U32 R6, RZ, RZ, R41 ;  /* 0x000000ffff061224 */ /* 0x001fe400078e0029 */
[----:B------:R-:W4:Y:S01]  /*1fde0*/  LDL R41, [R1+0x12c8] ;  /* 0x0012c80001297983 */ /* 0x000f220000100800 */
[----:B------:R-:W-:-:S03]  /*1fdf0*/  @P1 IMAD.MOV.U32 R7, RZ, RZ, R42 ;  /* 0x000000ffff071224 */ /* 0x000fc600078e002a */
[----:B------:R-:W4:Y:S04]  /*1fe00*/  LDL R42, [R1+0x12c4] ;  /* 0x0012c400012a7983 */ /* 0x000f280000100800 */
[----:B------:R0:W4:Y:S02]  /*1fe10*/  @P1 LDG.E.U8 R159, desc[UR44][R6.64] ;  /* 0x0000002c069f1981 */ /* 0x000124000c1e1100 */
[----:B0-----:R-:W-:Y:S02]  /*1fe20*/  @P0 IMAD.MOV.U32 R6, RZ, RZ, R39 ;  /* 0x000000ffff060224 */ /* 0x001fe400078e0027 */
[----:B------:R-:W-:Y:S01]  /*1fe30*/  @P0 IMAD.MOV.U32 R7, RZ, RZ, R40 ;  /* 0x000000ffff070224 */ /* 0x000fe200078e0028 */
[----:B------:R-:W4:Y:S04]  /*1fe40*/  LDL R39, [R1+0x12c0] ;  /* 0x0012c00001277983 */ /* 0x000f280000100800 */
[----:B------:R-:W4:Y:S01]  /*1fe50*/  LDL R40, [R1+0x12bc] ;  /* 0x0012bc0001287983 */ /* 0x000f220000100800 */
[----:B------:R-:W-:-:S02]  /*1fe60*/  PRMT R156, RZ, 0x7610, R156 ;  /* 0x00007610ff9c7816 */ /* 0x000fc4000000009c */
[----:B------:R-:W-:Y:S02]  /*1fe70*/  ISETP.GT.AND P1, PT, R4, 0x3b, PT ;  /* 0x0000003b0400780c */ /* 0x000fe40003f24270 */
[----:B------:R-:W-:Y:S02]  /*1fe80*/  PRMT R157, RZ, 0x7610, R157 ;  /* 0x00007610ff9d7816 */ /* 0x000fe4000000009d */
[----:B------:R0:W4:Y:S02]  /*1fe90*/  @P0 LDG.E.U8 R156, desc[UR44][R6.64] ;  /* 0x0000002c069c0981 */ /* 0x000124000c1e1100 */
[----:B0-----:R-:W-:Y:S01]  /*1fea0*/  @P0 IMAD.MOV.U32 R7, RZ, RZ, R127 ;  /* 0x000000ffff070224 */ /* 0x001fe200078e007f */
[----:B------:R-:W-:Y:S02]  /*1feb0*/  PRMT R154, RZ, 0x7610, R154 ;  /* 0x00007610ff9a7816 */ /* 0x000fe4000000009a */
        /* <DEDUP_REMOVED lines=12> */
[----:B----4-:R-:W-:Y:S02]  /*1ff80*/  @P1 IMAD.MOV.U32 R6, RZ, RZ, R45 ;  /* 0x000000ffff061224 */ /* 0x010fe400078e002d */
[----:B------:R-:W4:Y:S01]  /*1ff90*/  LDL R45, [R1+0x12ac] ;  /* 0x0012ac00012d7983 */ /* 0x000f220000100800 */
[----:B------:R-:W-:-:S05]  /*1ffa0*/  @P1 IMAD.MOV.U32 R7, RZ, RZ, R126 ;  /* 0x000000ffff071224 */ /* 0x000fca00078e007e */
        /* <DEDUP_REMOVED lines=16> */
[----:B------:R-:W-:Y:S02]  /*200b0*/  PRMT R22, RZ, 0x7610, R22 ;  /* 0x00007610ff167816 */ /* 0x000fe40000000016 */
[----:B------:R-:W-:-:S04]  /*200c0*/  LOP3.LUT R23, R23, 0xffff, RZ, 0xc0, !PT ;  /* 0x0000ffff17177812 */ /* 0x000fc800078ec0ff */
[----:B------:R0:W4:Y:S01]  /*200d0*/  @P1 LDG.E.U8 R22, desc[UR44][R6.64] ;  /* 0x0000002c06161981 */ /* 0x000122000c1e1100 */
[----:B------:R-:W-:Y:S02]  /*200e0*/  ISETP.GT.AND P0, PT, R4, 0x3e, PT ;  /* 0x0000003e0400780c */ /* 0x000fe40003f04270 */
[----:B0-----:R-:W-:-:S04]  /*200f0*/  LOP3.LUT R6, R36, 0xffff, RZ, 0xc0, !PT ;  /* 0x0000ffff24067812 */ /* 0x001fc800078ec0ff */
[--C-:B------:R-:W-:Y:S02]  /*20100*/  PRMT R36, R6, 0x3340, R23.reuse ;  /* 0x0000334006247816 */ /* 0x100fe40000000017 */
[----:B------:R-:W-:Y:S02]  /*20110*/  PRMT R23, RZ, 0x7610, R23 ;  /* 0x00007610ff177816 */ /* 0x000fe40000000017 */
[----:B------:R-:W-:Y:S02]  /*20120*/  LOP3.LUT R20, R20, 0xffff, RZ, 0xc0, !PT ;  /* 0x0000ffff14147812 */ /* 0x000fe400078ec0ff */
[----:B------:R-:W-:Y:S02]  /*20130*/  LOP3.LUT R21, R21, 0xffff, RZ, 0xc0, !PT ;  /* 0x0000ffff15157812 */ /* 0x000fe400078ec0ff */
[----:B------:R-:W-:Y:S01]  /*20140*/  LOP3.LUT R5, R5, 0xffff, RZ, 0xc0, !PT ;  /* 0x0000ffff05057812 */ /* 0x000fe200078ec0ff */
[----:B---3--:R-:W-:Y:S01]  /*20150*/  @P1 IMAD.MOV.U32 R6, RZ, RZ, R46 ;  /* 0x000000ffff061224 */ /* 0x008fe200078e002e */
[----:B------:R-:W-:-:S02]  /*20160*/  LOP3.LUT R251, R251, 0xffff, RZ, 0xc0, !PT ;  /* 0x0000fffffbfb7812 */ /* 0x000fc400078ec0ff */
[----:B------:R-:W-:-:S04]  /*20170*/  LOP3.LUT R19, R19, 0xffff, RZ, 0xc0, !PT ;  /* 0x0000ffff13137812 */ /* 0x000fc800078ec0ff */
[--C-:B------:R-:W-:Y:S02]  /*20180*/  PRMT R251, R251, 0x3340, R19.reuse ;  /* 0x00003340fbfb7816 */ /* 0x100fe40000000013 */
[----:B------:R-:W-:Y:S02]  /*20190*/  PRMT R19, RZ, 0x7610, R19 ;  /* 0x00007610ff137816 */ /* 0x000fe40000000013 */
[----:B------:R-:W-:Y:S02]  /*201a0*/  LOP3.LUT R11, R11, 0xffff, RZ, 0xc0, !PT ;  /* 0x0000ffff0b0b7812 */ /* 0x000fe400078ec0ff */
[----:B------:R-:W-:Y:S02]  /*201b0*/  LOP3.LUT R10, R10, 0xffff, RZ, 0xc0, !PT ;  /* 0x0000ffff0a0a7812 */ /* 0x000fe400078ec0ff */
[----:B------:R-:W-:Y:S02]  /*201c0*/  LOP3.LUT R9, R9, 0xffff, RZ, 0xc0, !PT ;  /* 0x0000ffff09097812 */ /* 0x000fe400078ec0ff */
[----:B------:R-:W-:-:S02]  /*201d0*/  LOP3.LUT R8, R8, 0xffff, RZ, 0xc0, !PT ;  /* 0x0000ffff08087812 */ /* 0x000fc400078ec0ff */
[----:B------:R-:W-:Y:S02]  /*201e0*/  LOP3.LUT R249, R249, 0xffff, RZ, 0xc0, !PT ;  /* 0x0000fffff9f97812 */ /* 0x000fe400078ec0ff */
[----:B------:R-:W-:-:S04]  /*201f0*/  LOP3.LUT R247, R247, 0xffff, RZ, 0xc0, !PT ;  /* 0x0000fffff7f77812 */ /* 0x000fc800078ec0ff */
[----:B------:R-:W-:Y:S01]  /*20200*/  PRMT R247, R249, 0x3340, R247 ;  /* 0x00003340f9f77816 */ /* 0x000fe200000000f7 */
[----:B--2---:R-:W-:-:S05]  /*20210*/  @P1 IMAD.MOV.U32 R7, RZ, RZ, R125 ;  /* 0x000000ffff071224 */ /* 0x004fca00078e007d */
[----:B------:R0:W2:Y:S02]  /*20220*/  @P1 LDG.E.U8 R23, desc[UR44][R6.64] ;  /* 0x0000002c06171981 */ /* 0x0000a4000c1e1100 */
[----:B0-----:R-:W-:Y:S01]  /*20230*/  LOP3.LUT R6, R37, 0xffff, RZ, 0xc0, !PT ;  /* 0x0000ffff25067812 */ /* 0x001fe200078ec0ff */
[----:B----4-:R-:W-:-:S03]  /*20240*/  @P0 IMAD.MOV.U32 R7, RZ, RZ, R45 ;  /* 0x000000ffff070224 */ /* 0x010fc600078e002d */
[----:B------:R-:W-:Y:S01]  /*20250*/  PRMT R37, R6, 0x3340, R20 ;  /* 0x0000334006257816 */ /* 0x000fe20000000014 */
[----:B------:R-:W-:Y:S01]  /*20260*/  @P0 IMAD.MOV.U32 R6, RZ, RZ, R34 ;  /* 0x000000ffff060224 */ /* 0x000fe200078e0022 */
[----:B------:R-:W-:-:S06]  /*20270*/  PRMT R20, RZ, 0x7610, R20 ;  /* 0x00007610ff147816 */ /* 0x000fcc0000000014 */
[----:B------:R0:W3:Y:S02]  /*20280*/  @P0 LDG.E.U8 R20, desc[UR44][R6.64] ;  /* 0x0000002c06140981 */ /* 0x0000e4000c1e1100 */
[----:B0-----:R-:W-:Y:S02]  /*20290*/  LOP3.LUT R6, R3, 0xffff, RZ, 0xc0, !PT ;  /* 0x0000ffff03067812 */ /* 0x001fe400078ec0ff */
[----:B------:R-:W4:Y:S02]  /*202a0*/  LDL R3, [R1+0x1aac] ;  /* 0x001aac0001037983 */ /* 0x000f240000100800 */
[--C-:B------:R-:W-:Y:S02]  /*202b0*/  PRMT R34, R6, 0x3340, R21.reuse ;  /* 0x0000334006227816 */ /* 0x100fe40000000015 */
[----:B------:R-:W-:Y:S01]  /*202c0*/  PRMT R21, RZ, 0x7610, R21 ;  /* 0x00007610ff157816 */ /* 0x000fe20000000015 */
[----:B------:R-:W-:Y:S02]  /*202d0*/  @P0 IMAD.MOV.U32 R6, RZ, RZ, R43 ;  /* 0x000000ffff060224 */ /* 0x000fe400078e002b */
[----:B------:R-:W-:-:S05]  /*202e0*/  @P0 IMAD.MOV.U32 R7, RZ, RZ, R44 ;  /* 0x000000ffff070224 */ /* 0x000fca00078e002c */
[----:B------:R0:W2:Y:S01]  /*202f0*/  @P0 LDG.E.U8 R21, desc[UR44][R6.64] ;  /* 0x0000002c06150981 */ /* 0x0000a2000c1e1100 */
[----:B------:R-:W-:Y:S02]  /*20300*/  ISETP.GT.AND P0, PT, R4, 0x3f, PT ;  /* 0x0000003f0400780c */ /* 0x000fe40003f04270 */
[----:B0-----:R-:W-:-:S04]  /*20310*/  LOP3.LUT R6, R35, 0xffff, RZ, 0xc0, !PT ;  /* 0x0000ffff23067812 */ /* 0x001fc800078ec0ff */
[----:B------:R-:W-:-:S07]  /*20320*/  PRMT R35, R6, 0x3340, R5 ;  /* 0x0000334006237816 */ /* 0x000fce0000000005 */
[----:B------:R-:W-:Y:S01]  /*20330*/  @P0 IMAD.MOV.U32 R6, RZ, RZ, R41 ;  /* 0x000000ffff060224 */ /* 0x000fe200078e0029 */
[----:B------:R-:W-:Y:S01]  /*20340*/  PRMT R5, RZ, 0x7610, R5 ;  /* 0x00007610ff057816 */ /* 0x000fe20000000005 */
[----:B------:R-:W-:-:S05]  /*20350*/  @P0 IMAD.MOV.U32 R7, RZ, RZ, R42 ;  /* 0x000000ffff070224 */ /* 0x000fca00078e002a */
[----:B------:R0:W2:Y:S02]  /*20360*/  @P0 LDG.E.U8 R5, desc[UR44][R6.64] ;  /* 0x0000002c06050981 */ /* 0x0000a4000c1e1100 */
[----:B0-----:R-:W-:Y:S01]  /*20370*/  @P0 IMAD.MOV.U32 R6, RZ, RZ, R39 ;  /* 0x000000ffff060224 */ /* 0x001fe200078e0027 */
[----:B------:R-:W-:Y:S01]  /*20380*/  LOP3.LUT R252, R252, 0xffff, RZ, 0xc0, !PT ;  /* 0x0000fffffcfc7812 */ /* 0x000fe200078ec0ff */
[----:B------:R-:W2:Y:S01]  /*20390*/  LDL R39, [R1+0x1aa4] ;  /* 0x001aa40001277983 */ /* 0x000ea20000100800 */
[----:B------:R-:W-:-:S05]  /*203a0*/  @P0 IMAD.MOV.U32 R7, RZ, RZ, R40 ;  /* 0x000000ffff070224 */ /* 0x000fca00078e0028 */
[----:B------:R0:W2:Y:S02]  /*203b0*/  @P0 LDG.E.U8 R19, desc[UR44][R6.64] ;  /* 0x0000002c06130981 */ /* 0x0000a4000c1e1100 */
[----:B0-----:R-:W-:Y:S02]  /*203c0*/  PRMT R6, R11, 0x3340, R10 ;  /* 0x000033400b067816 */ /* 0x001fe4000000000a */
[----:B------:R-:W-:Y:S02]  /*203d0*/  PRMT R11, R9, 0x3340, R8 ;  /* 0x00003340090b7816 */ /* 0x000fe40000000008 */
[----:B------:R-:W-:Y:S02]  /*203e0*/  LOP3.LUT R7, R31, 0xffff, RZ, 0xc0, !PT ;  /* 0x0000ffff1f077812 */ /* 0x000fe400078ec0ff */
[----:B------:R-:W-:Y:S01]  /*203f0*/  PRMT R11, R6, 0x5410, R11 ;  /* 0x00005410060b7816 */ /* 0x000fe2000000000b */
[----:B------:R-:W2:Y:S01]  /*20400*/  LDL R31, [R1+0x1a84] ;  /* 0x001a8400011f7983 */ /* 0x000ea20000100800 */
[----:B------:R-:W-:-:S02]  /*20410*/  LOP3.LUT R6, R30, 0xffff, RZ, 0xc0, !PT ;  /* 0x0000ffff1e067812 */ /* 0x000fc400078ec0ff */
[----:B------:R-:W-:Y:S01]  /*20420*/  PRMT R10, R251, 0x5410, R247 ;  /* 0x00005410fb0a7816 */ /* 0x000fe200000000f7 */
[----:B------:R-:W2:Y:S01]  /*20430*/  LDL R30, [R1+0x1a44] ;  /* 0x001a4400011e7983 */ /* 0x000ea20000100800 */
[----:B------:R-:W-:Y:S02]  /*20440*/  PRMT R247, R7, 0x3340, R6 ;  /* 0x0000334007f77816 */ /* 0x000fe40000000006 */
[----:B------:R-:W-:Y:S02]  /*20450*/  LOP3.LUT R7, R26, 0xffff, RZ, 0xc0, !PT ;  /* 0x0000ffff1a077812 */ /* 0x000fe400078ec0ff */
[----:B------:R-:W-:Y:S01]  /*20460*/  LOP3.LUT R6, R14, 0xffff, RZ, 0xc0, !PT ;  /* 0x0000ffff0e067812 */ /* 0x000fe200078ec0ff */
[----:B------:R-:W2:Y:S03]  /*20470*/  LDL R26, [R1+0x1a88] ;  /* 0x001a8800011a7983 */ /* 0x000ea60000100800 */
[----:B------:R-:W-:Y:S01]  /*20480*/  PRMT R7, R7, 0x3340, R6 ;  /* 0x0000334007077816 */ /* 0x000fe20000000006 */
[----:B------:R-:W2:Y:S01]  /*20490*/  LDL R14, [R1+0x1a68] ;  /* 0x001a6800010e7983 */ /* 0x000ea20000100800 */
[----:B------:R-:W-:-:S03]  /*204a0*/  LOP3.LUT R6, R0, 0xffff, RZ, 0xc0, !PT ;  /* 0x0000ffff00067812 */ /* 0x000fc600078ec0ff */
[----:B------:R-:W3:Y:S01]  /*204b0*/  LDL R0, [R1+0x1ab8] ;  /* 0x001ab80001007983 */ /* 0x000ee20000100800 */
[----:B------:R-:W-:Y:S02]  /*204c0*/  PRMT R8, R36, 0x5410, R37 ;  /* 0x0000541024087816 */ /* 0x000fe40000000025 */
[----:B------:R-:W-:Y:S01]  /*204d0*/  PRMT R9, R34, 0x5410, R35 ;  /* 0x0000541022097816 */ /* 0x000fe20000000023 */
[----:B------:R-:W-:Y:S01]  /*204e0*/  BAR.SYNC.DEFER_BLOCKING 0x0 ;  /* 0x0000000000007b1d */ /* 0x000fe20000010000 */
[----:B------:R-:W-:Y:S02]  /*204f0*/  LOP3.LUT R250, R250, 0xffff, RZ, 0xc0, !PT ;  /* 0x0000fffffafa7812 */ /* 0x000fe400078ec0ff */
[----:B------:R-:W-:Y:S02]  /*20500*/  LOP3.LUT R248, R248, 0xffff, RZ, 0xc0, !PT ;  /* 0x0000fffff8f87812 */ /* 0x000fe400078ec0ff */
[----:B------:R-:W-:Y:S02]  /*20510*/  LOP3.LUT R246, R246, 0xffff, RZ, 0xc0, !PT ;  /* 0x0000fffff6f67812 */ /* 0x000fe400078ec0ff */
[----:B------:R-:W-:Y:S01]  /*20520*/  LOP3.LUT R245, R245, 0xffff, RZ, 0xc0, !PT ;  /* 0x0000fffff5f57812 */ /* 0x000fe200078ec0ff */
[----:B------:R-:W2:Y:S01]  /*20530*/  LDL R35, [R1+0x1aa8] ;  /* 0x001aa80001237983 */ /* 0x000ea20000100800 */
[----:B------:R-:W-:-:S02]  /*20540*/  LOP3.LUT R244, R244, 0xffff, RZ, 0xc0, !PT ;  /* 0x0000fffff4f47812 */ /* 0x000fc400078ec0ff */
[----:B------:R-:W-:Y:S01]  /*20550*/  LOP3.LUT R241, R241, 0xffff, RZ, 0xc0, !PT ;  /* 0x0000fffff1f17812 */ /* 0x000fe200078ec0ff */
[----:B------:R-:W2:Y:S01]  /*20560*/  LDL R37, [R1+0x1a64] ;  /* 0x001a640001257983 */ /* 0x000ea20000100800 */
[----:B------:R-:W-:Y:S02]  /*20570*/  PRMT R6, R6, 0x3340, R252 ;  /* 0x0000334006067816 */ /* 0x000fe400000000fc */
[----:B------:R-:W-:Y:S02]  /*20580*/  PRMT R245, R246, 0x3340, R245 ;  /* 0x00003340f6f57816 */ /* 0x000fe400000000f5 */
[----:B------:R-:W-:Y:S02]  /*20590*/  LOP3.LUT R242, R242, 0xffff, RZ, 0xc0, !PT ;  /* 0x0000fffff2f27812 */ /* 0x000fe400078ec0ff */
[----:B------:R-:W-:Y:S02]  /*205a0*/  LOP3.LUT R239, R239, 0xffff, RZ, 0xc0, !PT ;  /* 0x0000ffffefef7812 */ /* 0x000fe400078ec0ff */
[----:B------:R-:W-:-:S02]  /*205b0*/  LOP3.LUT R237, R237, 0xffff, RZ, 0xc0, !PT ;  /* 0x0000ffffeded7812 */ /* 0x000fc400078ec0ff */
[----:B------:R-:W-:Y:S02]  /*205c0*/  LOP3.LUT R235, R235, 0xffff, RZ, 0xc0, !PT ;  /* 0x0000ffffebeb7812 */ /* 0x000fe400078ec0ff */
[----:B------:R-:W-:Y:S02]  /*205d0*/  LOP3.LUT R233, R233, 0xffff, RZ, 0xc0, !PT ;  /* 0x0000ffffe9e97812 */ /* 0x000fe400078ec0ff */
[----:B------:R-:W-:Y:S02]  /*205e0*/  LOP3.LUT R231, R231, 0xffff, RZ, 0xc0, !PT ;  /* 0x0000ffffe7e77812 */ /* 0x000fe400078ec0ff */
        /* <DEDUP_REMOVED lines=25> */
[----:B------:R-:W-:Y:S01]  /*20780*/  LOP3.LUT R210, R210, 0xffff, RZ, 0xc0, !PT ;  /* 0x0000ffffd2d27812 */ /* 0x000fe200078ec0ff */
[----:B------:R-:W0:Y:S01]  /*20790*/  S2R R46, SR_TID.X ;  /* 0x00000000002e7919 */ /* 0x000e220000002100 */
[----:B------:R-:W-:-:S02]  /*207a0*/  PRMT R239, R242, 0x3340, R239 ;  /* 0x00003340f2ef7816 */ /* 0x000fc400000000ef */
[----:B------:R-:W-:Y:S01]  /*207b0*/  PRMT R231, R233, 0x3340, R231 ;  /* 0x00003340e9e77816 */ /* 0x000fe200000000e7 */
[----:B------:R-:W2:Y:S01]  /*207c0*/  LDL R36, [R1+0x1a24] ;  /* 0x001a240001247983 */ /* 0x000ea20000100800 */
[----:B------:R-:W-:Y:S02]  /*207d0*/  PRMT R223, R225, 0x3340, R223 ;  /* 0x00003340e1df7816 */ /* 0x000fe400000000df */
[----:B------:R-:W-:Y:S01]  /*207e0*/  PRMT R215, R217, 0x3340, R215 ;  /* 0x00003340d9d77816 */ /* 0x000fe200000000d7 */
[----:B------:R-:W2:Y:S01]  /*207f0*/  LDL R34, [R1+0x1a08] ;  /* 0x001a080001227983 */ /* 0x000ea20000100800 */
[----:B------:R-:W-:Y:S02]  /*20800*/  PRMT R240, R243, 0x3340, R240 ;  /* 0x00003340f3f07816 */ /* 0x000fe400000000f0 */
[----:B------:R-:W-:Y:S02]  /*20810*/  PRMT R232, R234, 0x3340, R232 ;  /* 0x00003340eae87816 */ /* 0x000fe400000000e8 */
[----:B------:R-:W-:-:S02]  /*20820*/  PRMT R224, R226, 0x3340, R224 ;  /* 0x00003340e2e07816 */ /* 0x000fc400000000e0 */
[----:B------:R-:W-:Y:S01]  /*20830*/  PRMT R216, R218, 0x3340, R216 ;  /* 0x00003340dad87816 */ /* 0x000fe200000000d8 */
[----:B----4-:R1:W-:Y:S02]  /*20840*/  STS.128 [R3+UR46+0x8000], R8 ;  /* 0x0080000803007988 */ /* 0x0103e40008000c2e */
[----:B-1----:R-:W-:Y:S02]  /*20850*/  LOP3.LUT R9, R33, 0xffff, RZ, 0xc0, !PT ;  /* 0x0000ffff21097812 */ /* 0x002fe400078ec0ff */
[----:B------:R-:W-:Y:S01]  /*20860*/  LOP3.LUT R8, R32, 0xffff, RZ, 0xc0, !PT ;  /* 0x0000ffff20087812 */ /* 0x000fe200078ec0ff */
[----:B------:R-:W4:Y:S03]  /*20870*/  LDL R33, [R1+0x1694] ;  /* 0x0016940001217983 */ /* 0x000f260000100800 */
[----:B------:R-:W-:Y:S01]  /*20880*/  PRMT R249, R9, 0x3340, R8 ;  /* 0x0000334009f97816 */ /* 0x000fe20000000008 */
[----:B------:R-:W4:Y:S01]  /*20890*/  LDL R32, [R1+0x1a98] ;  /* 0x001a980001207983 */ /* 0x000f220000100800 */
[----:B------:R-:W-:-:S02]  /*208a0*/  LOP3.LUT R9, R29, 0xffff, RZ, 0xc0, !PT ;  /* 0x0000ffff1d097812 */ /* 0x000fc400078ec0ff */
[----:B------:R-:W-:Y:S01]  /*208b0*/  LOP3.LUT R8, R27, 0xffff, RZ, 0xc0, !PT ;  /* 0x0000ffff1b087812 */ /* 0x000fe200078ec0ff */
[----:B------:R-:W4:Y:S01]  /*208c0*/  LDL R29, [R1+0x1a28] ;  /* 0x001a2800011d7983 */ /* 0x000f220000100800 */
[----:B------:R-:W-:Y:S02]  /*208d0*/  PRMT R10, R250, 0x3340, R248 ;  /* 0x00003340fa0a7816 */ /* 0x000fe400000000f8 */
[----:B------:R-:W-:Y:S01]  /*208e0*/  PRMT R9, R9, 0x3340, R8 ;  /* 0x0000334009097816 */ /* 0x000fe20000000008 */
[----:B------:R-:W4:Y:S01]  /*208f0*/  LDL R27, [R1+0x1a48] ;  /* 0x001a4800011b7983 */ /* 0x000f220000100800 */
[----:B------:R-:W-:Y:S02]  /*20900*/  PRMT R11, R244, 0x3340, R241 ;  /* 0x00003340f40b7816 */ /* 0x000fe400000000f1 */
[----:B------:R-:W-:Y:S02]  /*20910*/  PRMT R8, R249, 0x5410, R247 ;  /* 0x00005410f9087816 */ /* 0x000fe400000000f7 */
[----:B------:R-:W-:-:S02]  /*20920*/  PRMT R9, R9, 0x5410, R7 ;  /* 0x0000541009097816 */ /* 0x000fc40000000007 */
[----:B------:R-:W-:Y:S02]  /*20930*/  PRMT R10, R6, 0x5410, R10 ;  /* 0x00005410060a7816 */ /* 0x000fe4000000000a */
[----:B------:R-:W-:-:S05]  /*20940*/  PRMT R11, R245, 0x5410, R11 ;  /* 0x00005410f50b7816 */ /* 0x000fca000000000b */
[----:B------:R1:W-:Y:S04]  /*20950*/  STS.128 [R3+UR46+0xa000], R8 ;  /* 0x00a0000803007988 */ /* 0x0003e80008000c2e */
[----:B-1----:R-:W4:Y:S01]  /*20960*/  LDL R3, [R1+0x1ab4] ;  /* 0x001ab40001037983 */ /* 0x002f220000100800 */
[----:B------:R-:W-:Y:S02]  /*20970*/  PRMT R8, R237, 0x3340, R235 ;  /* 0x00003340ed087816 */ /* 0x000fe400000000eb */
[----:B------:R-:W-:Y:S02]  /*20980*/  PRMT R9, R229, 0x3340, R227 ;  /* 0x00003340e5097816 */ /* 0x000fe400000000e3 */
[----:B------:R-:W-:Y:S02]  /*20990*/  PRMT R10, R221, 0x3340, R219 ;  /* 0x00003340dd0a7816 */ /* 0x000fe400000000db */
[----:B------:R-:W-:-:S02]  /*209a0*/  PRMT R11, R212, 0x3340, R208 ;  /* 0x00003340d40b7816 */ /* 0x000fc400000000d0 */
[----:B------:R-:W-:Y:S02]  /*209b0*/  PRMT R8, R239, 0x5410, R8 ;  /* 0x00005410ef087816 */ /* 0x000fe40000000008 */
[----:B------:R-:W-:Y:S02]  /*209c0*/  PRMT R9, R231, 0x5410, R9 ;  /* 0x00005410e7097816 */ /* 0x000fe40000000009 */
[----:B------:R-:W-:Y:S02]  /*209d0*/  PRMT R10, R223, 0x5410, R10 ;  /* 0x00005410df0a7816 */ /* 0x000fe4000000000a */
[----:B------:R-:W-:-:S05]  /*209e0*/  PRMT R11, R215, 0x5410, R11 ;  /* 0x00005410d70b7816 */ /* 0x000fca000000000b */
[----:B---3--:R1:W-:Y:S02]  /*209f0*/  STS.128 [R0+UR46+0x8000], R8 ;  /* 0x0080000800007988 */ /* 0x0083e40008000c2e */
[----:B-1----:R-:W-:Y:S02]  /*20a00*/  PRMT R8, R238, 0x3340, R236 ;  /* 0x00003340ee087816 */ /* 0x002fe400000000ec */
[----:B------:R-:W-:Y:S02]  /*20a10*/  PRMT R9, R230, 0x3340, R228 ;  /* 0x00003340e6097816 */ /* 0x000fe400000000e4 */
[----:B------:R-:W-:Y:S02]  /*20a20*/  PRMT R10, R222, 0x3340, R220 ;  /* 0x00003340de0a7816 */ /* 0x000fe400000000dc */
[----:B------:R-:W-:Y:S02]  /*20a30*/  PRMT R11, R214, 0x3340, R210 ;  /* 0x00003340d60b7816 */ /* 0x000fe400000000d2 */
[----:B------:R-:W-:-:S02]  /*20a40*/  PRMT R8, R240, 0x5410, R8 ;  /* 0x00005410f0087816 */ /* 0x000fc40000000008 */
[----:B------:R-:W-:Y:S02]  /*20a50*/  PRMT R9, R232, 0x5410, R9 ;  /* 0x00005410e8097816 */ /* 0x000fe40000000009 */
[----:B------:R-:W-:Y:S02]  /*20a60*/  PRMT R10, R224, 0x5410, R10 ;  /* 0x00005410e00a7816 */ /* 0x000fe4000000000a */
[----:B------:R-:W-:-:S05]  /*20a70*/  PRMT R11, R216, 0x5410, R11 ;  /* 0x00005410d80b7816 */ /* 0x000fca000000000b */
[----:B------:R1:W-:Y:S04]  /*20a80*/  STS.128 [R0+UR46+0xa000], R8 ;  /* 0x00a0000800007988 */ /* 0x0003e80008000c2e */
[----:B-1----:R-:W3:Y:S01]  /*20a90*/  LDL R0, [R1+0x1ab0] ;  /* 0x001ab00001007983 */ /* 0x002ee20000100800 */
[----:B------:R-:W-:Y:S02]  /*20aa0*/  LOP3.LUT R211, R211, 0xffff, RZ, 0xc0, !PT ;  /* 0x0000ffffd3d37812 */ /* 0x000fe400078ec0ff */
[----:B------:R-:W-:Y:S01]  /*20ab0*/  LOP3.LUT R207, R207, 0xffff, RZ, 0xc0, !PT ;  /* 0x0000ffffcfcf7812 */ /* 0x000fe200078ec0ff */
[----:B------:R-:W3:Y:S01]  /*20ac0*/  LDL.LU R126, [R1+0x1884] ;  /* 0x00188400017e7983 */ /* 0x000ee20000300800 */
[----:B------:R-:W-:Y:S02]  /*20ad0*/  LOP3.LUT R205, R205, 0xffff, RZ, 0xc0, !PT ;  /* 0x0000ffffcdcd7812 */ /* 0x000fe400078ec0ff */
[----:B------:R-:W-:Y:S01]  /*20ae0*/  LOP3.LUT R203, R203, 0xffff, RZ, 0xc0, !PT ;  /* 0x0000ffffcbcb7812 */ /* 0x000fe200078ec0ff */
[----:B------:R-:W3:Y:S01]  /*20af0*/  LDL.LU R131, [R1+0x1848] ;  /* 0x0018480001837983 */ /* 0x000ee20000300800 */
[----:B------:R-:W-:-:S02]  /*20b00*/  LOP3.LUT R201, R201, 0xffff, RZ, 0xc0, !PT ;  /* 0x0000ffffc9c97812 */ /* 0x000fc400078ec0ff */
[----:B------:R-:W-:Y:S01]  /*20b10*/  LOP3.LUT R199, R199, 0xffff, RZ, 0xc0, !PT ;  /* 0x0000ffffc7c77812 */ /* 0x000fe200078ec0ff */
[----:B------:R-:W3:Y:S01]  /*20b20*/  LDL.LU R134, [R1+0x1864] ;  /* 0x0018640001867983 */ /* 0x000ee20000300800 */
        /* <DEDUP_REMOVED lines=13> */
[----:B------:R-:W-:Y:S02]  /*20c00*/  LOP3.LUT R175, R175, 0xffff, RZ, 0xc0, !PT ;  /* 0x0000ffffafaf7812 */ /* 0x000fe400078ec0ff */
[----:B------:R-:W-:-:S02]  /*20c10*/  PRMT R207, R211, 0x3340, R207 ;  /* 0x00003340d3cf7816 */ /* 0x000fc400000000cf */
[----:B------:R-:W-:Y:S02]  /*20c20*/  PRMT R8, R205, 0x3340, R203 ;  /* 0x00003340cd087816 */ /* 0x000fe400000000cb */
[----:B------:R-:W-:Y:S02]  /*20c30*/  PRMT R199, R201, 0x3340, R199 ;  /* 0x00003340c9c77816 */ /* 0x000fe400000000c7 */
[----:B------:R-:W-:Y:S02]  /*20c40*/  PRMT R9, R197, 0x3340, R195 ;  /* 0x00003340c5097816 */ /* 0x000fe400000000c3 */
[----:B------:R-:W-:Y:S02]  /*20c50*/  PRMT R191, R193, 0x3340, R191 ;  /* 0x00003340c1bf7816 */ /* 0x000fe400000000bf */
[----:B------:R-:W-:Y:S02]  /*20c60*/  PRMT R10, R189, 0x3340, R186 ;  /* 0x00003340bd0a7816 */ /* 0x000fe400000000ba */
[----:B------:R-:W-:-:S02]  /*20c70*/  PRMT R182, R184, 0x3340, R182 ;  /* 0x00003340b8b67816 */ /* 0x000fc400000000b6 */
[----:B------:R-:W-:Y:S02]  /*20c80*/  PRMT R11, R179, 0x3340, R175 ;  /* 0x00003340b30b7816 */ /* 0x000fe400000000af */
[----:B------:R-:W-:Y:S02]  /*20c90*/  PRMT R8, R207, 0x5410, R8 ;  /* 0x00005410cf087816 */ /* 0x000fe40000000008 */
[----:B------:R-:W-:Y:S02]  /*20ca0*/  PRMT R9, R199, 0x5410, R9 ;  /* 0x00005410c7097816 */ /* 0x000fe40000000009 */
[----:B------:R-:W-:Y:S02]  /*20cb0*/  PRMT R10, R191, 0x5410, R10 ;  /* 0x00005410bf0a7816 */ /* 0x000fe4000000000a */
[----:B------:R-:W-:Y:S02]  /*20cc0*/  PRMT R11, R182, 0x5410, R11 ;  /* 0x00005410b60b7816 */ /* 0x000fe4000000000b */
        /* <DEDUP_REMOVED lines=16> */
[----:B------:R-:W-:Y:S02]  /*20dd0*/  PRMT R209, R213, 0x3340, R209 ;  /* 0x00003340d5d17816 */ /* 0x000fe400000000d1 */
[----:B------:R-:W-:Y:S02]  /*20de0*/  PRMT R200, R202, 0x3340, R200 ;  /* 0x00003340cac87816 */ /* 0x000fe400000000c8 */
[----:B------:R-:W-:-:S02]  /*20df0*/  PRMT R192, R194, 0x3340, R192 ;  /* 0x00003340c2c07816 */ /* 0x000fc400000000c0 */
[----:B------:R-:W-:Y:S02]  /*20e00*/  PRMT R183, R185, 0x3340, R183 ;  /* 0x00003340b9b77816 */ /* 0x000fe400000000b7 */
[----:B------:R-:W-:Y:S02]  /*20e10*/  LOP3.LUT R152, R152, 0xffff, RZ, 0xc0, !PT ;  /* 0x0000ffff98987812 */ /* 0x000fe400078ec0ff */
[----:B------:R-:W-:Y:S02]  /*20e20*/  LOP3.LUT R22, R22, 0xffff, RZ, 0xc0, !PT ;  /* 0x0000ffff16167812 */ /* 0x000fe400078ec0ff */
[----:B------:R-:W-:Y:S02]  /*20e30*/  LOP3.LUT R20, R20, 0xffff, RZ, 0xc0, !PT ;  /* 0x0000ffff14147812 */ /* 0x000fe400078ec0ff */
[----:B--2---:R-:W-:Y:S02]  /*20e40*/  LOP3.LUT R5, R5, 0xffff, RZ, 0xc0, !PT ;  /* 0x0000ffff05057812 */ /* 0x004fe400078ec0ff */
        /* <DEDUP_REMOVED lines=12> */
[----:B------:R-:W-:-:S02]  /*20f10*/  PRMT R5, R20, 0x3340, R5 ;  /* 0x0000334014057816 */ /* 0x000fc40000000005 */
        /* <DEDUP_REMOVED lines=16> */
[----:B------:R-:W-:Y:S02]  /*21020*/  PRMT R174, R178, 0x3340, R174 ;  /* 0x00003340b2ae7816 */ /* 0x000fe400000000ae */
[----:B------:R-:W-:-:S02]  /*21030*/  PRMT R166, R168, 0x3340, R166 ;  /* 0x00003340a8a67816 */ /* 0x000fc400000000a6 */
[----:B------:R-:W-:Y:S02]  /*21040*/  PRMT R158, R160, 0x3340, R158 ;  /* 0x00003340a09e7816 */ /* 0x000fe4000000009e */
[----:B------:R-:W-:Y:S01]  /*21050*/  PRMT R176, R180, 0x3340, R176 ;  /* 0x00003340b4b07816 */ /* 0x000fe200000000b0 */
[----:B----4-:R1:W-:Y:S02]  /*21060*/  STS.128 [R3+UR46+0x8000], R8 ;  /* 0x0080000803007988 */ /* 0x0103e40008000c2e */
[----:B-1----:R-:W-:Y:S02]  /*21070*/  PRMT R8, R206, 0x3340, R204 ;  /* 0x00003340ce087816 */ /* 0x002fe400000000cc */
[----:B------:R-:W-:Y:S02]  /*21080*/  PRMT R9, R198, 0x3340, R196 ;  /* 0x00003340c6097816 */ /* 0x000fe400000000c4 */
[----:B------:R-:W-:Y:S02]  /*21090*/  PRMT R10, R190, 0x3340, R187 ;  /* 0x00003340be0a7816 */ /* 0x000fe400000000bb */
[----:B------:R-:W-:-:S02]  /*210a0*/  PRMT R11, R181, 0x3340, R177 ;  /* 0x00003340b50b7816 */ /* 0x000fc400000000b1 */
[----:B------:R-:W-:Y:S02]  /*210b0*/  PRMT R8, R209, 0x5410, R8 ;  /* 0x00005410d1087816 */ /* 0x000fe40000000008 */
[----:B------:R-:W-:Y:S02]  /*210c0*/  PRMT R9, R200, 0x5410, R9 ;  /* 0x00005410c8097816 */ /* 0x000fe40000000009 */
[----:B------:R-:W-:Y:S02]  /*210d0*/  PRMT R10, R192, 0x5410, R10 ;  /* 0x00005410c00a7816 */ /* 0x000fe4000000000a */
[----:B------:R-:W-:-:S05]  /*210e0*/  PRMT R11, R183, 0x5410, R11 ;  /* 0x00005410b70b7816 */ /* 0x000fca000000000b */
[----:B------:R0:W-:Y:S01]  /*210f0*/  STS.128 [R3+UR46+0xa000], R8 ;  /* 0x00a0000803007988 */ /* 0x0001e20008000c2e */
[----:B------:R-:W-:Y:S02]  /*21100*/  PRMT R167, R169, 0x3340, R167 ;  /* 0x00003340a9a77816 */ /* 0x000fe400000000a7 */
[----:B------:R-:W-:Y:S02]  /*21110*/  PRMT R159, R161, 0x3340, R159 ;  /* 0x00003340a19f7816 */ /* 0x000fe4000000009f */
[----:B------:R-:W-:Y:S02]  /*21120*/  PRMT R6, R157, 0x3340, R155 ;  /* 0x000033409d067816 */ /* 0x000fe4000000009b */
[----:B------:R-:W-:Y:S02]  /*21130*/  PRMT R23, R153, 0x3340, R23 ;  /* 0x0000334099177816 */ /* 0x000fe40000000017 */
[----:B------:R-:W-:Y:S02]  /*21140*/  PRMT R7, R21, 0x3340, R19 ;  /* 0x0000334015077816 */ /* 0x000fe40000000013 */
[----:B0-----:R-:W-:-:S02]  /*21150*/  LOP3.LUT R3, R46, 0x3f, RZ, 0xc0, !PT ;  /* 0x0000003f2e037812 */ /* 0x001fc400078ec0ff */
[----:B------:R-:W-:Y:S02]  /*21160*/  PRMT R11, R152, 0x3340, R22 ;  /* 0x00003340980b7816 */ /* 0x000fe40000000016 */
[----:B------:R-:W-:Y:S02]  /*21170*/  ISETP.GE.AND P0, PT, R3, R4, PT ;  /* 0x000000040300720c */ /* 0x000fe40003f06270 */
[----:B------:R-:W-:Y:S01]  /*21180*/  PRMT R8, R172, 0x3340, R170 ;  /* 0x00003340ac087816 */ /* 0x000fe200000000aa */
[----:B------:R-:W2:Y:S01]  /*21190*/  LDL.LU R3, [R1+0xf8c] ;  /* 0x000f8c0001037983 */ /* 0x000ea20000300800 */
        /* <DEDUP_REMOVED lines=11> */
[----:B------:R-:W-:Y:S01]  /*21250*/  PRMT R7, R23, 0x5410, R7 ;  /* 0x0000541017077816 */ /* 0x000fe20000000007 */
[----:B---3--:R0:W-:Y:S04]  /*21260*/  STS.128 [R0+UR46+0x8000], R8 ;  /* 0x0080000800007988 */ /* 0x0081e80008000c2e */
[----:B------:R1:W-:Y:S01]  /*21270*/  STS.128 [R0+UR46+0xa000], R4 ;  /* 0x00a0000400007988 */ /* 0x0003e20008000c2e */
[----:B0-----:R-:W-:Y:S01]  /*21280*/  PRMT R9, RZ, 0x7610, R9 ;  /* 0x00007610ff097816 */ /* 0x001fe20000000009 */
[----:B-1----:R-:W-:-:S02]  /*21290*/  @!P0 IMAD.MOV.U32 R4, RZ, RZ, R35 ;  /* 0x000000ffff048224 */ /* 0x002fc400078e0023 */
[----:B------:R-:W-:Y:S01]  /*212a0*/  @!P0 IMAD.MOV.U32 R5, RZ, RZ, R39 ;  /* 0x000000ffff058224 */ /* 0x000fe200078e0027 */
[----:B------:R-:W-:Y:S01]  /*212b0*/  PRMT R6, RZ, 0x7610, R6 ;  /* 0x00007610ff067816 */ /* 0x000fe20000000006 */
[----:B------:R-:W3:Y:S04]  /*212c0*/  LDL.LU R0, [R1+0xf58] ;  /* 0x000f580001007983 */ /* 0x000ee80000300800 */
[----:B------:R0:W4:Y:S04]  /*212d0*/  @!P0 LDG.E.U8 R9, desc[UR44][R4.64] ;  /* 0x0000002c04098981 */ /* 0x000128000c1e1100 */
[----:B------:R-:W2:Y:S01]  /*212e0*/  LDL R35, [R1+0x1a04] ;  /* 0x001a040001237983 */ /* 0x000ea20000100800 */
[----:B------:R-:W-:-:S02]  /*212f0*/  PRMT R8, RZ, 0x7610, R8 ;  /* 0x00007610ff087816 */ /* 0x000fc40000000008 */
[----:B------:R-:W-:Y:S01]  /*21300*/  PRMT R11, RZ, 0x7610, R11 ;  /* 0x00007610ff0b7816 */ /* 0x000fe2000000000b */
[----:B------:R-:W3:Y:S01]  /*21310*/  LDL R42, [R1+0x1984] ;  /* 0x00198400012a7983 */ /* 0x000ee20000100800 */
[----:B0-----:R-:W-:Y:S02]  /*21320*/  @!P0 IMAD.MOV.U32 R4, RZ, RZ, R32 ;  /* 0x000000ffff048224 */ /* 0x001fe400078e0020 */
[----:B------:R-:W-:Y:S01]  /*21330*/  @!P0 IMAD.MOV.U32 R5, RZ, RZ, R33 ;  /* 0x000000ffff058224 */ /* 0x000fe200078e0021 */
[----:B------:R-:W4:Y:S04]  /*21340*/  LDL R32, [R1+0x19e8] ;  /* 0x0019e80001207983 */ /* 0x000f280000100800 */
[----:B------:R0:W3:Y:S04]  /*21350*/  @!P0 LDG.E.U8 R6, desc[UR44][R4.64] ;  /* 0x0000002c04068981 */ /* 0x0000e8000c1e1100 */
[----:B------:R-:W3:Y:S01]  /*21360*/  LDL R33, [R1+0x19e4] ;  /* 0x0019e40001217983 */ /* 0x000ee20000100800 */
[----:B------:R-:W-:-:S03]  /*21370*/  PRMT R7, RZ, 0x7610, R7 ;  /* 0x00007610ff077816 */ /* 0x000fc60000000007 */
[----:B------:R-:W3:Y:S01]  /*21380*/  LDL R41, [R1+0x1964] ;  /* 0x0019640001297983 */ /* 0x000ee20000100800 */
[----:B0-----:R-:W-:Y:S02]  /*21390*/  @!P0 IMAD.MOV.U32 R4, RZ, RZ, R26 ;  /* 0x000000ffff048224 */ /* 0x001fe400078e001a */
[----:B------:R-:W-:Y:S01]  /*213a0*/  @!P0 IMAD.MOV.U32 R5, RZ, RZ, R31 ;  /* 0x000000ffff058224 */ /* 0x000fe200078e001f */
[----:B------:R-:W3:Y:S04]  /*213b0*/  LDL R26, [R1+0x19c8] ;  /* 0x0019c800011a7983 */ /* 0x000ee80000100800 */
[----:B------:R0:W3:Y:S04]  /*213c0*/  @!P0 LDG.E.U8 R8, desc[UR44][R4.64] ;  /* 0x0000002c04088981 */ /* 0x0000e8000c1e1100 */
[----:B------:R-:W3:Y:S04]  /*213d0*/  LDL R31, [R1+0x19c4] ;  /* 0x0019c400011f7983 */ /* 0x000ee80000100800 */
[----:B------:R-:W3:Y:S01]  /*213e0*/  LDL R40, [R1+0x1944] ;  /* 0x0019440001287983 */ /* 0x000ee20000100800 */
[----:B0-----:R-:W-:-:S02]  /*213f0*/  @!P0 IMAD.MOV.U32 R4, RZ, RZ, R14 ;  /* 0x000000ffff048224 */ /* 0x001fc400078e000e */
[----:B------:R-:W-:Y:S01]  /*21400*/  @!P0 IMAD.MOV.U32 R5, RZ, RZ, R37 ;  /* 0x000000ffff058224 */ /* 0x000fe200078e0025 */
[----:B------:R-:W3:Y:S04]  /*21410*/  LDL R14, [R1+0x19a8] ;  /* 0x0019a800010e7983 */ /* 0x000ee80000100800 */
[----:B------:R0:W3:Y:S04]  /*21420*/  @!P0 LDG.E.U8 R11, desc[UR44][R4.64] ;  /* 0x0000002c040b8981 */ /* 0x0000e8000c1e1100 */
[----:B------:R-:W3:Y:S01]  /*21430*/  LDL R39, [R1+0x1948] ;  /* 0x0019480001277983 */ /* 0x000ee20000100800 */
[----:B------:R-:W-:-:S03]  /*21440*/  PRMT R10, RZ, 0x7610, R10 ;  /* 0x00007610ff0a7816 */ /* 0x000fc6000000000a */
[----:B------:R-:W3:Y:S01]  /*21450*/  LDL R37, [R1+0x1924] ;  /* 0x0019240001257983 */ /* 0x000ee20000100800 */
[----:B0-----:R-:W-:-:S03]  /*21460*/  @!P0 IMAD.MOV.U32 R5, RZ, RZ, R30 ;  /* 0x000000ffff058224 */ /* 0x001fc600078e001e */
[----:B------:R-:W3:Y:S01]  /*21470*/  LDL R30, [R1+0x19a4] ;  /* 0x0019a400011e7983 */ /* 0x000ee20000100800 */
[----:B------:R-:W-:-:S03]  /*21480*/  @!P0 IMAD.MOV.U32 R4, RZ, RZ, R27 ;  /* 0x000000ffff048224 */ /* 0x000fc600078e001b */
[----:B------:R-:W3:Y:S04]  /*21490*/  LDL R27, [R1+0x1988] ;  /* 0x00198800011b7983 */ /* 0x000ee80000100800 */
[----:B------:R0:W3:Y:S02]  /*214a0*/  @!P0 LDG.E.U8 R7, desc[UR44][R4.64] ;  /* 0x0000002c04078981 */ /* 0x0000e4000c1e1100 */
[----:B0-----:R-:W-:Y:S02]  /*214b0*/  @!P0 IMAD.MOV.U32 R4, RZ, RZ, R29 ;  /* 0x000000ffff048224 */ /* 0x001fe400078e001d */
[----:B------:R-:W3:Y:S01]  /*214c0*/  LDL R29, [R1+0x1968] ;  /* 0x00196800011d7983 */ /* 0x000ee20000100800 */
[----:B------:R-:W-:-:S03]  /*214d0*/  @!P0 IMAD.MOV.U32 R5, RZ, RZ, R36 ;  /* 0x000000ffff058224 */ /* 0x000fc600078e0024 */
[----:B------:R-:W3:Y:S01]  /*214e0*/  LDL R36, [R1+0x1928] ;  /* 0x0019280001247983 */ /* 0x000ee20000100800 */
[----:B------:R-:W-:-:S03]  /*214f0*/  PRMT R19, RZ, 0x7610, R19 ;  /* 0x00007610ff137816 */ /* 0x000fc60000000013 */
[----:B------:R0:W3:Y:S01]  /*21500*/  @!P0 LDG.E.U8 R10, desc[UR44][R4.64] ;  /* 0x0000002c040a8981 */ /* 0x0000e2000c1e1100 */
[----:B------:R-:W-:Y:S01]  /*21510*/  PRMT R20, RZ, 0x7610, R20 ;  /* 0x00007610ff147816 */ /* 0x000fe20000000014 */
[----:B0-----:R-:W-:Y:S02]  /*21520*/  @!P0 IMAD.MOV.U32 R4, RZ, RZ, R34 ;  /* 0x000000ffff048224 */ /* 0x001fe400078e0022 */
[----:B------:R-:W3:Y:S01]  /*21530*/  LDL R34, [R1+0x1908] ;  /* 0x0019080001227983 */ /* 0x000ee20000100800 */
[----:B------:R-:W-:Y:S02]  /*21540*/  PRMT R21, RZ, 0x7610, R21 ;  /* 0x00007610ff157816 */ /* 0x000fe40000000015 */
[----:B------:R-:W-:Y:S01]  /*21550*/  PRMT R22, RZ, 0x7610, R22 ;  /* 0x00007610ff167816 */ /* 0x000fe20000000016 */
[----:B--2---:R-:W-:Y:S02]  /*21560*/  @!P0 IMAD.MOV.U32 R5, RZ, RZ, R35 ;  /* 0x000000ffff058224 */ /* 0x004fe400078e0023 */
[----:B------:R-:W2:Y:S04]  /*21570*/  LDL R35, [R1+0x1904] ;  /* 0x0019040001237983 */ /* 0x000ea80000100800 */
[----:B------:R4:W2:Y:S02]  /*21580*/  @!P0 LDG.E.U8 R19, desc[UR44][R4.64] ;  /* 0x0000002c04138981 */ /* 0x0008a4000c1e1100 */
[----:B----4-:R-:W-:-:S02]  /*21590*/  @!P0 IMAD.MOV.U32 R4, RZ, RZ, R32 ;  /* 0x000000ffff048224 */ /* 0x010fc400078e0020 */
[----:B---3--:R-:W-:Y:S01]  /*215a0*/  @!P0 IMAD.MOV.U32 R5, RZ, RZ, R33 ;  /* 0x000000ffff058224 */ /* 0x008fe200078e0021 */
[----:B------:R-:W3:Y:S04]  /*215b0*/  LDL R32, [R1+0x18e8] ;  /* 0x0018e80001207983 */ /* 0x000ee80000100800 */
[----:B------:R-:W4:Y:S04]  /*215c0*/  LDL R33, [R1+0x18e4] ;  /* 0x0018e40001217983 */ /* 0x000f280000100800 */
[----:B------:R0:W4:Y:S02]  /*215d0*/  @!P0 LDG.E.U8 R20, desc[UR44][R4.64] ;  /* 0x0000002c04148981 */ /* 0x000124000c1e1100 */
[----:B0-----:R-:W-:-:S02]  /*215e0*/  @!P0 IMAD.MOV.U32 R4, RZ, RZ, R26 ;  /* 0x000000ffff048224 */ /* 0x001fc400078e001a */
[----:B------:R-:W-:Y:S01]  /*215f0*/  @!P0 IMAD.MOV.U32 R5, RZ, RZ, R31 ;  /* 0x000000ffff058224 */ /* 0x000fe200078e001f */
[----:B------:R-:W4:Y:S04]  /*21600*/  LDL R26, [R1+0x18c8] ;  /* 0x0018c800011a7983 */ /* 0x000f280000100800 */
        /* <DEDUP_REMOVED lines=8> */
[----:B------:R-:W4:Y:S01]  /*21690*/  LDL R27, [R1+0x1888] ;  /* 0x00188800011b7983 */ /* 0x000f220000100800 */
[----:B------:R-:W-:Y:S01]  /*216a0*/  PRMT R23, RZ, 0x7610, R23 ;  /* 0x00007610ff177816 */ /* 0x000fe20000000017 */
[----:B------:R-:W-:Y:S01]  /*216b0*/  @!P0 IMAD.MOV.U32 R5, RZ, RZ, R42 ;  /* 0x000000ffff058224 */ /* 0x000fe200078e002a */
[----:B------:R-:W-:-:S04]  /*216c0*/  PRMT R152, RZ, 0x7610, R152 ;  /* 0x00007610ff987816 */ /* 0x000fc80000000098 */
[----:B------:R0:W4:Y:S01]  /*216d0*/  @!P0 LDG.E.U8 R23, desc[UR44][R4.64] ;  /* 0x0000002c04178981 */ /* 0x000122000c1e1100 */
[----:B------:R-:W-:Y:S01]  /*216e0*/  PRMT R153, RZ, 0x7610, R153 ;  /* 0x00007610ff997816 */ /* 0x000fe20000000099 */
[----:B0-----:R-:W-:Y:S02]  /*216f0*/  @!P0 IMAD.MOV.U32 R4, RZ, RZ, R29 ;  /* 0x000000ffff048224 */ /* 0x001fe400078e001d */
[----:B------:R-:W-:Y:S01]  /*21700*/  @!P0 IMAD.MOV.U32 R5, RZ, RZ, R41 ;  /* 0x000000ffff058224 */ /* 0x000fe200078e0029 */
[----:B------:R-:W4:Y:S04]  /*21710*/  LDL R29, [R1+0x1868] ;  /* 0x00186800011d7983 */ /* 0x000f280000100800 */
[----:B------:R0:W4:Y:S01]  /*21720*/  @!P0 LDG.E.U8 R152, desc[UR44][R4.64] ;  /* 0x0000002c04988981 */ /* 0x000122000c1e1100 */
[----:B------:R-:W-:Y:S01]  /*21730*/  PRMT R154, RZ, 0x7610, R154 ;  /* 0x00007610ff9a7816 */ /* 0x000fe2000000009a */
[----:B0-----:R-:W-:-:S02]  /*21740*/  @!P0 IMAD.MOV.U32 R4, RZ, RZ, R39 ;  /* 0x000000ffff048224 */ /* 0x001fc400078e0027 */
[----:B------:R-:W-:Y:S01]  /*21750*/  @!P0 IMAD.MOV.U32 R5, RZ, RZ, R40 ;  /* 0x000000ffff058224 */ /* 0x000fe200078e0028 */
[----:B------:R-:W-:Y:S01]  /*21760*/  PRMT R155, RZ, 0x7610, R155 ;  /* 0x00007610ff9b7816 */ /* 0x000fe2000000009b */
[----:B------:R-:W4:Y:S04]  /*21770*/  LDL R39, [R1+0x17a4] ;  /* 0x0017a40001277983 */ /* 0x000f280000100800 */
[----:B------:R0:W4:Y:S01]  /*21780*/  @!P0 LDG.E.U8 R153, desc[UR44][R4.64] ;  /* 0x0000002c04998981 */ /* 0x000122000c1e1100 */
[----:B------:R-:W-:Y:S02]  /*21790*/  PRMT R156, RZ, 0x7610, R156 ;  /* 0x00007610ff9c7816 */ /* 0x000fe4000000009c */
[----:B------:R-:W-:Y:S01]  /*217a0*/  PRMT R157, RZ, 0x7610, R157 ;  /* 0x00007610ff9d7816 */ /* 0x000fe2000000009d */
[----:B------:R-:W4:Y:S01]  /*217b0*/  LDL R40, [R1+0x11b4] ;  /* 0x0011b40001287983 */ /* 0x000f220000100800 */
[----:B0-----:R-:W-:-:S02]  /*217c0*/  @!P0 IMAD.MOV.U32 R4, RZ, RZ, R36 ;  /* 0x000000ffff048224 */ /* 0x001fc400078e0024 */
[----:B------:R-:W-:Y:S01]  /*217d0*/  @!P0 IMAD.MOV.U32 R5, RZ, RZ, R37 ;  /* 0x000000ffff058224 */ /* 0x000fe200078e0025 */
[----:B------:R-:W4:Y:S04]  /*217e0*/  LDL R36, [R1+0x1804] ;  /* 0x0018040001247983 */ /* 0x000f280000100800 */
[----:B------:R0:W4:Y:S01]  /*217f0*/  @!P0 LDG.E.U8 R154, desc[UR44][R4.64] ;  /* 0x0000002c049a8981 */ /* 0x000122000c1e1100 */
[----:B------:R-:W-:Y:S02]  /*21800*/  PRMT R158, RZ, 0x7610, R158 ;  /* 0x00007610ff9e7816 */ /* 0x000fe4000000009e */
[----:B------:R-:W-:Y:S01]  /*21810*/  PRMT R159, RZ, 0x7610, R159 ;  /* 0x00007610ff9f7816 */ /* 0x000fe2000000009f */
[----:B------:R-:W4:Y:S01]  /*21820*/  LDL R37, [R1+0x1744] ;  /* 0x0017440001257983 */ /* 0x000f220000100800 */
[----:B0-----:R-:W-:Y:S01]  /*21830*/  @!P0 IMAD.MOV.U32 R4, RZ, RZ, R34 ;  /* 0x000000ffff048224 */ /* 0x001fe200078e0022 */
[----:B------:R-:W-:-:S02]  /*21840*/  PRMT R160, RZ, 0x7610, R160 ;  /* 0x00007610ffa07816 */ /* 0x000fc400000000a0 */
[----:B------:R-:W4:Y:S01]  /*21850*/  LDL R34, [R1+0x1764] ;  /* 0x0017640001227983 */ /* 0x000f220000100800 */
[----:B--2---:R-:W-:-:S03]  /*21860*/  @!P0 IMAD.MOV.U32 R5, RZ, RZ, R35 ;  /* 0x000000ffff058224 */ /* 0x004fc600078e0023 */
[----:B------:R-:W2:Y:S04]  /*21870*/  LDL R35, [R1+0x1784] ;  /* 0x0017840001237983 */ /* 0x000ea80000100800 */
[----:B------:R3:W2:Y:S02]  /*21880*/  @!P0 LDG.E.U8 R155, desc[UR44][R4.64] ;  /* 0x0000002c049b8981 */ /* 0x0006a4000c1e1100 */
[----:B---3--:R-:W-:Y:S01]  /*21890*/  @!P0 IMAD.MOV.U32 R4, RZ, RZ, R32 ;  /* 0x000000ffff048224 */ /* 0x008fe200078e0020 */
[----:B------:R-:W-:Y:S01]  /*218a0*/  PRMT R161, RZ, 0x7610, R161 ;  /* 0x00007610ffa17816 */ /* 0x000fe200000000a1 */
[----:B------:R-:W3:Y:S01]  /*218b0*/  LDL R32, [R1+0x1768] ;  /* 0x0017680001207983 */ /* 0x000ee20000100800 */
[----:B----4-:R-:W-:-:S03]  /*218c0*/  @!P0 IMAD.MOV.U32 R5, RZ, RZ, R33 ;  /* 0x000000ffff058224 */ /* 0x010fc600078e0021 */
[----:B------:R-:W4:Y:S04]  /*218d0*/  LDL R33, [R1+0x17e4] ;  /* 0x0017e40001217983 */ /* 0x000f280000100800 */
[----:B------:R0:W3:Y:S02]  /*218e0*/  @!P0 LDG.E.U8 R156, desc[UR44][R4.64] ;  /* 0x0000002c049c8981 */ /* 0x0000e4000c1e1100 */
[----:B0-----:R-:W-:Y:S02]  /*218f0*/  @!P0 IMAD.MOV.U32 R4, RZ, RZ, R26 ;  /* 0x000000ffff048224 */ /* 0x001fe400078e001a */
[----:B------:R-:W2:Y:S01]  /*21900*/  LDL R26, [R1+0x17e8] ;  /* 0x0017e800011a7983 */ /* 0x000ea20000100800 */
[----:B------:R-:W-:-:S03]  /*21910*/  @!P0 IMAD.MOV.U32 R5, RZ, RZ, R31 ;  /* 0x000000ffff058224 */ /* 0x000fc600078e001f */
[----:B------:R-:W3:Y:S04]  /*21920*/  LDL R31, [R1+0x17c4] ;  /* 0x0017c400011f7983 */ /* 0x000ee80000100800 */
[----:B------:R0:W3:Y:S02]  /*21930*/  @!P0 LDG.E.U8 R157, desc[UR44][R4.64] ;  /* 0x0000002c049d8981 */ /* 0x0000e4000c1e1100 */
[----:B0-----:R-:W-:Y:S02]  /*21940*/  @!P0 IMAD.MOV.U32 R4, RZ, RZ, R14 ;  /* 0x000000ffff048224 */ /* 0x001fe400078e000e */
[----:B------:R-:W3:Y:S01]  /*21950*/  LDL R14, [R1+0x17c8] ;  /* 0x0017c800010e7983 */ /* 0x000ee20000100800 */
[----:B------:R-:W-:-:S03]  /*21960*/  @!P0 IMAD.MOV.U32 R5, RZ, RZ, R30 ;  /* 0x000000ffff058224 */ /* 0x000fc600078e001e */
[----:B------:R-:W3:Y:S04]  /*21970*/  LDL R30, [R1+0x1788] ;  /* 0x00178800011e7983 */ /* 0x000ee80000100800 */
[----:B------:R0:W3:Y:S02]  /*21980*/  @!P0 LDG.E.U8 R158, desc[UR44][R4.64] ;  /* 0x0000002c049e8981 */ /* 0x0000e4000c1e1100 */
[----:B0-----:R-:W-:Y:S02]  /*21990*/  @!P0 IMAD.MOV.U32 R4, RZ, RZ, R27 ;  /* 0x000000ffff048224 */ /* 0x001fe400078e001b */
[----:B------:R-:W3:Y:S01]  /*219a0*/  LDL R27, [R1+0x17a8] ;  /* 0x0017a800011b7983 */ /* 0x000ee20000100800 */
[----:B------:R-:W-:-:S05]  /*219b0*/  @!P0 IMAD.MOV.U32 R5, RZ, RZ, R126 ;  /* 0x000000ffff058224 */ /* 0x000fca00078e007e */
[----:B------:R0:W3:Y:S02]  /*219c0*/  @!P0 LDG.E.U8 R159, desc[UR44][R4.64] ;  /* 0x0000002c049f8981 */ /* 0x0000e4000c1e1100 */
[----:B0-----:R-:W-:Y:S02]  /*219d0*/  @!P0 IMAD.MOV.U32 R5, RZ, RZ, R134 ;  /* 0x000000ffff058224 */ /* 0x001fe400078e0086 */
[----:B------:R-:W-:Y:S01]  /*219e0*/  @!P0 IMAD.MOV.U32 R4, RZ, RZ, R29 ;  /* 0x000000ffff048224 */ /* 0x000fe200078e001d */
[----:B------:R-:W-:Y:S01]  /*219f0*/  PRMT R162, RZ, 0x7610, R162 ;  /* 0x00007610ffa27816 */ /* 0x000fe200000000a2 */
[----:B------:R-:W3:Y:S04]  /*21a00*/  LDL R29, [R1+0x1748] ;  /* 0x00174800011d7983 */ /* 0x000ee80000100800 */
[----:B------:R0:W3:Y:S02]  /*21a10*/  @!P0 LDG.E.U8 R160, desc[UR44][R4.64] ;  /* 0x0000002c04a08981 */ /* 0x0000e4000c1e1100 */
[----:B0-----:R-:W-:-:S02]  /*21a20*/  @!P0 IMAD.MOV.U32 R4, RZ, RZ, R131 ;  /* 0x000000ffff048224 */ /* 0x001fc400078e0083 */
[----:B------:R-:W-:-:S05]  /*21a30*/  @!P0 IMAD.MOV.U32 R5, RZ, RZ, R142 ;  /* 0x000000ffff058224 */ /* 0x000fca00078e008e */
[----:B------:R0:W3:Y:S01]  /*21a40*/  @!P0 LDG.E.U8 R161, desc[UR44][R4.64] ;  /* 0x0000002c04a18981 */ /* 0x0000e2000c1e1100 */
[----:B------:R-:W-:Y:S01]  /*21a50*/  PRMT R163, RZ, 0x7610, R163 ;  /* 0x00007610ffa37816 */ /* 0x000fe200000000a3 */
[----:B0-----:R-:W-:Y:S02]  /*21a60*/  @!P0 IMAD.MOV.U32 R4, RZ, RZ, R139 ;  /* 0x000000ffff048224 */ /* 0x001fe400078e008b */
[----:B------:R-:W-:-:S05]  /*21a70*/  @!P0 IMAD.MOV.U32 R5, RZ, RZ, R150 ;  /* 0x000000ffff058224 */ /* 0x000fca00078e0096 */
[----:B------:R0:W3:Y:S01]  /*21a80*/  @!P0 LDG.E.U8 R162, desc[UR44][R4.64] ;  /* 0x0000002c04a28981 */ /* 0x0000e2000c1e1100 */
[----:B------:R-:W-:Y:S01]  /*21a90*/  PRMT R164, RZ, 0x7610, R164 ;  /* 0x00007610ffa47816 */ /* 0x000fe200000000a4 */
[----:B0-----:R-:W-:Y:S02]  /*21aa0*/  @!P0 IMAD.MOV.U32 R4, RZ, RZ, R147 ;  /* 0x000000ffff048224 */ /* 0x001fe400078e0093 */
[----:B------:R-:W-:Y:S02]  /*21ab0*/  @!P0 IMAD.MOV.U32 R5, RZ, RZ, R36 ;  /* 0x000000ffff058224 */ /* 0x000fe400078e0024 */
[----:B------:R-:W3:Y:S04]  /*21ac0*/  LDL R36, [R1+0x1724] ;  /* 0x0017240001247983 */ /* 0x000ee80000100800 */
[----:B------:R4:W3:Y:S01]  /*21ad0*/  @!P0 LDG.E.U8 R163, desc[UR44][R4.64] ;  /* 0x0000002c04a38981 */ /* 0x0008e2000c1e1100 */
[----:B------:R-:W-:-:S02]  /*21ae0*/  PRMT R165, RZ, 0x7610, R165 ;  /* 0x00007610ffa57816 */ /* 0x000fc400000000a5 */
[----:B------:R-:W-:Y:S01]  /*21af0*/  PRMT R166, RZ, 0x7610, R166 ;  /* 0x00007610ffa67816 */ /* 0x000fe200000000a6 */
[----:B----4-:R-:W-:Y:S02]  /*21b00*/  @!P0 IMAD.MOV.U32 R5, RZ, RZ, R33 ;  /* 0x000000ffff058224 */ /* 0x010fe400078e0021 */
[----:B------:R-:W4:Y:S01]  /*21b10*/  LDL R33, [R1+0x1728] ;  /* 0x0017280001217983 */ /* 0x000f220000100800 */
[----:B--2---:R-:W-:-:S03]  /*21b20*/  @!P0 IMAD.MOV.U32 R4, RZ, RZ, R26 ;  /* 0x000000ffff048224 */ /* 0x004fc600078e001a */
[----:B------:R-:W2:Y:S04]  /*21b30*/  LDL R26, [R1+0x1708] ;  /* 0x00170800011a7983 */ /* 0x000ea80000100800 */
[----:B------:R3:W2:Y:S02]  /*21b40*/  @!P0 LDG.E.U8 R164, desc[UR44][R4.64] ;  /* 0x0000002c04a48981 */ /* 0x0006a4000c1e1100 */
[----:B---3--:R-:W-:Y:S02]  /*21b50*/  @!P0 IMAD.MOV.U32 R5, RZ, RZ, R31 ;  /* 0x000000ffff058224 */ /* 0x008fe400078e001f */
[----:B------:R-:W3:Y:S01]  /*21b60*/  LDL R31, [R1+0x1704] ;  /* 0x00170400011f7983 */ /* 0x000ee20000100800 */
[----:B------:R-:W-:-:S03]  /*21b70*/  @!P0 IMAD.MOV.U32 R4, RZ, RZ, R14 ;  /* 0x000000ffff048224 */ /* 0x000fc600078e000e */
[----:B------:R-:W3:Y:S04]  /*21b80*/  LDL R14, [R1+0x16e8] ;  /* 0x0016e800010e7983 */ /* 0x000ee80000100800 */
[----:B------:R0:W3:Y:S02]  /*21b90*/  @!P0 LDG.E.U8 R165, desc[UR44][R4.64] ;  /* 0x0000002c04a58981 */ /* 0x0000e4000c1e1100 */
[----:B0-----:R-:W-:Y:S01]  /*21ba0*/  @!P0 IMAD.MOV.U32 R5, RZ, RZ, R39 ;  /* 0x000000ffff058224 */ /* 0x001fe200078e0027 */
[----:B------:R-:W-:Y:S01]  /*21bb0*/  PRMT R167, RZ, 0x7610, R167 ;  /* 0x00007610ffa77816 */ /* 0x000fe200000000a7 */
[----:B------:R-:W3:Y:S01]  /*21bc0*/  LDL R39, [R1+0x16c4] ;  /* 0x0016c40001277983 */ /* 0x000ee20000100800 */
[----:B------:R-:W-:-:S03]  /*21bd0*/  @!P0 IMAD.MOV.U32 R4, RZ, RZ, R27 ;  /* 0x000000ffff048224 */ /* 0x000fc600078e001b */
[----:B------:R-:W3:Y:S04]  /*21be0*/  LDL R27, [R1+0x16e4] ;  /* 0x0016e400011b7983 */ /* 0x000ee80000100800 */
[----:B------:R0:W3:Y:S02]  /*21bf0*/  @!P0 LDG.E.U8 R166, desc[UR44][R4.64] ;  /* 0x0000002c04a68981 */ /* 0x0000e4000c1e1100 */
[----:B0-----:R-:W-:Y:S02]  /*21c00*/  @!P0 IMAD.MOV.U32 R5, RZ, RZ, R35 ;  /* 0x000000ffff058224 */ /* 0x001fe400078e0023 */
[----:B------:R-:W3:Y:S01]  /*21c10*/  LDL R35, [R1+0x16c8] ;  /* 0x0016c80001237983 */ /* 0x000ee20000100800 */
[----:B------:R-:W-:Y:S01]  /*21c20*/  @!P0 IMAD.MOV.U32 R4, RZ, RZ, R30 ;  /* 0x000000ffff048224 */ /* 0x000fe200078e001e */
[----:B------:R-:W-:-:S02]  /*21c30*/  PRMT R168, RZ, 0x7610, R168 ;  /* 0x00007610ffa87816 */ /* 0x000fc400000000a8 */
[----:B------:R-:W3:Y:S04]  /*21c40*/  LDL R30, [R1+0x16a8] ;  /* 0x0016a800011e7983 */ /* 0x000ee80000100800 */
[----:B------:R0:W3:Y:S01]  /*21c50*/  @!P0 LDG.E.U8 R167, desc[UR44][R4.64] ;  /* 0x0000002c04a78981 */ /* 0x0000e2000c1e1100 */
[----:B------:R-:W-:Y:S01]  /*21c60*/  PRMT R169, RZ, 0x7610, R169 ;  /* 0x00007610ffa97816 */ /* 0x000fe200000000a9 */
[----:B0-----:R-:W-:Y:S02]  /*21c70*/  @!P0 IMAD.MOV.U32 R4, RZ, RZ, R32 ;  /* 0x000000ffff048224 */ /* 0x001fe400078e0020 */
[----:B------:R-:W-:Y:S01]  /*21c80*/  @!P0 IMAD.MOV.U32 R5, RZ, RZ, R34 ;  /* 0x000000ffff058224 */ /* 0x000fe200078e0022 */
[----:B------:R-:W3:Y:S04]  /*21c90*/  LDL R32, [R1+0x1278] ;  /* 0x0012780001207983 */ /* 0x000ee80000100800 */
[----:B------:R-:W3:Y:S04]  /*21ca0*/  LDL R34, [R1+0x16a4] ;  /* 0x0016a40001227983 */ /* 0x000ee80000100800 */
[----:B------:R0:W3:Y:S01]  /*21cb0*/  @!P0 LDG.E.U8 R168, desc[UR44][R4.64] ;  /* 0x0000002c04a88981 */ /* 0x0000e2000c1e1100 */
[----:B------:R-:W-:Y:S01]  /*21cc0*/  PRMT R170, RZ, 0x7610, R170 ;  /* 0x00007610ffaa7816 */ /* 0x000fe200000000aa */
[----:B0-----:R-:W-:-:S02]  /*21cd0*/  @!P0 IMAD.MOV.U32 R4, RZ, RZ, R29 ;  /* 0x000000ffff048224 */ /* 0x001fc400078e001d */
[----:B------:R-:W-:Y:S01]  /*21ce0*/  @!P0 IMAD.MOV.U32 R5, RZ, RZ, R37 ;  /* 0x000000ffff058224 */ /* 0x000fe200078e0025 */
[----:B------:R-:W3:Y:S04]  /*21cf0*/  LDL R29, [R1+0x1258] ;  /* 0x00125800011d7983 */ /* 0x000ee80000100800 */
[----:B------:R-:W3:Y:S04]  /*21d00*/  LDL R37, [R1+0x1274] ;  /* 0x0012740001257983 */ /* 0x000ee80000100800 */
[----:B------:R0:W3:Y:S01]  /*21d10*/  @!P0 LDG.E.U8 R169, desc[UR44][R4.64] ;  /* 0x0000002c04a98981 */ /* 0x0000e2000c1e1100 */
[----:B------:R-:W-:Y:S01]  /*21d20*/  PRMT R171, RZ, 0x7610, R171 ;  /* 0x00007610ffab7816 */ /* 0x000fe200000000ab */
[----:B0-----:R-:W-:Y:S01]  /*21d30*/  @!P0 IMAD.MOV.U32 R5, RZ, RZ, R36 ;  /* 0x000000ffff058224 */ /* 0x001fe200078e0024 */
[----:B------:R-:W-:Y:S01]  /*21d40*/  PRMT R172, RZ, 0x7610, R172 ;  /* 0x00007610ffac7816 */ /* 0x000fe200000000ac */
[----:B------:R-:W3:Y:S01]  /*21d50*/  LDL R36, [R1+0x1214] ;  /* 0x0012140001247983 */ /* 0x000ee20000100800 */
[----:B----4-:R-:W-:-:S03]  /*21d60*/  @!P0 IMAD.MOV.U32 R4, RZ, RZ, R33 ;  /* 0x000000ffff048224 */ /* 0x010fc600078e0021 */
[----:B------:R-:W4:Y:S04]  /*21d70*/  LDL R33, [R1+0x1254] ;  /* 0x0012540001217983 */ /* 0x000f280000100800 */
[----:B------:R2:W4:Y:S02]  /*21d80*/  @!P0 LDG.E.U8 R170, desc[UR44][R4.64] ;  /* 0x0000002c04aa8981 */ /* 0x000524000c1e1100 */
[----:B--2---:R-:W-:Y:S02]  /*21d90*/  @!P0 IMAD.MOV.U32 R4, RZ, RZ, R26 ;  /* 0x000000ffff048224 */ /* 0x004fe400078e001a */
[----:B------:R-:W2:Y:S01]  /*21da0*/  LDL R26, [R1+0x1238] ;  /* 0x00123800011a7983 */ /* 0x000ea20000100800 */
[----:B---3--:R-:W-:-:S03]  /*21db0*/  @!P0 IMAD.MOV.U32 R5, RZ, RZ, R31 ;  /* 0x000000ffff058224 */ /* 0x008fc600078e001f */
        /* <DEDUP_REMOVED lines=9> */
[----:B------:R-:W-:Y:S01]  /*21e50*/  PRMT R173, RZ, 0x7610, R173 ;  /* 0x00007610ffad7816 */ /* 0x000fe200000000ad */
[----:B------:R-:W-:Y:S01]  /*21e60*/  @!P0 IMAD.MOV.U32 R5, RZ, RZ, R39 ;  /* 0x000000ffff058224 */ /* 0x000fe200078e0027 */
[----:B------:R-:W-:Y:S01]  /*21e70*/  PRMT R174, RZ, 0x7610, R174 ;  /* 0x00007610ffae7816 */ /* 0x000fe200000000ae */
[----:B------:R-:W3:Y:S04]  /*21e80*/  LDL R39, [R1+0x1194] ;  /* 0x0011940001277983 */ /* 0x000ee80000100800 */
[----:B------:R0:W3:Y:S01]  /*21e90*/  @!P0 LDG.E.U8 R173, desc[UR44][R4.64] ;  /* 0x0000002c04ad8981 */ /* 0x0000e2000c1e1100 */
[----:B------:R-:W-:Y:S01]  /*21ea0*/  PRMT R249, RZ, 0x7610, R249 ;  /* 0x00007610fff97816 */ /* 0x000fe200000000f9 */
[----:B0-----:R-:W-:-:S02]  /*21eb0*/  @!P0 IMAD.MOV.U32 R4, RZ, RZ, R30 ;  /* 0x000000ffff048224 */ /* 0x001fc400078e001e */
[----:B------:R-:W3:Y:S01]  /*21ec0*/  LDL R30, [R1+0x11d8] ;  /* 0x0011d800011e7983 */ /* 0x000ee20000100800 */
[----:B------:R-:W-:-:S03]  /*21ed0*/  @!P0 IMAD.MOV.U32 R5, RZ, RZ, R34 ;  /* 0x000000ffff058224 */ /* 0x000fc600078e0022 */
[----:B------:R-:W3:Y:S04]  /*21ee0*/  LDL R34, [R1+0x11d4] ;  /* 0x0011d40001227983 */ /* 0x000ee80000100800 */
[----:B------:R0:W3:Y:S01]  /*21ef0*/  @!P0 LDG.E.U8 R174, desc[UR44][R4.64] ;  /* 0x0000002c04ae8981 */ /* 0x0000e2000c1e1100 */
[----:B------:R-:W-:Y:S01]  /*21f00*/  PRMT R250, RZ, 0x7610, R250 ;  /* 0x00007610fffa7816 */ /* 0x000fe200000000fa */
[----:B0-----:R-:W-:Y:S02]  /*21f10*/  @!P0 IMAD.MOV.U32 R4, RZ, RZ, R32 ;  /* 0x000000ffff048224 */ /* 0x001fe400078e0020 */
[----:B------:R-:W3:Y:S01]  /*21f20*/  LDL R32, [R1+0x11b8] ;  /* 0x0011b80001207983 */ /* 0x000ee20000100800 */
[----:B------:R-:W-:-:S05]  /*21f30*/  @!P0 IMAD.MOV.U32 R5, RZ, RZ, R37 ;  /* 0x000000ffff058224 */ /* 0x000fca00078e0025 */
[----:B------:R0:W3:Y:S01]  /*21f40*/  @!P0 LDG.E.U8 R249, desc[UR44][R4.64] ;  /* 0x0000002c04f98981 */ /* 0x0000e2000c1e1100 */
[----:B------:R-:W-:Y:S01]  /*21f50*/  PRMT R252, RZ, 0x7610, R252 ;  /* 0x00007610fffc7816 */ /* 0x000fe200000000fc */
[----:B0-----:R-:W-:Y:S02]  /*21f60*/  @!P0 IMAD.MOV.U32 R4, RZ, RZ, R29 ;  /* 0x000000ffff048224 */ /* 0x001fe400078e001d */
[----:B------:R-:W3:Y:S01]  /*21f70*/  LDL R29, [R1+0x1178] ;  /* 0x00117800011d7983 */ /* 0x000ee20000100800 */
[----:B------:R-:W-:Y:S01]  /*21f80*/  PRMT R81, RZ, 0x7610, R81 ;  /* 0x00007610ff517816 */ /* 0x000fe20000000051 */
[----:B----4-:R-:W-:Y:S02]  /*21f90*/  @!P0 IMAD.MOV.U32 R5, RZ, RZ, R33 ;  /* 0x000000ffff058224 */ /* 0x010fe400078e0021 */
[----:B------:R-:W4:Y:S04]  /*21fa0*/  LDL R33, [R1+0x1198] ;  /* 0x0011980001217983 */ /* 0x000f280000100800 */
[----:B------:R2:W4:Y:S02]  /*21fb0*/  @!P0 LDG.E.U8 R250, desc[UR44][R4.64] ;  /* 0x0000002c04fa8981 */ /* 0x000524000c1e1100 */
[----:B--2---:R-:W-:-:S02]  /*21fc0*/  @!P0 IMAD.MOV.U32 R4, RZ, RZ, R26 ;  /* 0x000000ffff048224 */ /* 0x004fc400078e001a */
[----:B------:R-:W2:Y:S01]  /*21fd0*/  LDL R26, [R1+0x1158] ;  /* 0x00115800011a7983 */ /* 0x000ea20000100800 */
[----:B---3--:R-:W-:-:S03]  /*21fe0*/  @!P0 IMAD.MOV.U32 R5, RZ, RZ, R31 ;  /* 0x000000ffff058224 */ /* 0x008fc600078e001f */
[----:B------:R-:W3:Y:S04]  /*21ff0*/  LDL R31, [R1+0x1174] ;  /* 0x00117400011f7983 */ /* 0x000ee80000100800 */
[----:B------:R0:W2:Y:S02]  /*22000*/  @!P0 LDG.E.U8 R252, desc[UR44][R4.64] ;  /* 0x0000002c04fc8981 */ /* 0x0000a4000c1e1100 */
[----:B0-----:R-:W-:Y:S02]  /*22010*/  @!P0 IMAD.MOV.U32 R5, RZ, RZ, R36 ;  /* 0x000000ffff058224 */ /* 0x001fe400078e0024 */
[----:B------:R-:W2:Y:S01]  /*22020*/  LDL R36, [R1+0x1134] ;  /* 0x0011340001247983 */ /* 0x000ea20000100800 */
[----:B------:R-:W-:-:S03]  /*22030*/  @!P0 IMAD.MOV.U32 R4, RZ, RZ, R27 ;  /* 0x000000ffff048224 */ /* 0x000fc600078e001b */
[----:B------:R-:W2:Y:S04]  /*22040*/  LDL R27, [R1+0x1154] ;  /* 0x00115400011b7983 */ /* 0x000ea80000100800 */
[----:B------:R0:W2:Y:S02]  /*22050*/  @!P0 LDG.E.U8 R81, desc[UR44][R4.64] ;  /* 0x0000002c04518981 */ /* 0x0000a4000c1e1100 */
[----:B0-----:R-:W-:Y:S02]  /*22060*/  @!P0 IMAD.MOV.U32 R4, RZ, RZ, R14 ;  /* 0x000000ffff048224 */ /* 0x001fe400078e000e */
[----:B------:R-:W-:Y:S01]  /*22070*/  @!P0 IMAD.MOV.U32 R5, RZ, RZ, R35 ;  /* 0x000000ffff058224 */ /* 0x000fe200078e0023 */
[----:B------:R-:W2:Y:S04]  /*22080*/  LDL R14, [R1+0x1118] ;  /* 0x00111800010e7983 */ /* 0x000ea80000100800 */
[----:B------:R-:W2:Y:S04]  /*22090*/  LDL R35, [R1+0x1114] ;  /* 0x0011140001237983 */ /* 0x000ea80000100800 */
[----:B------:R-:W2:Y:S01]  /*220a0*/  LDL.LU R37, [R1+0x1138] ;  /* 0x0011380001257983 */ /* 0x000ea20000300800 */
[----:B------:R-:W-:-:S02]  /*220b0*/  PRMT R78, RZ, 0x7610, R78 ;  /* 0x00007610ff4e7816 */ /* 0x000fc4000000004e */
[----:B------:R-:W-:Y:S01]  /*220c0*/  PRMT R79, RZ, 0x7610, R79 ;  /* 0x00007610ff4f7816 */ /* 0x000fe2000000004f */
[----:B------:R-:W2:Y:S04]  /*220d0*/  LDL R43, [R1+0x1074] ;  /* 0x00107400012b7983 */ /* 0x000ea80000100800 */
[----:B------:R0:W2:Y:S01]  /*220e0*/  @!P0 LDG.E.U8 R78, desc[UR44][R4.64] ;  /* 0x0000002c044e8981 */ /* 0x0000a2000c1e1100 */
[----:B------:R-:W-:Y:S02]  /*220f0*/  PRMT R76, RZ, 0x7610, R76 ;  /* 0x00007610ff4c7816 */ /* 0x000fe4000000004c */
[----:B------:R-:W-:Y:S01]  /*22100*/  PRMT R77, RZ, 0x7610, R77 ;  /* 0x00007610ff4d7816 */ /* 0x000fe2000000004d */
[----:B------:R-:W2:Y:S01]  /*22110*/  LDL R41, [R1+0x1058] ;  /* 0x0010580001297983 */ /* 0x000ea20000100800 */
[----:B------:R-:W-:-:S02]  /*22120*/  PRMT R74, RZ, 0x7610, R74 ;  /* 0x00007610ff4a7816 */ /* 0x000fc4000000004a */
[----:B------:R-:W-:Y:S01]  /*22130*/  PRMT R75, RZ, 0x7610, R75 ;  /* 0x00007610ff4b7816 */ /* 0x000fe2000000004b */
[----:B------:R-:W2:Y:S01]  /*22140*/  LDL R42, [R1+0x1054] ;  /* 0x00105400012a7983 */ /* 0x000ea20000100800 */
[----:B0-----:R-:W-:Y:S02]  /*22150*/  @!P0 IMAD.MOV.U32 R4, RZ, RZ, R30 ;  /* 0x000000ffff048224 */ /* 0x001fe400078e001e */
[----:B------:R-:W-:Y:S01]  /*22160*/  @!P0 IMAD.MOV.U32 R5, RZ, RZ, R34 ;  /* 0x000000ffff058224 */ /* 0x000fe200078e0022 */
[----:B------:R-:W2:Y:S04]  /*22170*/  LDL R30, [R1+0x10f8] ;  /* 0x0010f800011e7983 */ /* 0x000ea80000100800 */
[----:B------:R0:W2:Y:S04]  /*22180*/  @!P0 LDG.E.U8 R79, desc[UR44][R4.64] ;  /* 0x0000002c044f8981 */ /* 0x0000a8000c1e1100 */
[----:B------:R-:W2:Y:S01]  /*22190*/  LDL R34, [R1+0x10f4] ;  /* 0x0010f40001227983 */ /* 0x000ea20000100800 */
[----:B0-----:R-:W-:-:S02]  /*221a0*/  @!P0 IMAD.MOV.U32 R4, RZ, RZ, R32 ;  /* 0x000000ffff048224 */ /* 0x001fc400078e0020 */
[----:B------:R-:W-:Y:S01]  /*221b0*/  @!P0 IMAD.MOV.U32 R5, RZ, RZ, R40 ;  /* 0x000000ffff058224 */ /* 0x000fe200078e0028 */
[----:B------:R-:W2:Y:S04]  /*221c0*/  LDL R32, [R1+0x10d8] ;  /* 0x0010d80001207983 */ /* 0x000ea80000100800 */
[----:B------:R0:W2:Y:S01]  /*221d0*/  @!P0 LDG.E.U8 R76, desc[UR44][R4.64] ;  /* 0x0000002c044c8981 */ /* 0x0000a2000c1e1100 */
[----:B------:R-:W-:Y:S02]  /*221e0*/  PRMT R72, RZ, 0x7610, R72 ;  /* 0x00007610ff487816 */ /* 0x000fe40000000048 */
[----:B------:R-:W-:Y:S01]  /*221f0*/  PRMT R73, RZ, 0x7610, R73 ;  /* 0x00007610ff497816 */ /* 0x000fe20000000049 */
[----:B------:R-:W2:Y:S01]  /*22200*/  LDL R40, [R1+0x1034] ;  /* 0x0010340001287983 */ /* 0x000ea20000100800 */
[----:B0-----:R-:W-:-:S03]  /*22210*/  @!P0 IMAD.MOV.U32 R5, RZ, RZ, R39 ;  /* 0x000000ffff058224 */ /* 0x001fc600078e0027 */
[----:B------:R-:W2:Y:S01]  /*22220*/  LDL R39, [R1+0x1038] ;  /* 0x0010380001277983 */ /* 0x000ea20000100800 */
[----:B----4-:R-:W-:-:S03]  /*22230*/  @!P0 IMAD.MOV.U32 R4, RZ, RZ, R33 ;  /* 0x000000ffff048224 */ /* 0x010fc600078e0021 */
[----:B------:R-:W4:Y:S04]  /*22240*/  LDL R33, [R1+0x10d4] ;  /* 0x0010d40001217983 */ /* 0x000f280000100800 */
[----:B------:R0:W4:Y:S02]  /*22250*/  @!P0 LDG.E.U8 R77, desc[UR44][R4.64] ;  /* 0x0000002c044d8981 */ /* 0x000124000c1e1100 */
[----:B0-----:R-:W-:Y:S02]  /*22260*/  @!P0 IMAD.MOV.U32 R4, RZ, RZ, R29 ;  /* 0x000000ffff048224 */ /* 0x001fe400078e001d */
[----:B------:R-:W4:Y:S01]  /*22270*/  LDL R29, [R1+0x10b8] ;  /* 0x0010b800011d7983 */ /* 0x000f220000100800 */
[----:B---3--:R-:W-:-:S03]  /*22280*/  @!P0 IMAD.MOV.U32 R5, RZ, RZ, R31 ;  /* 0x000000ffff058224 */ /* 0x008fc600078e001f */
[----:B------:R-:W3:Y:S04]  /*22290*/  LDL R31, [R1+0x10b4] ;  /* 0x0010b400011f7983 */ /* 0x000ee80000100800 */
[----:B------:R2:W3:Y:S02]  /*222a0*/  @!P0 LDG.E.U8 R74, desc[UR44][R4.64] ;  /* 0x0000002c044a8981 */ /* 0x0004e4000c1e1100 */
[----:B--2---:R-:W-:Y:S02]  /*222b0*/  @!P0 IMAD.MOV.U32 R4, RZ, RZ, R26 ;  /* 0x000000ffff048224 */ /* 0x004fe400078e001a */
[----:B------:R-:W2:Y:S01]  /*222c0*/  LDL R26, [R1+0x1098] ;  /* 0x00109800011a7983 */ /* 0x000ea20000100800 */
[----:B------:R-:W-:-:S03]  /*222d0*/  @!P0 IMAD.MOV.U32 R5, RZ, RZ, R27 ;  /* 0x000000ffff058224 */ /* 0x000fc600078e001b */
[----:B------:R-:W2:Y:S04]  /*222e0*/  LDL R27, [R1+0x1094] ;  /* 0x00109400011b7983 */ /* 0x000ea80000100800 */
[----:B------:R0:W2:Y:S02]  /*222f0*/  @!P0 LDG.E.U8 R75, desc[UR44][R4.64] ;  /* 0x0000002c044b8981 */ /* 0x0000a4000c1e1100 */
[----:B0-----:R-:W-:Y:S02]  /*22300*/  @!P0 IMAD.MOV.U32 R5, RZ, RZ, R36 ;  /* 0x000000ffff058224 */ /* 0x001fe400078e0024 */
[----:B------:R-:W2:Y:S01]  /*22310*/  LDL R36, [R1+0x1014] ;  /* 0x0010140001247983 */ /* 0x000ea20000100800 */
[----:B------:R-:W-:-:S05]  /*22320*/  @!P0 IMAD.MOV.U32 R4, RZ, RZ, R37 ;  /* 0x000000ffff048224 */ /* 0x000fca00078e0025 */
[----:B------:R0:W2:Y:S02]  /*22330*/  @!P0 LDG.E.U8 R72, desc[UR44][R4.64] ;  /* 0x0000002c04488981 */ /* 0x0000a4000c1e1100 */
[----:B0-----:R-:W-:Y:S02]  /*22340*/  @!P0 IMAD.MOV.U32 R4, RZ, RZ, R14 ;  /* 0x000000ffff048224 */ /* 0x001fe400078e000e */
[----:B------:R-:W2:Y:S01]  /*22350*/  LDL R14, [R1+0x1078] ;  /* 0x00107800010e7983 */ /* 0x000ea20000100800 */
[----:B------:R-:W-:Y:S01]  /*22360*/  @!P0 IMAD.MOV.U32 R5, RZ, RZ, R35 ;  /* 0x000000ffff058224 */ /* 0x000fe200078e0023 */
[----:B------:R-:W-:Y:S02]  /*22370*/  PRMT R70, RZ, 0x7610, R70 ;  /* 0x00007610ff467816 */ /* 0x000fe40000000046 */
[----:B------:R-:W2:Y:S04]  /*22380*/  LDL R35, [R1+0xff4] ;  /* 0x000ff40001237983 */ /* 0x000ea80000100800 */
[----:B------:R0:W2:Y:S02]  /*22390*/  @!P0 LDG.E.U8 R73, desc[UR44][R4.64] ;  /* 0x0000002c04498981 */ /* 0x0000a4000c1e1100 */
[----:B0-----:R-:W-:-:S02]  /*223a0*/  @!P0 IMAD.MOV.U32 R4, RZ, RZ, R30 ;  /* 0x000000ffff048224 */ /* 0x001fc400078e001e */
[----:B------:R-:W2:Y:S01]  /*223b0*/  LDL R30, [R1+0x1018] ;  /* 0x00101800011e7983 */ /* 0x000ea20000100800 */
[----:B------:R-:W-:-:S03]  /*223c0*/  @!P0 IMAD.MOV.U32 R5, RZ, RZ, R34 ;  /* 0x000000ffff058224 */ /* 0x000fc600078e0022 */
[----:B------:R-:W2:Y:S01]  /*223d0*/  LDL R34, [R1+0xff8] ;  /* 0x000ff80001227983 */ /* 0x000ea20000100800 */
[----:B------:R-:W-:-:S03]  /*223e0*/  PRMT R71, RZ, 0x7610, R71 ;  /* 0x00007610ff477816 */ /* 0x000fc60000000047 */
[----:B------:R0:W2:Y:S01]  /*223f0*/  @!P0 LDG.E.U8 R70, desc[UR44][R4.64] ;  /* 0x0000002c04468981 */ /* 0x0000a2000c1e1100 */
[----:B------:R-:W-:Y:S01]  /*22400*/  PRMT R68, RZ, 0x7610, R68 ;  /* 0x00007610ff447816 */ /* 0x000fe20000000044 */
[----:B0-----:R-:W-:Y:S02]  /*22410*/  @!P0 IMAD.MOV.U32 R4, RZ, RZ, R32 ;  /* 0x000000ffff048224 */ /* 0x001fe400078e0020 */
[----:B------:R-:W2:Y:S01]  /*22420*/  LDL R32, [R1+0xfd8] ;  /* 0x000fd80001207983 */ /* 0x000ea20000100800 */
[----:B------:R-:W-:Y:S01]  /*22430*/  PRMT R69, RZ, 0x7610, R69 ;  /* 0x00007610ff457816 */ /* 0x000fe20000000045 */
[----:B----4-:R-:W-:Y:S02]  /*22440*/  @!P0 IMAD.MOV.U32 R5, RZ, RZ, R33 ;  /* 0x000000ffff058224 */ /* 0x010fe400078e0021 */
[----:B------:R-:W4:Y:S04]  /*22450*/  LDL R33, [R1+0xfd4] ;  /* 0x000fd40001217983 */ /* 0x000f280000100800 */
[----:B------:R0:W4:Y:S02]  /*22460*/  @!P0 LDG.E.U8 R71, desc[UR44][R4.64] ;  /* 0x0000002c04478981 */ /* 0x000124000c1e1100 */
[----:B0-----:R-:W-:-:S02]  /*22470*/  @!P0 IMAD.MOV.U32 R4, RZ, RZ, R29 ;  /* 0x000000ffff048224 */ /* 0x001fc400078e001d */
        /* <DEDUP_REMOVED lines=11> */
[----:B------:R-:W-:Y:S01]  /*22530*/  PRMT R66, RZ, 0x7610, R66 ;  /* 0x00007610ff427816 */ /* 0x000fe20000000042 */
[----:B------:R-:W-:Y:S01]  /*22540*/  @!P0 IMAD.MOV.U32 R5, RZ, RZ, R43 ;  /* 0x000000ffff058224 */ /* 0x000fe200078e002b */
[----:B------:R-:W-:-:S04]  /*22550*/  PRMT R67, RZ, 0x7610, R67 ;  /* 0x00007610ff437816 */ /* 0x000fc80000000043 */
[----:B------:R0:W2:Y:S01]  /*22560*/  @!P0 LDG.E.U8 R66, desc[UR44][R4.64] ;  /* 0x0000002c04428981 */ /* 0x0000a2000c1e1100 */
[----:B------:R-:W-:Y:S01]  /*22570*/  PRMT R47, RZ, 0x7610, R47 ;  /* 0x00007610ff2f7816 */ /* 0x000fe2000000002f */
[----:B0-----:R-:W-:Y:S02]  /*22580*/  @!P0 IMAD.MOV.U32 R4, RZ, RZ, R41 ;  /* 0x000000ffff048224 */ /* 0x001fe400078e0029 */
[----:B------:R-:W-:-:S05]  /*22590*/  @!P0 IMAD.MOV.U32 R5, RZ, RZ, R42 ;  /* 0x000000ffff058224 */ /* 0x000fca00078e002a */
[----:B------:R0:W2:Y:S01]  /*225a0*/  @!P0 LDG.E.U8 R67, desc[UR44][R4.64] ;  /* 0x0000002c04438981 */ /* 0x0000a2000c1e1100 */
[----:B------:R-:W-:Y:S01]  /*225b0*/  PRMT R13, RZ, 0x7610, R13 ;  /* 0x00007610ff0d7816 */ /* 0x000fe2000000000d */
[----:B0-----:R-:W-:Y:S02]  /*225c0*/  @!P0 IMAD.MOV.U32 R4, RZ, RZ, R39 ;  /* 0x000000ffff048224 */ /* 0x001fe400078e0027 */
[----:B------:R-:W-:-:S05]  /*225d0*/  @!P0 IMAD.MOV.U32 R5, RZ, RZ, R40 ;  /* 0x000000ffff058224 */ /* 0x000fca00078e0028 */
[----:B------:R0:W2:Y:S01]  /*225e0*/  @!P0 LDG.E.U8 R47, desc[UR44][R4.64] ;  /* 0x0000002c042f8981 */ /* 0x0000a2000c1e1100 */
[----:B------:R-:W-:Y:S01]  /*225f0*/  PRMT R64, RZ, 0x7610, R64 ;  /* 0x00007610ff407816 */ /* 0x000fe20000000040 */
[----:B0-----:R-:W-:Y:S02]  /*22600*/  @!P0 IMAD.MOV.U32 R4, RZ, RZ, R30 ;  /* 0x000000ffff048224 */ /* 0x001fe400078e001e */
[----:B------:R-:W-:Y:S01]  /*22610*/  @!P0 IMAD.MOV.U32 R5, RZ, RZ, R36 ;  /* 0x000000ffff058224 */ /* 0x000fe200078e0024 */
[----:B------:R-:W-:Y:S01]  /*22620*/  PRMT R65, RZ, 0x7610, R65 ;  /* 0x00007610ff417816 */ /* 0x000fe20000000041 */
[----:B------:R-:W2:Y:S04]  /*22630*/  LDL.LU R30, [R1+0xf74] ;  /* 0x000f7400011e7983 */ /* 0x000ea80000300800 */
[----:B------:R0:W2:Y:S02]  /*22640*/  @!P0 LDG.E.U8 R13, desc[UR44][R4.64] ;  /* 0x0000002c040d8981 */ /* 0x0000a4000c1e1100 */
[----:B0-----:R-:W-:-:S02]  /*22650*/  @!P0 IMAD.MOV.U32 R4, RZ, RZ, R34 ;  /* 0x000000ffff048224 */ /* 0x001fc400078e0022 */
[----:B------:R-:W-:-:S05]  /*22660*/  @!P0 IMAD.MOV.U32 R5, RZ, RZ, R35 ;  /* 0x000000ffff058224 */ /* 0x000fca00078e0023 */
[----:B------:R0:W2:Y:S01]  /*22670*/  @!P0 LDG.E.U8 R64, desc[UR44][R4.64] ;  /* 0x0000002c04408981 */ /* 0x0000a2000c1e1100 */
[----:B------:R-:W-:Y:S01]  /*22680*/  PRMT R24, RZ, 0x7610, R24 ;  /* 0x00007610ff187816 */ /* 0x000fe20000000018 */
[----:B0-----:R-:W-:Y:S01]  /*22690*/  @!P0 IMAD.MOV.U32 R4, RZ, RZ, R32 ;  /* 0x000000ffff048224 */ /* 0x001fe200078e0020 */
[----:B------:R-:W-:Y:S01]  /*226a0*/  PRMT R2, RZ, 0x7610, R2 ;  /* 0x00007610ff027816 */ /* 0x000fe20000000002 */
[----:B----4-:R-:W-:-:S05]  /*226b0*/  @!P0 IMAD.MOV.U32 R5, RZ, RZ, R33 ;  /* 0x000000ffff058224 */ /* 0x010fca00078e0021 */
[----:B------:R0:W4:Y:S02]  /*226c0*/  @!P0 LDG.E.U8 R65, desc[UR44][R4.64] ;  /* 0x0000002c04418981 */ /* 0x000124000c1e1100 */
[----:B0-----:R-:W-:Y:S02]  /*226d0*/  @!P0 IMAD.MOV.U32 R4, RZ, RZ, R29 ;  /* 0x000000ffff048224 */ /* 0x001fe400078e001d */
[----:B------:R-:W4:Y:S04]  /*226e0*/  LDL.LU R29, [R1+0xf54] ;  /* 0x000f5400011d7983 */ /* 0x000f280000300800 */
[----:B------:R-:W4:Y:S04]  /*226f0*/  LDL R42, [R1+0xf34] ;  /* 0x000f3400012a7983 */ /* 0x000f280000100800 */
[----:B------:R-:W4:Y:S04]  /*22700*/  LDL.LU R32, [R1+0xf38] ;  /* 0x000f380001207983 */ /* 0x000f280000300800 */
[----:B------:R-:W4:Y:S01]  /*22710*/  LDL R41, [R1+0x1290] ;  /* 0x0012900001297983 */ /* 0x000f220000100800 */
[----:B---3--:R-:W-:-:S03]  /*22720*/  @!P0 IMAD.MOV.U32 R5, RZ, RZ, R31 ;  /* 0x000000ffff058224 */ /* 0x008fc600078e001f */
[----:B------:R-:W3:Y:S04]  /*22730*/  LDL R39, [R1+0x16a0] ;  /* 0x0016a00001277983 */ /* 0x000ee80000100800 */
[----:B------:R2:W3:Y:S04]  /*22740*/  @!P0 LDG.E.U8 R24, desc[UR44][R4.64] ;  /* 0x0000002c04188981 */ /* 0x0004e8000c1e1100 */
[----:B------:R-:W3:Y:S04]  /*22750*/  LDL R34, [R1+0x1a7c] ;  /* 0x001a7c0001227983 */ /* 0x000ee80000100800 */
[----:B------:R-:W3:Y:S01]  /*22760*/  LDL R31, [R1+0x1a80] ;  /* 0x001a8000011f7983 */ /* 0x000ee20000100800 */
[----:B--2---:R-:W-:-:S03]  /*22770*/  @!P0 IMAD.MOV.U32 R4, RZ, RZ, R26 ;  /* 0x000000ffff048224 */ /* 0x004fc600078e001a */
[----:B------:R-:W2:Y:S04]  /*22780*/  LDL R36, [R1+0x1a5c] ;  /* 0x001a5c0001247983 */ /* 0x000ea80000100800 */
[----:B------:R-:W2:Y:S01]  /*22790*/  LDL R26, [R1+0x1a60] ;  /* 0x001a6000011a7983 */ /* 0x000ea20000100800 */
[----:B------:R-:W-:-:S03]  /*227a0*/  @!P0 IMAD.MOV.U32 R5, RZ, RZ, R27 ;  /* 0x000000ffff058224 */ /* 0x000fc600078e001b */
[----:B------:R-:W2:Y:S04]  /*227b0*/  LDL R27, [R1+0x1690] ;  /* 0x00169000011b7983 */ /* 0x000ea80000100800 */
[----:B------:R0:W2:Y:S02]  /*227c0*/  @!P0 LDG.E.U8 R2, desc[UR44][R4.64] ;  /* 0x0000002c04028981 */ /* 0x0000a4000c1e1100 */
[----:B0-----:R-:W-:Y:S02]  /*227d0*/  @!P0 IMAD.MOV.U32 R4, RZ, RZ, R14 ;  /* 0x000000ffff048224 */ /* 0x001fe400078e000e */
[----:B------:R-:W2:Y:S04]  /*227e0*/  LDL R14, [R1+0x1a94] ;  /* 0x001a9400010e7983 */ /* 0x000ea80000100800 */
[----:B------:R-:W3:Y:S04]  /*227f0*/  LDL.LU R40, [R1+0xef8] ;  /* 0x000ef80001287983 */ /* 0x000ee80000300800 */
[----:B------:R-:W2:Y:S04]  /*22800*/  LDL.LU R35, [R1+0xf14] ;  /* 0x000f140001237983 */ /* 0x000ea80000300800 */
[----:B------:R-:W3:Y:S04]  /*22810*/  LDL.LU R46, [R1+0xed4] ;  /* 0x000ed400012e7983 */ /* 0x000ee80000300800 */
[----:B------:R-:W3:Y:S04]  /*22820*/  LDL.LU R45, [R1+0xef4] ;  /* 0x000ef400012d7983 */ /* 0x000ee80000300800 */
[----:B------:R-:W3:Y:S04]  /*22830*/  LDL.LU R43, [R1+0xed8] ;  /* 0x000ed800012b7983 */ /* 0x000ee80000300800 */
[----:B------:R-:W3:Y:S01]  /*22840*/  LDL.LU R33, [R1+0xf18] ;  /* 0x000f180001217983 */ /* 0x000ee20000300800 */
[----:B------:R-:W-:-:S02]  /*22850*/  PRMT R62, RZ, 0x7610, R62 ;  /* 0x00007610ff3e7816 */ /* 0x000fc4000000003e */
[----:B------:R-:W-:Y:S01]  /*22860*/  PRMT R63, RZ, 0x7610, R63 ;  /* 0x00007610ff3f7816 */ /* 0x000fe2000000003f */
[----:B------:R-:W3:Y:S01]  /*22870*/  LDL.LU R125, [R1+0x1860] ;  /* 0x00186000017d7983 */ /* 0x000ee20000300800 */
[----:B------:R-:W-:Y:S02]  /*22880*/  PRMT R12, RZ, 0x7610, R12 ;  /* 0x00007610ff0c7816 */ /* 0x000fe4000000000c */
[----:B------:R-:W-:Y:S01]  /*22890*/  PRMT R28, RZ, 0x7610, R28 ;  /* 0x00007610ff1c7816 */ /* 0x000fe2000000001c */
[----:B------:R-:W3:Y:S01]  /*228a0*/  LDL.LU R128, [R1+0x187c] ;  /* 0x00187c0001807983 */ /* 0x000ee20000300800 */
[----:B------:R-:W-:Y:S02]  /*228b0*/  PRMT R38, RZ, 0x7610, R38 ;  /* 0x00007610ff267816 */ /* 0x000fe40000000026 */
[----:B------:R-:W-:Y:S01]  /*228c0*/  PRMT R18, RZ, 0x7610, R18 ;  /* 0x00007610ff127816 */ /* 0x000fe20000000012 */
[----:B------:R-:W3:Y:S01]  /*228d0*/  LDL.LU R133, [R1+0x1840] ;  /* 0x0018400001857983 */ /* 0x000ee20000300800 */
[----:B------:R-:W-:-:S03]  /*228e0*/  PRMT R60, RZ, 0x7610, R60 ;  /* 0x00007610ff3c7816 */ /* 0x000fc6000000003c */
[----:B------:R-:W3:Y:S04]  /*228f0*/  LDL.LU R136, [R1+0x185c] ;  /* 0x00185c0001887983 */ /* 0x000ee80000300800 */
[----:B------:R-:W3:Y:S04]  /*22900*/  LDL.LU R141, [R1+0x1820] ;  /* 0x00182000018d7983 */ /* 0x000ee80000300800 */
[----:B------:R-:W3:Y:S04]  /*22910*/  LDL.LU R144, [R1+0x183c] ;  /* 0x00183c0001907983 */ /* 0x000ee80000300800 */
[----:B------:R-:W3:Y:S01]  /*22920*/  LDL.LU R149, [R1+0x1800] ;  /* 0x0018000001957983 */ /* 0x000ee20000300800 */
[----:B------:R-:W-:-:S05]  /*22930*/  @!P0 IMAD.MOV.U32 R5, RZ, RZ, R30 ;  /* 0x000000ffff058224 */ /* 0x000fca00078e001e */
[----:B------:R0:W3:Y:S02]  /*22940*/  @!P0 LDG.E.U8 R62, desc[UR44][R4.64] ;  /* 0x0000002c043e8981 */ /* 0x0000e4000c1e1100 */
[----:B0-----:R-:W-:Y:S02]  /*22950*/  @!P0 IMAD.MOV.U32 R4, RZ, RZ, R0 ;  /* 0x000000ffff048224 */ /* 0x001fe400078e0000 */
[----:B------:R0:W-:Y:S01]  /*22960*/  STL [R1+0x1ad0], R0 ;  /* 0x001ad00001007387 */ /* 0x0001e20000100800 */
[----:B------:R-:W-:Y:S02]  /*22970*/  PRMT R61, RZ, 0x7610, R61 ;  /* 0x00007610ff3d7816 */ /* 0x000fe4000000003d */
[----:B------:R-:W-:Y:S01]  /*22980*/  PRMT R58, RZ, 0x7610, R58 ;  /* 0x00007610ff3a7816 */ /* 0x000fe2000000003a */
[----:B------:R-:W3:Y:S04]  /*22990*/  LDL R44, [R1+0x1880] ;  /* 0x00188000012c7983 */ /* 0x000ee80000100800 */
[----:B0-----:R-:W3:Y:S01]  /*229a0*/  LDL R0, [R1+0x19c0] ;  /* 0x0019c00001007983 */ /* 0x001ee20000100800 */
[----:B----4-:R-:W-:-:S05]  /*229b0*/  @!P0 IMAD.MOV.U32 R5, RZ, RZ, R29 ;  /* 0x000000ffff058224 */ /* 0x010fca00078e001d */
[----:B------:R0:W4:Y:S02]  /*229c0*/  @!P0 LDG.E.U8 R63, desc[UR44][R4.64] ;  /* 0x0000002c043f8981 */ /* 0x000124000c1e1100 */
[----:B0-----:R-:W-:Y:S02]  /*229d0*/  @!P0 IMAD.MOV.U32 R4, RZ, RZ, R32 ;  /* 0x000000ffff048224 */ /* 0x001fe400078e0020 */
[----:B------:R-:W-:Y:S02]  /*229e0*/  @!P0 IMAD.MOV.U32 R5, RZ, RZ, R42 ;  /* 0x000000ffff058224 */ /* 0x000fe400078e002a */
[----:B------:R-:W4:Y:S04]  /*229f0*/  LDL R42, [R1+0x1a1c] ;  /* 0x001a1c00012a7983 */ /* 0x000f280000100800 */
[----:B------:R2:W4:Y:S02]  /*22a00*/  @!P0 LDG.E.U8 R12, desc[UR44][R4.64] ;  /* 0x0000002c040c8981 */ /* 0x000524000c1e1100 */
[----:B--2---:R-:W-:-:S02]  /*22a10*/  @!P0 IMAD.MOV.U32 R5, RZ, RZ, R35 ;  /* 0x000000ffff058224 */ /* 0x004fc400078e0023 */
[----:B---3--:R-:W-:-:S05]  /*22a20*/  @!P0 IMAD.MOV.U32 R4, RZ, RZ, R33 ;  /* 0x000000ffff048224 */ /* 0x008fca00078e0021 */
[----:B------:R0:W2:Y:S02]  /*22a30*/  @!P0 LDG.E.U8 R28, desc[UR44][R4.64] ;  /* 0x0000002c041c8981 */ /* 0x0000a4000c1e1100 */
[----:B0-----:R-:W-:Y:S02]  /*22a40*/  @!P0 IMAD.MOV.U32 R4, RZ, RZ, R40 ;  /* 0x000000ffff048224 */ /* 0x001fe400078e0028 */
[----:B------:R-:W-:-:S05]  /*22a50*/  @!P0 IMAD.MOV.U32 R5, RZ, RZ, R45 ;  /* 0x000000ffff058224 */ /* 0x000fca00078e002d */
[----:B------:R0:W3:Y:S02]  /*22a60*/  @!P0 LDG.E.U8 R38, desc[UR44][R4.64] ;  /* 0x0000002c04268981 */ /* 0x0000e4000c1e1100 */
[----:B0-----:R-:W-:Y:S02]  /*22a70*/  @!P0 IMAD.MOV.U32 R4, RZ, RZ, R43 ;  /* 0x000000ffff048224 */ /* 0x001fe400078e002b */
[----:B------:R-:W-:-:S05]  /*22a80*/  @!P0 IMAD.MOV.U32 R5, RZ, RZ, R46 ;  /* 0x000000ffff058224 */ /* 0x000fca00078e002e */
[----:B------:R0:W3:Y:S02]  /*22a90*/  @!P0 LDG.E.U8 R18, desc[UR44][R4.64] ;  /* 0x0000002c04128981 */ /* 0x0000e4000c1e1100 */
[----:B0-----:R-:W-:Y:S02]  /*22aa0*/  @!P0 IMAD.MOV.U32 R4, RZ, RZ, R39 ;  /* 0x000000ffff048224 */ /* 0x001fe400078e0027 */
[----:B------:R-:W-:Y:S01]  /*22ab0*/  @!P0 IMAD.MOV.U32 R5, RZ, RZ, R41 ;  /* 0x000000ffff058224 */ /* 0x000fe200078e0029 */
[----:B------:R-:W2:Y:S04]  /*22ac0*/  LDL R39, [R1+0x19dc] ;  /* 0x0019dc0001277983 */ /* 0x000ea80000100800 */
[----:B------:R0:W3:Y:S04]  /*22ad0*/  @!P0 LDG.E.U8 R60, desc[UR44][R4.64] ;  /* 0x0000002c043c8981 */ /* 0x0000e8000c1e1100 */
[----:B------:R-:W4:Y:S01]  /*22ae0*/  LDL R41, [R1+0x1a20] ;  /* 0x001a200001297983 */ /* 0x000f220000100800 */
[----:B0-----:R-:W-:-:S02]  /*22af0*/  @!P0 IMAD.MOV.U32 R4, RZ, RZ, R14 ;  /* 0x000000ffff048224 */ /* 0x001fc400078e000e */
[----:B------:R-:W-:Y:S01]  /*22b00*/  @!P0 IMAD.MOV.U32 R5, RZ, RZ, R27 ;  /* 0x000000ffff058224 */ /* 0x000fe200078e001b */
[----:B------:R-:W2:Y:S04]  /*22b10*/  LDL R14, [R1+0x1a40] ;  /* 0x001a4000010e7983 */ /* 0x000ea80000100800 */
[----:B------:R-:W3:Y:S04]  /*22b20*/  LDL R27, [R1+0x1a3c] ;  /* 0x001a3c00011b7983 */ /* 0x000ee80000100800 */
        /* <DEDUP_REMOVED lines=8> */
[----:B------:R-:W-:-:S03]  /*22bb0*/  @!P0 IMAD.MOV.U32 R4, RZ, RZ, R26 ;  /* 0x000000ffff048224 */ /* 0x000fc600078e001a */
[----:B------:R-:W4:Y:S01]  /*22bc0*/  LDL R26, [R1+0x19bc] ;  /* 0x0019bc00011a7983 */ /* 0x000f220000100800 */
[----:B------:R-:W-:-:S06]  /*22bd0*/  PRMT R59, RZ, 0x7610, R59 ;  /* 0x00007610ff3b7816 */ /* 0x000fcc000000003b */
[----:B------:R2:W4:Y:S01]  /*22be0*/  @!P0 LDG.E.U8 R59, desc[UR44][R4.64] ;  /* 0x0000002c043b8981 */ /* 0x000522000c1e1100 */
[----:B------:R-:W-:Y:S02]  /*22bf0*/  PRMT R56, RZ, 0x7610, R56 ;  /* 0x00007610ff387816 */ /* 0x000fe40000000038 */
[----:B------:R-:W-:Y:S02]  /*22c00*/  PRMT R57, RZ, 0x7610, R57 ;  /* 0x00007610ff397816 */ /* 0x000fe40000000039 */
[----:B------:R-:W-:Y:S02]  /*22c10*/  PRMT R54, RZ, 0x7610, R54 ;  /* 0x00007610ff367816 */ /* 0x000fe40000000036 */
[----:B------:R-:W-:Y:S01]  /*22c20*/  PRMT R55, RZ, 0x7610, R55 ;  /* 0x00007610ff377816 */ /* 0x000fe20000000037 */
[----:B--2---:R-:W-:Y:S02]  /*22c30*/  @!P0 IMAD.MOV.U32 R4, RZ, RZ, R14 ;  /* 0x000000ffff048224 */ /* 0x004fe400078e000e */
[----:B------:R-:W2:Y:S01]  /*22c40*/  LDL R14, [R1+0x19a0] ;  /* 0x0019a000010e7983 */ /* 0x000ea20000100800 */
[----:B---3--:R-:W-:-:S03]  /*22c50*/  @!P0 IMAD.MOV.U32 R5, RZ, RZ, R27 ;  /* 0x000000ffff058224 */ /* 0x008fc600078e001b */
[----:B------:R-:W3:Y:S04]  /*22c60*/  LDL R27, [R1+0x199c] ;  /* 0x00199c00011b7983 */ /* 0x000ee80000100800 */
[----:B------:R4:W3:Y:S02]  /*22c70*/  @!P0 LDG.E.U8 R56, desc[UR44][R4.64] ;  /* 0x0000002c04388981 */ /* 0x0008e4000c1e1100 */
[----:B----4-:R-:W-:Y:S02]  /*22c80*/  @!P0 IMAD.MOV.U32 R4, RZ, RZ, R41 ;  /* 0x000000ffff048224 */ /* 0x010fe400078e0029 */
[----:B------:R-:W-:Y:S01]  /*22c90*/  @!P0 IMAD.MOV.U32 R5, RZ, RZ, R42 ;  /* 0x000000ffff058224 */ /* 0x000fe200078e002a */
[----:B------:R-:W-:Y:S01]  /*22ca0*/  PRMT R52, RZ, 0x7610, R52 ;  /* 0x00007610ff347816 */ /* 0x000fe20000000034 */
[----:B------:R-:W4:Y:S04]  /*22cb0*/  LDL R42, [R1+0x193c] ;  /* 0x00193c00012a7983 */ /* 0x000f280000100800 */
[----:B------:R0:W4:Y:S04]  /*22cc0*/  @!P0 LDG.E.U8 R57, desc[UR44][R4.64] ;  /* 0x0000002c04398981 */ /* 0x000128000c1e1100 */
[----:B------:R-:W4:Y:S01]  /*22cd0*/  LDL R41, [R1+0x1940] ;  /* 0x0019400001297983 */ /* 0x000f220000100800 */
[----:B0-----:R-:W-:-:S02]  /*22ce0*/  @!P0 IMAD.MOV.U32 R4, RZ, RZ, R31 ;  /* 0x000000ffff048224 */ /* 0x001fc400078e001f */
[----:B------:R-:W-:Y:S01]  /*22cf0*/  @!P0 IMAD.MOV.U32 R5, RZ, RZ, R34 ;  /* 0x000000ffff058224 */ /* 0x000fe200078e0022 */
[----:B------:R-:W4:Y:S04]  /*22d00*/  LDL R31, [R1+0x1980] ;  /* 0x00198000011f7983 */ /* 0x000f280000100800 */
[----:B------:R-:W4:Y:S04]  /*22d10*/  LDL R34, [R1+0x197c] ;  /* 0x00197c0001227983 */ /* 0x000f280000100800 */
[----:B------:R0:W4:Y:S02]  /*22d20*/  @!P0 LDG.E.U8 R54, desc[UR44][R4.64] ;  /* 0x0000002c04368981 */ /* 0x000124000c1e1100 */
[----:B0-----:R-:W-:-:S02]  /*22d30*/  @!P0 IMAD.MOV.U32 R4, RZ, RZ, R36 ;  /* 0x000000ffff048224 */ /* 0x001fc400078e0024 */
[----:B------:R-:W-:Y:S01]  /*22d40*/  @!P0 IMAD.MOV.U32 R5, RZ, RZ, R39 ;  /* 0x000000ffff058224 */ /* 0x000fe200078e0027 */
[----:B------:R-:W-:Y:S01]  /*22d50*/  PRMT R53, RZ, 0x7610, R53 ;  /* 0x00007610ff357816 */ /* 0x000fe20000000035 */
[----:B------:R-:W4:Y:S04]  /*22d60*/  LDL R39, [R1+0x18fc] ;  /* 0x0018fc0001277983 */ /* 0x000f280000100800 */
[----:B------:R0:W4:Y:S04]  /*22d70*/  @!P0 LDG.E.U8 R55, desc[UR44][R4.64] ;  /* 0x0000002c04378981 */ /* 0x000128000c1e1100 */
[----:B------:R-:W4:Y:S01]  /*22d80*/  LDL R36, [R1+0x1900] ;  /* 0x0019000001247983 */ /* 0x000f220000100800 */
[----:B0-----:R-:W-:-:S03]  /*22d90*/  @!P0 IMAD.MOV.U32 R4, RZ, RZ, R0 ;  /* 0x000000ffff048224 */ /* 0x001fc600078e0000 */
[----:B------:R-:W4:Y:S01]  /*22da0*/  LDL R0, [R1+0x1960] ;  /* 0x0019600001007983 */ /* 0x000f220000100800 */
[----:B------:R-:W-:-:S03]  /*22db0*/  @!P0 IMAD.MOV.U32 R5, RZ, RZ, R26 ;  /* 0x000000ffff058224 */ /* 0x000fc600078e001a */
[----:B------:R-:W4:Y:S04]  /*22dc0*/  LDL R26, [R1+0x195c] ;  /* 0x00195c00011a7983 */ /* 0x000f280000100800 */
[----:B------:R2:W4:Y:S01]  /*22dd0*/  @!P0 LDG.E.U8 R52, desc[UR44][R4.64] ;  /* 0x0000002c04348981 */ /* 0x000522000c1e1100 */
[----:B------:R-:W-:Y:S01]  /*22de0*/  PRMT R50, RZ, 0x7610, R50 ;  /* 0x00007610ff327816 */ /* 0x000fe20000000032 */
[----:B--2---:R-:W-:Y:S02]  /*22df0*/  @!P0 IMAD.MOV.U32 R4, RZ, RZ, R14 ;  /* 0x000000ffff048224 */ /* 0x004fe400078e000e */
[----:B------:R-:W2:Y:S01]  /*22e00*/  LDL R14, [R1+0x1920] ;  /* 0x00192000010e7983 */ /* 0x000ea20000100800 */
[----:B---3--:R-:W-:-:S03]  /*22e10*/  @!P0 IMAD.MOV.U32 R5, RZ, RZ, R27 ;  /* 0x000000ffff058224 */ /* 0x008fc600078e001b */
[----:B------:R-:W3:Y:S04]  /*22e20*/  LDL R27, [R1+0x191c] ;  /* 0x00191c00011b7983 */ /* 0x000ee80000100800 */
[----:B------:R4:W3:Y:S02]  /*22e30*/  @!P0 LDG.E.U8 R53, desc[UR44][R4.64] ;  /* 0x0000002c04358981 */ /* 0x0008e4000c1e1100 */
[----:B----4-:R-:W-:Y:S02]  /*22e40*/  @!P0 IMAD.MOV.U32 R5, RZ, RZ, R34 ;  /* 0x000000ffff058224 */ /* 0x010fe400078e0022 */
[----:B------:R-:W4:Y:S01]  /*22e50*/  LDL R34, [R1+0x18dc] ;  /* 0x0018dc0001227983 */ /* 0x000f220000100800 */
[----:B------:R-:W-:-:S03]  /*22e60*/  @!P0 IMAD.MOV.U32 R4, RZ, RZ, R31 ;  /* 0x000000ffff048224 */ /* 0x000fc600078e001f */
[----:B------:R-:W4:Y:S04]  /*22e70*/  LDL R31, [R1+0x18e0] ;  /* 0x0018e000011f7983 */ /* 0x000f280000100800 */
[----:B------:R0:W4:Y:S02]  /*22e80*/  @!P0 LDG.E.U8 R50, desc[UR44][R4.64] ;  /* 0x0000002c04328981 */ /* 0x000124000c1e1100 */
[----:B0-----:R-:W-:Y:S02]  /*22e90*/  @!P0 IMAD.MOV.U32 R4, RZ, RZ, R0 ;  /* 0x000000ffff048224 */ /* 0x001fe400078e0000 */
[----:B------:R-:W4:Y:S01]  /*22ea0*/  LDL R0, [R1+0x18c0] ;  /* 0x0018c00001007983 */ /* 0x000f220000100800 */
[----:B------:R-:W-:Y:S01]  /*22eb0*/  PRMT R51, RZ, 0x7610, R51 ;  /* 0x00007610ff337816 */ /* 0x000fe20000000033 */
[----:B------:R-:W-:Y:S01]  /*22ec0*/  @!P0 IMAD.MOV.U32 R5, RZ, RZ, R26 ;  /* 0x000000ffff058224 */ /* 0x000fe200078e001a */
[----:B------:R-:W-:Y:S01]  /*22ed0*/  PRMT R48, RZ, 0x7610, R48 ;  /* 0x00007610ff307816 */ /* 0x000fe20000000030 */
[----:B------:R-:W4:Y:S04]  /*22ee0*/  LDL R26, [R1+0x18bc] ;  /* 0x0018bc00011a7983 */ /* 0x000f280000100800 */
[----:B------:R0:W4:Y:S02]  /*22ef0*/  @!P0 LDG.E.U8 R51, desc[UR44][R4.64] ;  /* 0x0000002c04338981 */ /* 0x000124000c1e1100 */
[----:B0-----:R-:W-:-:S02]  /*22f00*/  @!P0 IMAD.MOV.U32 R4, RZ, RZ, R41 ;  /* 0x000000ffff048224 */ /* 0x001fc400078e0029 */
[----:B------:R-:W-:-:S05]  /*22f10*/  @!P0 IMAD.MOV.U32 R5, RZ, RZ, R42 ;  /* 0x000000ffff058224 */ /* 0x000fca00078e002a */
[----:B------:R2:W4:Y:S01]  /*22f20*/  @!P0 LDG.E.U8 R48, desc[UR44][R4.64] ;  /* 0x0000002c04308981 */ /* 0x000522000c1e1100 */
        /* <DEDUP_REMOVED lines=8> */
[----:B0-----:R-:W-:Y:S02]  /*22fb0*/  @!P0 IMAD.MOV.U32 R4, RZ, RZ, R36 ;  /* 0x000000ffff048224 */ /* 0x001fe400078e0024 */
[----:B------:R-:W-:-:S05]  /*22fc0*/  @!P0 IMAD.MOV.U32 R5, RZ, RZ, R39 ;  /* 0x000000ffff058224 */ /* 0x000fca00078e0027 */
[----:B------:R4:W3:Y:S02]  /*22fd0*/  @!P0 LDG.E.U8 R148, desc[UR44][R4.64] ;  /* 0x0000002c04948981 */ /* 0x0008e4000c1e1100 */
[----:B----4-:R-:W-:Y:S02]  /*22fe0*/  @!P0 IMAD.MOV.U32 R5, RZ, RZ, R34 ;  /* 0x000000ffff058224 */ /* 0x010fe400078e0022 */
[----:B------:R-:W4:Y:S01]  /*22ff0*/  LDL.LU R34, [R1+0x181c] ;  /* 0x00181c0001227983 */ /* 0x000f220000300800 */
[----:B------:R-:W-:-:S03]  /*23000*/  @!P0 IMAD.MOV.U32 R4, RZ, RZ, R31 ;  /* 0x000000ffff048224 */ /* 0x000fc600078e001f */
[----:B------:R-:W4:Y:S04]  /*23010*/  LDL R42, [R1+0x17fc] ;  /* 0x0017fc00012a7983 */ /* 0x000f280000100800 */
[----:B------:R0:W4:Y:S01]  /*23020*/  @!P0 LDG.E.U8 R145, desc[UR44][R4.64] ;  /* 0x0000002c04918981 */ /* 0x000122000c1e1100 */
[----:B------:R-:W-:Y:S02]  /*23030*/  PRMT R140, RZ, 0x7610, R140 ;  /* 0x00007610ff8c7816 */ /* 0x000fe4000000008c */
[----:B------:R-:W-:Y:S01]  /*23040*/  PRMT R132, RZ, 0x7610, R132 ;  /* 0x00007610ff847816 */ /* 0x000fe20000000084 */
[----:B------:R-:W4:Y:S01]  /*23050*/  LDL R41, [R1+0x17bc] ;  /* 0x0017bc0001297983 */ /* 0x000f220000100800 */
[----:B------:R-:W-:Y:S02]  /*23060*/  PRMT R129, RZ, 0x7610, R129 ;  /* 0x00007610ff817816 */ /* 0x000fe40000000081 */
[----:B------:R-:W-:Y:S01]  /*23070*/  PRMT R251, RZ, 0x7610, R251 ;  /* 0x00007610fffb7816 */ /* 0x000fe200000000fb */
[----:B------:R-:W4:Y:S01]  /*23080*/  LDL R39, [R1+0x17c0] ;  /* 0x0017c00001277983 */ /* 0x000f220000100800 */
[----:B------:R-:W-:-:S03]  /*23090*/  PRMT R248, RZ, 0x7610, R248 ;  /* 0x00007610fff87816 */ /* 0x000fc600000000f8 */
[----:B------:R-:W4:Y:S04]  /*230a0*/  LDL R36, [R1+0x179c] ;  /* 0x00179c0001247983 */ /* 0x000f280000100800 */
[----:B------:R-:W4:Y:S01]  /*230b0*/  LDL R31, [R1+0x17a0] ;  /* 0x0017a000011f7983 */ /* 0x000f220000100800 */
[----:B0-----:R-:W-:-:S03]  /*230c0*/  @!P0 IMAD.MOV.U32 R4, RZ, RZ, R0 ;  /* 0x000000ffff048224 */ /* 0x001fc600078e0000 */
[----:B------:R-:W4:Y:S01]  /*230d0*/  LDL R0, [R1+0x17e0] ;  /* 0x0017e00001007983 */ /* 0x000f220000100800 */
[----:B------:R-:W-:-:S03]  /*230e0*/  @!P0 IMAD.MOV.U32 R5, RZ, RZ, R26 ;  /* 0x000000ffff058224 */ /* 0x000fc600078e001a */
[----:B------:R-:W4:Y:S04]  /*230f0*/  LDL R26, [R1+0x17dc] ;  /* 0x0017dc00011a7983 */ /* 0x000f280000100800 */
[----:B------:R2:W4:Y:S01]  /*23100*/  @!P0 LDG.E.U8 R140, desc[UR44][R4.64] ;  /* 0x0000002c048c8981 */ /* 0x000522000c1e1100 */
        /* <DEDUP_REMOVED lines=17> */
[----:B----4-:R-:W-:-:S05]  /*23220*/  @!P0 IMAD.MOV.U32 R5, RZ, RZ, R34 ;  /* 0x000000ffff058224 */ /* 0x010fca00078e0022 */
[----:B------:R0:W4:Y:S02]  /*23230*/  @!P0 LDG.E.U8 R247, desc[UR44][R4.64] ;  /* 0x0000002c04f78981 */ /* 0x000124000c1e1100 */
[----:B0-----:R-:W-:Y:S02]  /*23240*/  @!P0 IMAD.MOV.U32 R4, RZ, RZ, R149 ;  /* 0x000000ffff048224 */ /* 0x001fe400078e0095 */
[----:B------:R-:W-:Y:S01]  /*23250*/  @!P0 IMAD.MOV.U32 R5, RZ, RZ, R42 ;  /* 0x000000ffff058224 */ /* 0x000fe200078e002a */
[----:B------:R-:W-:Y:S01]  /*23260*/  PRMT R245, RZ, 0x7610, R245 ;  /* 0x00007610fff57816 */ /* 0x000fe200000000f5 */
[----:B------:R-:W4:Y:S04]  /*23270*/  LDL R42, [R1+0xfac] ;  /* 0x000fac00012a7983 */ /* 0x000f280000100800 */
[----:B------:R0:W4:Y:S02]  /*23280*/  @!P0 LDG.E.U8 R246, desc[UR44][R4.64] ;  /* 0x0000002c04f68981 */ /* 0x000124000c1e1100 */
[----:B0-----:R-:W-:-:S02]  /*23290*/  @!P0 IMAD.MOV.U32 R4, RZ, RZ, R0 ;  /* 0x000000ffff048224 */ /* 0x001fc400078e0000 */
[----:B------:R-:W4:Y:S01]  /*232a0*/  LDL R0, [R1+0x1760] ;  /* 0x0017600001007983 */ /* 0x000f220000100800 */
[----:B------:R-:W-:-:S03]  /*232b0*/  @!P0 IMAD.MOV.U32 R5, RZ, RZ, R26 ;  /* 0x000000ffff058224 */ /* 0x000fc600078e001a */
[----:B------:R-:W4:Y:S01]  /*232c0*/  LDL R26, [R1+0x175c] ;  /* 0x00175c00011a7983 */ /* 0x000f220000100800 */
[----:B------:R-:W-:-:S03]  /*232d0*/  PRMT R244, RZ, 0x7610, R244 ;  /* 0x00007610fff47816 */ /* 0x000fc600000000f4 */
[----:B------:R0:W4:Y:S01]  /*232e0*/  @!P0 LDG.E.U8 R245, desc[UR44][R4.64] ;  /* 0x0000002c04f58981 */ /* 0x000122000c1e1100 */
[----:B------:R-:W-:Y:S01]  /*232f0*/  PRMT R243, RZ, 0x7610, R243 ;  /* 0x00007610fff37816 */ /* 0x000fe200000000f3 */
[----:B0-----:R-:W-:Y:S02]  /*23300*/  @!P0 IMAD.MOV.U32 R4, RZ, RZ, R39 ;  /* 0x000000ffff048224 */ /* 0x001fe400078e0027 */
        /* <DEDUP_REMOVED lines=8> */
[----:B------:R2:W4:Y:S01]  /*23390*/  @!P0 LDG.E.U8 R243, desc[UR44][R4.64] ;  /* 0x0000002c04f38981 */ /* 0x000522000c1e1100 */
[----:B------:R-:W-:Y:S01]  /*233a0*/  PRMT R242, RZ, 0x7610, R242 ;  /* 0x00007610fff27816 */ /* 0x000fe200000000f2 */
[----:B--2---:R-:W-:-:S02]  /*233b0*/  @!P0 IMAD.MOV.U32 R4, RZ, RZ, R14 ;  /* 0x000000ffff048224 */ /* 0x004fc400078e000e */
[----:B------:R-:W2:Y:S01]  /*233c0*/  LDL R14, [R1+0x1700] ;  /* 0x00170000010e7983 */ /* 0x000ea20000100800 */
[----:B---3--:R-:W-:-:S03]  /*233d0*/  @!P0 IMAD.MOV.U32 R5, RZ, RZ, R27 ;  /* 0x000000ffff058224 */ /* 0x008fc600078e001b */
[----:B------:R-:W3:Y:S04]  /*233e0*/  LDL R27, [R1+0x16fc] ;  /* 0x0016fc00011b7983 */ /* 0x000ee80000100800 */
[----:B------:R4:W3:Y:S02]  /*233f0*/  @!P0 LDG.E.U8 R242, desc[UR44][R4.64] ;  /* 0x0000002c04f28981 */ /* 0x0008e4000c1e1100 */
[----:B----4-:R-:W-:Y:S02]  /*23400*/  @!P0 IMAD.MOV.U32 R4, RZ, RZ, R0 ;  /* 0x000000ffff048224 */ /* 0x010fe400078e0000 */
[----:B------:R-:W4:Y:S01]  /*23410*/  LDL R0, [R1+0x16e0] ;  /* 0x0016e00001007983 */ /* 0x000f220000100800 */
[----:B------:R-:W-:Y:S01]  /*23420*/  PRMT R241, RZ, 0x7610, R241 ;  /* 0x00007610fff17816 */ /* 0x000fe200000000f1 */
[----:B------:R-:W-:-:S02]  /*23430*/  @!P0 IMAD.MOV.U32 R5, RZ, RZ, R26 ;  /* 0x000000ffff058224 */ /* 0x000fc400078e001a */
[----:B------:R-:W4:Y:S01]  /*23440*/  LDL R26, [R1+0x16dc] ;  /* 0x0016dc00011a7983 */ /* 0x000f220000100800 */
[----:B------:R-:W-:-:S03]  /*23450*/  PRMT R240, RZ, 0x7610, R240 ;  /* 0x00007610fff07816 */ /* 0x000fc600000000f0 */
[----:B------:R0:W4:Y:S01]  /*23460*/  @!P0 LDG.E.U8 R241, desc[UR44][R4.64] ;  /* 0x0000002c04f18981 */ /* 0x000122000c1e1100 */
[----:B------:R-:W-:Y:S01]  /*23470*/  PRMT R239, RZ, 0x7610, R239 ;  /* 0x00007610ffef7816 */ /* 0x000fe200000000ef */
[----:B0-----:R-:W-:Y:S02]  /*23480*/  @!P0 IMAD.MOV.U32 R4, RZ, RZ, R39 ;  /* 0x000000ffff048224 */ /* 0x001fe400078e0027 */
[----:B------:R-:W4:Y:S01]  /*23490*/  LDL R39, [R1+0x16c0] ;  /* 0x0016c00001277983 */ /* 0x000f220000100800 */
[----:B------:R-:W-:-:S03]  /*234a0*/  @!P0 IMAD.MOV.U32 R5, RZ, RZ, R41 ;  /* 0x000000ffff058224 */ /* 0x000fc600078e0029 */
[----:B------:R-:W4:Y:S04]  /*234b0*/  LDL R41, [R1+0x16bc] ;  /* 0x0016bc0001297983 */ /* 0x000f280000100800 */
[----:B------:R0:W4:Y:S02]  /*234c0*/  @!P0 LDG.E.U8 R240, desc[UR44][R4.64] ;  /* 0x0000002c04f08981 */ /* 0x000124000c1e1100 */
[----:B0-----:R-:W-:Y:S02]  /*234d0*/  @!P0 IMAD.MOV.U32 R4, RZ, RZ, R31 ;  /* 0x000000ffff048224 */ /* 0x001fe400078e001f */
        /* <DEDUP_REMOVED lines=139> */
[----:B------:R-:W-:Y:S02]  /*23d90*/  @!P0 IMAD.MOV.U32 R5, RZ, RZ, R41 ;  /* 0x000000ffff058224 */ /* 0x000fe400078e0029 */
[----:B------:R-:W4:Y:S04]  /*23da0*/  LDL R41, [R1+0xfb0] ;  /* 0x000fb00001297983 */ /* 0x000f280000100800 */
[----:B------:R0:W4:Y:S02]  /*23db0*/  @!P0 LDG.E.U8 R216, desc[UR44][R4.64] ;  /* 0x0000002c04d88981 */ /* 0x000124000c1e1100 */
[----:B0-----:R-:W-:-:S02]  /*23dc0*/  @!P0 IMAD.MOV.U32 R4, RZ, RZ, R31 ;  /* 0x000000ffff048224 */ /* 0x001fc400078e001f */
[----:B------:R-:W-:Y:S02]  /*23dd0*/  @!P0 IMAD.MOV.U32 R5, RZ, RZ, R36 ;  /* 0x000000ffff058224 */ /* 0x000fe400078e0024 */
[----:B------:R-:W4:Y:S04]  /*23de0*/  LDL R36, [R1+0xf90] ;  /* 0x000f900001247983 */ /* 0x000f280000100800 */
[----:B------:R2:W4:Y:S01]  /*23df0*/  @!P0 LDG.E.U8 R215, desc[UR44][R4.64] ;  /* 0x0000002c04d78981 */ /* 0x000522000c1e1100 */
[----:B------:R-:W-:Y:S01]  /*23e00*/  PRMT R214, RZ, 0x7610, R214 ;  /* 0x00007610ffd67816 */ /* 0x000fe200000000d6 */
[----:B--2---:R-:W-:Y:S02]  /*23e10*/  @!P0 IMAD.MOV.U32 R4, RZ, RZ, R14 ;  /* 0x000000ffff048224 */ /* 0x004fe400078e000e */
[----:B------:R-:W2:Y:S04]  /*23e20*/  LDL R14, [R1+0xf70] ;  /* 0x000f7000010e7983 */ /* 0x000ea80000100800 */
[----:B------:R-:W2:Y:S01]  /*23e30*/  LDL.LU R39, [R1+0xf6c] ;  /* 0x000f6c0001277983 */ /* 0x000ea20000300800 */
[----:B---3--:R-:W-:-:S03]  /*23e40*/  @!P0 IMAD.MOV.U32 R5, RZ, RZ, R27 ;  /* 0x000000ffff058224 */ /* 0x008fc600078e001b */
[----:B------:R-:W3:Y:S04]  /*23e50*/  LDL.LU R31, [R1+0xf4c] ;  /* 0x000f4c00011f7983 */ /* 0x000ee80000300800 */
[----:B------:R-:W3:Y:S04]  /*23e60*/  LDL.LU R27, [R1+0xf50] ;  /* 0x000f5000011b7983 */ /* 0x000ee80000300800 */
[----:B------:R4:W3:Y:S02]  /*23e70*/  @!P0 LDG.E.U8 R214, desc[UR44][R4.64] ;  /* 0x0000002c04d68981 */ /* 0x0008e4000c1e1100 */
[----:B----4-:R-:W-:-:S02]  /*23e80*/  @!P0 IMAD.MOV.U32 R4, RZ, RZ, R0 ;  /* 0x000000ffff048224 */ /* 0x010fc400078e0000 */
[----:B------:R-:W4:Y:S01]  /*23e90*/  LDL R0, [R1+0xf2c] ;  /* 0x000f2c0001007983 */ /* 0x000f220000100800 */
[----:B------:R-:W-:Y:S01]  /*23ea0*/  PRMT R213, RZ, 0x7610, R213 ;  /* 0x00007610ffd57816 */ /* 0x000fe200000000d5 */
[----:B------:R-:W-:Y:S01]  /*23eb0*/  @!P0 IMAD.MOV.U32 R5, RZ, RZ, R26 ;  /* 0x000000ffff058224 */ /* 0x000fe200078e001a */
[----:B------:R-:W-:Y:S01]  /*23ec0*/  PRMT R212, RZ, 0x7610, R212 ;  /* 0x00007610ffd47816 */ /* 0x000fe200000000d4 */
[----:B------:R-:W4:Y:S04]  /*23ed0*/  LDL.LU R26, [R1+0xf30] ;  /* 0x000f3000011a7983 */ /* 0x000f280000300800 */
[----:B------:R0:W4:Y:S01]  /*23ee0*/  @!P0 LDG.E.U8 R213, desc[UR44][R4.64] ;  /* 0x0000002c04d58981 */ /* 0x000122000c1e1100 */
[----:B------:R-:W-:Y:S01]  /*23ef0*/  PRMT R211, RZ, 0x7610, R211 ;  /* 0x00007610ffd37816 */ /* 0x000fe200000000d3 */
[----:B0-----:R-:W-:-:S02]  /*23f00*/  @!P0 IMAD.MOV.U32 R5, RZ, RZ, R42 ;  /* 0x000000ffff058224 */ /* 0x001fc400078e002a */
[----:B------:R-:W-:-:S05]  /*23f10*/  @!P0 IMAD.MOV.U32 R4, RZ, RZ, R41 ;  /* 0x000000ffff048224 */ /* 0x000fca00078e0029 */
[----:B------:R0:W4:Y:S01]  /*23f20*/  @!P0 LDG.E.U8 R212, desc[UR44][R4.64] ;  /* 0x0000002c04d48981 */ /* 0x000122000c1e1100 */
[----:B------:R-:W-:Y:S01]  /*23f30*/  PRMT R210, RZ, 0x7610, R210 ;  /* 0x00007610ffd27816 */ /* 0x000fe200000000d2 */
[----:B0-----:R-:W-:Y:S02]  /*23f40*/  @!P0 IMAD.MOV.U32 R5, RZ, RZ, R3 ;  /* 0x000000ffff058224 */ /* 0x001fe400078e0003 */
[----:B------:R-:W-:-:S05]  /*23f50*/  @!P0 IMAD.MOV.U32 R4, RZ, RZ, R36 ;  /* 0x000000ffff048224 */ /* 0x000fca00078e0024 */
[----:B------:R2:W4:Y:S01]  /*23f60*/  @!P0 LDG.E.U8 R211, desc[UR44][R4.64] ;  /* 0x0000002c04d38981 */ /* 0x000522000c1e1100 */
[----:B------:R-:W-:-:S03]  /*23f70*/  PRMT R209, RZ, 0x7610, R209 ;  /* 0x00007610ffd17816 */ /* 0x000fc600000000d1 */
[----:B------:R0:W-:Y:S04]  /*23f80*/  STL [R1+0x1ad4], R3 ;  /* 0x001ad40301007387 */ /* 0x0001e80000100800 */
[----:B------:R-:W4:Y:S04]  /*23f90*/  LDL.LU R41, [R1+0xf0c] ;  /* 0x000f0c0001297983 */ /* 0x000f280000300800 */
[----:B------:R-:W4:Y:S01]  /*23fa0*/  LDL.LU R36, [R1+0xef0] ;  /* 0x000ef00001247983 */ /* 0x000f220000300800 */
[----:B--2---:R-:W-:-:S03]  /*23fb0*/  @!P0 IMAD.MOV.U32 R4, RZ, RZ, R14 ;  /* 0x000000ffff048224 */ /* 0x004fc600078e000e */
[----:B------:R-:W2:Y:S01]  /*23fc0*/  LDL.LU R14, [R1+0xf10] ;  /* 0x000f1000010e7983 */ /* 0x000ea20000300800 */
[----:B------:R-:W-:-:S03]  /*23fd0*/  @!P0 IMAD.MOV.U32 R5, RZ, RZ, R39 ;  /* 0x000000ffff058224 */ /* 0x000fc600078e0027 */
[----:B0-----:R-:W2:Y:S04]  /*23fe0*/  LDL R3, [R1+0x1a90] ;  /* 0x001a900001037983 */ /* 0x001ea80000100800 */
[----:B------:R3:W2:Y:S02]  /*23ff0*/  @!P0 LDG.E.U8 R210, desc[UR44][R4.64] ;  /* 0x0000002c04d28981 */ /* 0x0006a4000c1e1100 */
[----:B---3--:R-:W-:Y:S02]  /*24000*/  @!P0 IMAD.MOV.U32 R4, RZ, RZ, R27 ;  /* 0x000000ffff048224 */ /* 0x008fe400078e001b */
[----:B------:R-:W-:-:S05]  /*24010*/  @!P0 IMAD.MOV.U32 R5, RZ, RZ, R31 ;  /* 0x000000ffff058224 */ /* 0x000fca00078e001f */
[----:B------:R4:W3:Y:S02]  /*24020*/  @!P0 LDG.E.U8 R209, desc[UR44][R4.64] ;  /* 0x0000002c04d18981 */ /* 0x0008e4000c1e1100 */
[----:B----4-:R-:W-:Y:S02]  /*24030*/  @!P0 IMAD.MOV.U32 R5, RZ, RZ, R0 ;  /* 0x000000ffff058224 */ /* 0x010fe400078e0000 */
[----:B------:R-:W4:Y:S04]  /*24040*/  LDL R0, [R1+0x1a78] ;  /* 0x001a780001007983 */ /* 0x000f280000100800 */
[----:B------:R-:W3:Y:S04]  /*24050*/  LDL.LU R137, [R1+0xecc] ;  /* 0x000ecc0001897983 */ /* 0x000ee80000300800 */
[----:B------:R-:W4:Y:S04]  /*24060*/  LDL.LU R44, [R1+0xeec] ;  /* 0x000eec00012c7983 */ /* 0x000f280000300800 */
[----:B------:R-:W3:Y:S01]  /*24070*/  LDL.LU R42, [R1+0xed0] ;  /* 0x000ed000012a7983 */ /* 0x000ee20000300800 */
[----:B------:R-:W-:Y:S01]  /*24080*/  PRMT R208, RZ, 0x7610, R208 ;  /* 0x00007610ffd07816 */ /* 0x000fe200000000d0 */
[----:B------:R-:W-:Y:S01]  /*24090*/  @!P0 IMAD.MOV.U32 R4, RZ, RZ, R26 ;  /* 0x000000ffff048224 */ /* 0x000fe200078e001a */
[----:B------:R-:W-:Y:S01]  /*240a0*/  PRMT R207, RZ, 0x7610, R207 ;  /* 0x00007610ffcf7816 */ /* 0x000fe200000000cf */
[----:B------:R-:W3:Y:S04]  /*240b0*/  LDL.LU R127, [R1+0x1858] ;  /* 0x00185800017f7983 */ /* 0x000ee80000300800 */
[----:B------:R0:W3:Y:S01]  /*240c0*/  @!P0 LDG.E.U8 R208, desc[UR44][R4.64] ;  /* 0x0000002c04d08981 */ /* 0x0000e2000c1e1100 */
[----:B------:R-:W-:-:S02]  /*240d0*/  PRMT R206, RZ, 0x7610, R206 ;  /* 0x00007610ffce7816 */ /* 0x000fc400000000ce */
[----:B------:R-:W-:Y:S01]  /*240e0*/  PRMT R205, RZ, 0x7610, R205 ;  /* 0x00007610ffcd7816 */ /* 0x000fe200000000cd */
[----:B------:R-:W3:Y:S04]  /*240f0*/  LDL.LU R130, [R1+0x1874] ;  /* 0x0018740001827983 */ /* 0x000ee80000300800 */
[----:B------:R-:W3:Y:S04]  /*24100*/  LDL.LU R135, [R1+0x1838] ;  /* 0x0018380001877983 */ /* 0x000ee80000300800 */
[----:B------:R-:W3:Y:S04]  /*24110*/  LDL.LU R138, [R1+0x1854] ;  /* 0x00185400018a7983 */ /* 0x000ee80000300800 */
[----:B------:R-:W3:Y:S04]  /*24120*/  LDL.LU R143, [R1+0x1818] ;  /* 0x00181800018f7983 */ /* 0x000ee80000300800 */
[----:B------:R-:W3:Y:S04]  /*24130*/  LDL.LU R146, [R1+0x1834] ;  /* 0x0018340001927983 */ /* 0x000ee80000300800 */
[----:B------:R-:W3:Y:S01]  /*24140*/  LDL.LU R151, [R1+0x17f8] ;  /* 0x0017f80001977983 */ /* 0x000ee20000300800 */
[----:B0-----:R-:W-:-:S02]  /*24150*/  @!P0 IMAD.MOV.U32 R5, RZ, RZ, R41 ;  /* 0x000000ffff058224 */ /* 0x001fc400078e0029 */
[----:B--2---:R-:W-:-:S05]  /*24160*/  @!P0 IMAD.MOV.U32 R4, RZ, RZ, R14 ;  /* 0x000000ffff048224 */ /* 0x004fca00078e000e */
[----:B------:R0:W2:Y:S02]  /*24170*/  @!P0 LDG.E.U8 R207, desc[UR44][R4.64] ;  /* 0x0000002c04cf8981 */ /* 0x0000a4000c1e1100 */
[----:B0-----:R-:W-:Y:S02]  /*24180*/  @!P0 IMAD.MOV.U32 R4, RZ, RZ, R36 ;  /* 0x000000ffff048224 */ /* 0x001fe400078e0024 */
[----:B----4-:R-:W-:-:S05]  /*24190*/  @!P0 IMAD.MOV.U32 R5, RZ, RZ, R44 ;  /* 0x000000ffff058224 */ /* 0x010fca00078e002c */
[----:B------:R3:W4:Y:S02]  /*241a0*/  @!P0 LDG.E.U8 R206, desc[UR44][R4.64] ;  /* 0x0000002c04ce8981 */ /* 0x000724000c1e1100 */
[----:B---3--:R-:W-:Y:S02]  /*241b0*/  @!P0 IMAD.MOV.U32 R4, RZ, RZ, R42 ;  /* 0x000000ffff048224 */ /* 0x008fe400078e002a */
[----:B------:R-:W-:-:S05]  /*241c0*/  @!P0 IMAD.MOV.U32 R5, RZ, RZ, R137 ;  /* 0x000000ffff058224 */ /* 0x000fca00078e0089 */
[----:B------:R0:W3:Y:S04]  /*241d0*/  @!P0 LDG.E.U8 R205, desc[UR44][R4.64] ;  /* 0x0000002c04cd8981 */ /* 0x0000e8000c1e1100 */
[----:B------:R-:W0:Y:S04]  /*241e0*/  LDL R4, [R1+0x169c] ;  /* 0x00169c0001047983 */ /* 0x000e280000100800 */
[----:B------:R-:W0:Y:S01]  /*241f0*/  LDL R5, [R1+0x1aa0] ;  /* 0x001aa00001057983 */ /* 0x000e220000100800 */
[----:B------:R-:W-:Y:S02]  /*24200*/  PRMT R204, RZ, 0x7610, R204 ;  /* 0x00007610ffcc7816 */ /* 0x000fe400000000cc */
[----:B0-----:R-:W-:-:S04]  /*24210*/  @!P0 LOP3.LUT R5, R5, R4, RZ, 0x3c, !PT ;  /* 0x0000000405058212 */ /* 0x001fc800078e3cff */
[----:B------:R-:W-:-:S04]  /*24220*/  @!P0 LOP3.LUT R4, R5, R4, RZ, 0x3c, !PT ;  /* 0x0000000405048212 */ /* 0x000fc800078e3cff */
[----:B------:R-:W-:-:S05]  /*24230*/  @!P0 LOP3.LUT R5, R5, R4, RZ, 0x3c, !PT ;  /* 0x0000000405058212 */ /* 0x000fca00078e3cff */
[----:B------:R0:W3:Y:S04]  /*24240*/  @!P0 LDG.E.U8 R204, desc[UR44][R4.64] ;  /* 0x0000002c04cc8981 */ /* 0x0000e8000c1e1100 */
[----:B------:R-:W2:Y:S01]  /*24250*/  LDL R5, [R1+0x168c] ;  /* 0x00168c0001057983 */ /* 0x000ea20000100800 */
[----:B------:R-:W-:Y:S01]  /*24260*/  PRMT R203, RZ, 0x7610, R203 ;  /* 0x00007610ffcb7816 */ /* 0x000fe200000000cb */
[----:B0-----:R-:W-:Y:S01]  /*24270*/  @!P0 IMAD.MOV.U32 R4, RZ, RZ, R3 ;  /* 0x000000ffff048224 */ /* 0x001fe200078e0003 */
[----:B------:R-:W-:Y:S01]  /*24280*/  PRMT R202, RZ, 0x7610, R202 ;  /* 0x00007610ffca7816 */ /* 0x000fe200000000ca */
[----:B------:R-:W4:Y:S04]  /*24290*/  LDL R3, [R1+0x1a18] ;  /* 0x001a180001037983 */ /* 0x000f280000100800 */
[----:B--2---:R0:W2:Y:S04]  /*242a0*/  @!P0 LDG.E.U8 R203, desc[UR44][R4.64] ;  /* 0x0000002c04cb8981 */ /* 0x0040a8000c1e1100 */
[----:B------:R-:W3:Y:S01]  /*242b0*/  LDL R5, [R1+0x1a74] ;  /* 0x001a740001057983 */ /* 0x000ee20000100800 */
[----:B0-----:R-:W-:Y:S01]  /*242c0*/  @!P0 IMAD.MOV.U32 R4, RZ, RZ, R0 ;  /* 0x000000ffff048224 */ /* 0x001fe200078e0000 */
[----:B------:R-:W-:-:S02]  /*242d0*/  PRMT R201, RZ, 0x7610, R201 ;  /* 0x00007610ffc97816 */ /* 0x000fc400000000c9 */
[----:B------:R-:W-:Y:S01]  /*242e0*/  PRMT R200, RZ, 0x7610, R200 ;  /* 0x00007610ffc87816 */ /* 0x000fe200000000c8 */
[----:B------:R-:W2:Y:S04]  /*242f0*/  LDL R0, [R1+0x19f8] ;  /* 0x0019f80001007983 */ /* 0x000ea80000100800 */
[----:B---3--:R0:W3:Y:S04]  /*24300*/  @!P0 LDG.E.U8 R202, desc[UR44][R4.64] ;  /* 0x0000002c04ca8981 */ /* 0x0080e8000c1e1100 */
[----:B------:R-:W0:Y:S04]  /*24310*/  LDL R4, [R1+0x1a54] ;  /* 0x001a540001047983 */ /* 0x000e280000100800 */
[----:B------:R-:W0:Y:S02]  /*24320*/  LDL R5, [R1+0x1a58] ;  /* 0x001a580001057983 */ /* 0x000e240000100800 */
[----:B0-----:R-:W-:-:S04]  /*24330*/  @!P0 LOP3.LUT R5, R5, R4, RZ, 0x3c, !PT ;  /* 0x0000000405058212 */ /* 0x001fc800078e3cff */
[----:B------:R-:W-:-:S04]  /*24340*/  @!P0 LOP3.LUT R4, R5, R4, RZ, 0x3c, !PT ;  /* 0x0000000405048212 */ /* 0x000fc800078e3cff */
[----:B------:R-:W-:-:S05]  /*24350*/  @!P0 LOP3.LUT R5, R5, R4, RZ, 0x3c, !PT ;  /* 0x0000000405058212 */ /* 0x000fca00078e3cff */
[----:B------:R0:W3:Y:S04]  /*24360*/  @!P0 LDG.E.U8 R201, desc[UR44][R4.64] ;  /* 0x0000002c04c98981 */ /* 0x0000e8000c1e1100 */
[----:B------:R-:W0:Y:S04]  /*24370*/  LDL R4, [R1+0x1a34] ;  /* 0x001a340001047983 */ /* 0x000e280000100800 */
[----:B------:R-:W0:Y:S02]  /*24380*/  LDL R5, [R1+0x1a38] ;  /* 0x001a380001057983 */ /* 0x000e240000100800 */
[----:B0-----:R-:W-:-:S04]  /*24390*/  @!P0 LOP3.LUT R5, R5, R4, RZ, 0x3c, !PT ;  /* 0x0000000405058212 */ /* 0x001fc800078e3cff */
[----:B------:R-:W-:-:S04]  /*243a0*/  @!P0 LOP3.LUT R4, R5, R4, RZ, 0x3c, !PT ;  /* 0x0000000405048212 */ /* 0x000fc800078e3cff */
[----:B------:R-:W-:-:S05]  /*243b0*/  @!P0 LOP3.LUT R5, R5, R4, RZ, 0x3c, !PT ;  /* 0x0000000405058212 */ /* 0x000fca00078e3cff */
[----:B------:R4:W3:Y:S04]  /*243c0*/  @!P0 LDG.E.U8 R200, desc[UR44][R4.64] ;  /* 0x0000002c04c88981 */ /* 0x0008e8000c1e1100 */
[----:B------:R-:W2:Y:S01]  /*243d0*/  LDL R5, [R1+0x1a14] ;  /* 0x001a140001057983 */ /* 0x000ea20000100800 */
[----:B------:R-:W-:Y:S01]  /*243e0*/  PRMT R199, RZ, 0x7610, R199 ;  /* 0x00007610ffc77816 */ /* 0x000fe200000000c7 */
[----:B----4-:R-:W-:Y:S01]  /*243f0*/  @!P0 IMAD.MOV.U32 R4, RZ, RZ, R3 ;  /* 0x000000ffff048224 */ /* 0x010fe200078e0003 */
        /* <DEDUP_REMOVED lines=71> */
[----:B----4-:R-:W-:Y:S02]  /*24870*/  @!P0 IMAD.MOV.U32 R4, RZ, RZ, R3 ;  /* 0x000000ffff048224 */ /* 0x010fe400078e0003 */
[----:B------:R-:W4:Y:S01]  /*24880*/  LDL R3, [R1+0x1814] ;  /* 0x0018140001037983 */ /* 0x000f220000100800 */
[----:B------:R-:W-:Y:S02]  /*24890*/  PRMT R185, RZ, 0x7610, R185 ;  /* 0x00007610ffb97816 */ /* 0x000fe400000000b9 */
[----:B------:R-:W-:-:S02]  /*248a0*/  PRMT R184, RZ, 0x7610, R184 ;  /* 0x00007610ffb87816 */ /* 0x000fc400000000b8 */
[----:B------:R-:W-:Y:S01]  /*248b0*/  PRMT R183, RZ, 0x7610, R183 ;  /* 0x00007610ffb77816 */ /* 0x000fe200000000b7 */
[----:B--2---:R0:W2:Y:S02]  /*248c0*/  @!P0 LDG.E.U8 R186, desc[UR44][R4.64] ;  /* 0x0000002c04ba8981 */ /* 0x0040a4000c1e1100 */
[----:B0-----:R-:W-:Y:S02]  /*248d0*/  @!P0 IMAD.MOV.U32 R4, RZ, RZ, R0 ;  /* 0x000000ffff048224 */ /* 0x001fe400078e0000 */
[----:B------:R-:W3:Y:S01]  /*248e0*/  LDL R0, [R1+0x17f4] ;  /* 0x0017f40001007983 */ /* 0x000ee20000100800 */
[----:B------:R-:W-:-:S05]  /*248f0*/  @!P0 IMAD.MOV.U32 R5, RZ, RZ, R130 ;  /* 0x000000ffff058224 */ /* 0x000fca00078e0082 */
[----:B------:R0:W2:Y:S02]  /*24900*/  @!P0 LDG.E.U8 R185, desc[UR44][R4.64] ;  /* 0x0000002c04b98981 */ /* 0x0000a4000c1e1100 */
        /* <DEDUP_REMOVED lines=9> */
[----:B----4-:R-:W-:Y:S01]  /*249a0*/  @!P0 IMAD.MOV.U32 R5, RZ, RZ, R3 ;  /* 0x000000ffff058224 */ /* 0x010fe200078e0003 */
[----:B------:R-:W-:Y:S01]  /*249b0*/  PRMT R180, RZ, 0x7610, R180 ;  /* 0x00007610ffb47816 */ /* 0x000fe200000000b4 */
[----:B------:R-:W4:Y:S04]  /*249c0*/  LDL R3, [R1+0x1798] ;  /* 0x0017980001037983 */ /* 0x000f280000100800 */
[----:B------:R0:W2:Y:S02]  /*249d0*/  @!P0 LDG.E.U8 R182, desc[UR44][R4.64] ;  /* 0x0000002c04b68981 */ /* 0x0000a4000c1e1100 */
[----:B0-----:R-:W-:-:S02]  /*249e0*/  @!P0 IMAD.MOV.U32 R4, RZ, RZ, R151 ;  /* 0x000000ffff048224 */ /* 0x001fc400078e0097 */
[----:B---3--:R-:W-:Y:S01]  /*249f0*/  @!P0 IMAD.MOV.U32 R5, RZ, RZ, R0 ;  /* 0x000000ffff058224 */ /* 0x008fe200078e0000 */
[----:B------:R-:W-:Y:S01]  /*24a00*/  PRMT R179, RZ, 0x7610, R179 ;  /* 0x00007610ffb37816 */ /* 0x000fe200000000b3 */
[----:B------:R-:W3:Y:S04]  /*24a10*/  LDL R0, [R1+0x1778] ;  /* 0x0017780001007983 */ /* 0x000ee80000100800 */
[----:B------:R0:W2:Y:S04]  /*24a20*/  @!P0 LDG.E.U8 R181, desc[UR44][R4.64] ;  /* 0x0000002c04b58981 */ /* 0x0000a8000c1e1100 */
[----:B------:R-:W0:Y:S04]  /*24a30*/  LDL R4, [R1+0x17d4] ;  /* 0x0017d40001047983 */ /* 0x000e280000100800 */
[----:B------:R-:W0:Y:S02]  /*24a40*/  LDL R5, [R1+0x17d8] ;  /* 0x0017d80001057983 */ /* 0x000e240000100800 */
[----:B0-----:R-:W-:-:S04]  /*24a50*/  @!P0 LOP3.LUT R5, R5, R4, RZ, 0x3c, !PT ;  /* 0x0000000405058212 */ /* 0x001fc800078e3cff */
[----:B------:R-:W-:-:S04]  /*24a60*/  @!P0 LOP3.LUT R4, R5, R4, RZ, 0x3c, !PT ;  /* 0x0000000405048212 */ /* 0x000fc800078e3cff */
[----:B------:R-:W-:-:S05]  /*24a70*/  @!P0 LOP3.LUT R5, R5, R4, RZ, 0x3c, !PT ;  /* 0x0000000405058212 */ /* 0x000fca00078e3cff */
[----:B------:R0:W2:Y:S04]  /*24a80*/  @!P0 LDG.E.U8 R180, desc[UR44][R4.64] ;  /* 0x0000002c04b48981 */ /* 0x0000a8000c1e1100 */
[----:B------:R-:W0:Y:S04]  /*24a90*/  LDL R4, [R1+0x17b4] ;  /* 0x0017b40001047983 */ /* 0x000e280000100800 */
[----:B------:R-:W0:Y:S02]  /*24aa0*/  LDL R5, [R1+0x17b8] ;  /* 0x0017b80001057983 */ /* 0x000e240000100800 */
[----:B0-----:R-:W-:-:S04]  /*24ab0*/  @!P0 LOP3.LUT R5, R5, R4, RZ, 0x3c, !PT ;  /* 0x0000000405058212 */ /* 0x001fc800078e3cff */
[----:B------:R-:W-:-:S04]  /*24ac0*/  @!P0 LOP3.LUT R4, R5, R4, RZ, 0x3c, !PT ;  /* 0x0000000405048212 */ /* 0x000fc800078e3cff */
[----:B------:R-:W-:-:S05]  /*24ad0*/  @!P0 LOP3.LUT R5, R5, R4, RZ, 0x3c, !PT ;  /* 0x0000000405058212 */ /* 0x000fca00078e3cff */
[----:B------:R4:W2:Y:S04]  /*24ae0*/  @!P0 LDG.E.U8 R179, desc[UR44][R4.64] ;  /* 0x0000002c04b38981 */ /* 0x0008a8000c1e1100 */
[----:B------:R-:W3:Y:S01]  /*24af0*/  LDL R5, [R1+0x1794] ;  /* 0x0017940001057983 */ /* 0x000ee20000100800 */
[----:B------:R-:W-:Y:S01]  /*24b00*/  PRMT R178, RZ, 0x7610, R178 ;  /* 0x00007610ffb27816 */ /* 0x000fe200000000b2 */
[----:B----4-:R-:W-:Y:S01]  /*24b10*/  @!P0 IMAD.MOV.U32 R4, RZ, RZ, R3 ;  /* 0x000000ffff048224 */ /* 0x010fe200078e0003 */
[----:B------:R-:W-:Y:S01]  /*24b20*/  PRMT R177, RZ, 0x7610, R177 ;  /* 0x00007610ffb17816 */ /* 0x000fe200000000b1 */
[----:B------:R-:W4:Y:S04]  /*24b30*/  LDL R3, [R1+0x1718] ;  /* 0x0017180001037983 */ /* 0x000f280000100800 */
[----:B---3--:R0:W3:Y:S04]  /*24b40*/  @!P0 LDG.E.U8 R178, desc[UR44][R4.64] ;  /* 0x0000002c04b28981 */ /* 0x0080e8000c1e1100 */
[----:B------:R-:W2:Y:S01]  /*24b50*/  LDL R5, [R1+0x1774] ;  /* 0x0017740001057983 */ /* 0x000ea20000100800 */
[----:B0-----:R-:W-:Y:S01]  /*24b60*/  @!P0 IMAD.MOV.U32 R4, RZ, RZ, R0 ;  /* 0x000000ffff048224 */ /* 0x001fe200078e0000 */
[----:B------:R-:W-:-:S02]  /*24b70*/  PRMT R176, RZ, 0x7610, R176 ;  /* 0x00007610ffb07816 */ /* 0x000fc400000000b0 */
[----:B------:R-:W-:Y:S01]  /*24b80*/  PRMT R175, RZ, 0x7610, R175 ;  /* 0x00007610ffaf7816 */ /* 0x000fe200000000af */
[----:B------:R0:W-:Y:S04]  /*24b90*/  STS.U8 [R188+UR46+0x4200], R174 ;  /* 0x004200aebc007988 */ /* 0x0001e8000800002e */
[----:B------:R-:W3:Y:S04]  /*24ba0*/  LDL R0, [R1+0x16f8] ;  /* 0x0016f80001007983 */ /* 0x000ee80000100800 */
[----:B--2---:R1:W2:Y:S04]  /*24bb0*/  @!P0 LDG.E.U8 R177, desc[UR44][R4.64] ;  /* 0x0000002c04b18981 */ /* 0x0042a8000c1e1100 */
[----:B------:R-:W1:Y:S04]  /*24bc0*/  LDL R4, [R1+0x1754] ;  /* 0x0017540001047983 */ /* 0x000e680000100800 */
[----:B------:R-:W1:Y:S02]  /*24bd0*/  LDL R5, [R1+0x1758] ;  /* 0x0017580001057983 */ /* 0x000e640000100800 */
[----:B-1----:R-:W-:-:S04]  /*24be0*/  @!P0 LOP3.LUT R5, R5, R4, RZ, 0x3c, !PT ;  /* 0x0000000405058212 */ /* 0x002fc800078e3cff */
[----:B------:R-:W-:-:S04]  /*24bf0*/  @!P0 LOP3.LUT R4, R5, R4, RZ, 0x3c, !PT ;  /* 0x0000000405048212 */ /* 0x000fc800078e3cff */
[----:B------:R-:W-:-:S05]  /*24c00*/  @!P0 LOP3.LUT R5, R5, R4, RZ, 0x3c, !PT ;  /* 0x0000000405058212 */ /* 0x000fca00078e3cff */
[----:B------:R1:W2:Y:S04]  /*24c10*/  @!P0 LDG.E.U8 R176, desc[UR44][R4.64] ;  /* 0x0000002c04b08981 */ /* 0x0002a8000c1e1100 */
[----:B------:R-:W1:Y:S04]  /*24c20*/  LDL R4, [R1+0x1734] ;  /* 0x0017340001047983 */ /* 0x000e680000100800 */
[----:B------:R-:W1:Y:S02]  /*24c30*/  LDL R5, [R1+0x1738] ;  /* 0x0017380001057983 */ /* 0x000e640000100800 */
[----:B-1----:R-:W-:-:S04]  /*24c40*/  @!P0 LOP3.LUT R5, R5, R4, RZ, 0x3c, !PT ;  /* 0x0000000405058212 */ /* 0x002fc800078e3cff */
[----:B------:R-:W-:-:S04]  /*24c50*/  @!P0 LOP3.LUT R4, R5, R4, RZ, 0x3c, !PT ;  /* 0x0000000405048212 */ /* 0x000fc800078e3cff */
[----:B------:R-:W-:-:S05]  /*24c60*/  @!P0 LOP3.LUT R5, R5, R4, RZ, 0x3c, !PT ;  /* 0x0000000405058212 */ /* 0x000fca00078e3cff */
[----:B------:R4:W2:Y:S04]  /*24c70*/  @!P0 LDG.E.U8 R175, desc[UR44][R4.64] ;  /* 0x0000002c04af8981 */ /* 0x0008a8000c1e1100 */
[----:B------:R-:W3:Y:S01]  /*24c80*/  LDL R5, [R1+0x1714] ;  /* 0x0017140001057983 */ /* 0x000ee20000100800 */
[----:B0-----:R-:W-:Y:S01]  /*24c90*/  PRMT R174, RZ, 0x7610, R174 ;  /* 0x00007610ffae7816 */ /* 0x001fe200000000ae */
[----:B----4-:R-:W-:Y:S02]  /*24ca0*/  @!P0 IMAD.MOV.U32 R4, RZ, RZ, R3 ;  /* 0x000000ffff048224 */ /* 0x010fe400078e0003 */
[----:B------:R0:W-:Y:S04]  /*24cb0*/  STS.U8 [R188+UR46+0x4000], R173 ;  /* 0x004000adbc007988 */ /* 0x0001e8000800002e */
[----:B------:R1:W-:Y:S04]  /*24cc0*/  STS.U8 [R188+UR46+0x3e00], R172 ;  /* 0x003e00acbc007988 */ /* 0x0003e8000800002e */
[----:B------:R4:W-:Y:S04]  /*24cd0*/  STS.U8 [R188+UR46+0x4800], R252 ;  /* 0x004800fcbc007988 */ /* 0x0009e8000800002e */
[----:B------:R-:W2:Y:S04]  /*24ce0*/  LDL R3, [R1+0x1288] ;  /* 0x0012880001037983 */ /* 0x000ea80000100800 */
[----:B---3--:R3:W2:Y:S01]  /*24cf0*/  @!P0 LDG.E.U8 R174, desc[UR44][R4.64] ;  /* 0x0000002c04ae8981 */ /* 0x0086a2000c1e1100 */
[----:B0-----:R-:W-:-:S02]  /*24d00*/  PRMT R173, RZ, 0x7610, R173 ;  /* 0x00007610ffad7816 */ /* 0x001fc400000000ad */
[----:B-1----:R-:W-:Y:S01]  /*24d10*/  PRMT R172, RZ, 0x7610, R172 ;  /* 0x00007610ffac7816 */ /* 0x002fe200000000ac */
[----:B----4-:R-:W4:Y:S04]  /*24d20*/  LDL R252, [R1+0x1284] ;  /* 0x0012840001fc7983 */ /* 0x010f280000100800 */
[----:B------:R-:W2:Y:S01]  /*24d30*/  LDL R5, [R1+0x16f4] ;  /* 0x0016f40001057983 */ /* 0x000ea20000100800 */
[----:B---3--:R-:W-:-:S03]  /*24d40*/  @!P0 IMAD.MOV.U32 R4, RZ, RZ, R0 ;  /* 0x000000ffff048224 */ /* 0x008fc600078e0000 */
[----:B------:R0:W-:Y:S04]  /*24d50*/  STS.U8 [R188+UR46+0x4400], R249 ;  /* 0x004400f9bc007988 */ /* 0x0001e8000800002e */
[----:B------:R-:W3:Y:S04]  /*24d60*/  LDL R0, [R1+0x1268] ;  /* 0x0012680001007983 */ /* 0x000ee80000100800 */
[----:B0-----:R-:W3:Y:S04]  /*24d70*/  LDL R249, [R1+0x1264] ;  /* 0x0012640001f97983 */ /* 0x001ee80000100800 */
[----:B--2---:R0:W2:Y:S04]  /*24d80*/  @!P0 LDG.E.U8 R173, desc[UR44][R4.64] ;  /* 0x0000002c04ad8981 */ /* 0x0040a8000c1e1100 */
[----:B------:R-:W0:Y:S04]  /*24d90*/  LDL R4, [R1+0x16d4] ;  /* 0x0016d40001047983 */ /* 0x000e280000100800 */
[----:B------:R-:W0:Y:S02]  /*24da0*/  LDL R5, [R1+0x16d8] ;  /* 0x0016d80001057983 */ /* 0x000e240000100800 */
[----:B0-----:R-:W-:-:S04]  /*24db0*/  @!P0 LOP3.LUT R5, R5, R4, RZ, 0x3c, !PT ;  /* 0x0000000405058212 */ /* 0x001fc800078e3cff */
[----:B------:R-:W-:-:S04]  /*24dc0*/  @!P0 LOP3.LUT R4, R5, R4, RZ, 0x3c, !PT ;  /* 0x0000000405048212 */ /* 0x000fc800078e3cff */
[----:B------:R-:W-:-:S05]  /*24dd0*/  @!P0 LOP3.LUT R5, R5, R4, RZ, 0x3c, !PT ;  /* 0x0000000405058212 */ /* 0x000fca00078e3cff */
[----:B------:R0:W2:Y:S04]  /*24de0*/  @!P0 LDG.E.U8 R172, desc[UR44][R4.64] ;  /* 0x0000002c04ac8981 */ /* 0x0000a8000c1e1100 */
[----:B------:R-:W0:Y:S04]  /*24df0*/  LDL R4, [R1+0x16b4] ;  /* 0x0016b40001047983 */ /* 0x000e280000100800 */
[----:B------:R-:W0:Y:S04]  /*24e00*/  LDL R5, [R1+0x16b8] ;  /* 0x0016b80001057983 */ /* 0x000e280000100800 */
[----:B------:R1:W-:Y:S04]  /*24e10*/  STS.U8 [R188+UR46+0x3c00], R171 ;  /* 0x003c00abbc007988 */ /* 0x0003e8000800002e */
[----:B------:R4:W-:Y:S01]  /*24e20*/  STS.U8 [R188+UR46+0x3a00], R170 ;  /* 0x003a00aabc007988 */ /* 0x0009e2000800002e */
[----:B-1----:R-:W-:-:S02]  /*24e30*/  PRMT R171, RZ, 0x7610, R171 ;  /* 0x00007610ffab7816 */ /* 0x002fc400000000ab */
[----:B----4-:R-:W-:Y:S01]  /*24e40*/  PRMT R170, RZ, 0x7610, R170 ;  /* 0x00007610ffaa7816 */ /* 0x010fe200000000aa */
[----:B------:R1:W-:Y:S04]  /*24e50*/  STS.U8 [R188+UR46+0x3800], R169 ;  /* 0x003800a9bc007988 */ /* 0x0003e8000800002e */
[----:B------:R4:W-:Y:S01]  /*24e60*/  STS.U8 [R188+UR46+0x4600], R250 ;  /* 0x004600fabc007988 */ /* 0x0009e2000800002e */
[----:B-1----:R-:W-:-:S03]  /*24e70*/  PRMT R169, RZ, 0x7610, R169 ;  /* 0x00007610ffa97816 */ /* 0x002fc600000000a9 */
[----:B------:R1:W-:Y:S04]  /*24e80*/  STS.U8 [R188+UR46+0x4a00], R81 ;  /* 0x004a0051bc007988 */ /* 0x0003e8000800002e */
[----:B----4-:R-:W4:Y:S04]  /*24e90*/  LDL R250, [R1+0x1248] ;  /* 0x0012480001fa7983 */ /* 0x010f280000100800 */
[----:B------:R3:W-:Y:S04]  /*24ea0*/  STS.U8 [R188+UR46+0x4c00], R78 ;  /* 0x004c004ebc007988 */ /* 0x0007e8000800002e */
[----:B-1----:R-:W2:Y:S04]  /*24eb0*/  LDL.LU R81, [R1+0x2048] ;  /* 0x0020480001517983 */ /* 0x002ea80000300800 */
[----:B---3--:R-:W3:Y:S01]  /*24ec0*/  LDL.LU R78, [R1+0x2044] ;  /* 0x00204400014e7983 */ /* 0x008ee20000300800 */
[----:B0-----:R-:W-:-:S04]  /*24ed0*/  @!P0 LOP3.LUT R5, R5, R4, RZ, 0x3c, !PT ;  /* 0x0000000405058212 */ /* 0x001fc800078e3cff */
[----:B------:R-:W-:-:S04]  /*24ee0*/  @!P0 LOP3.LUT R4, R5, R4, RZ, 0x3c, !PT ;  /* 0x0000000405048212 */ /* 0x000fc800078e3cff */
[----:B------:R-:W-:-:S05]  /*24ef0*/  @!P0 LOP3.LUT R5, R5, R4, RZ, 0x3c, !PT ;  /* 0x0000000405058212 */ /* 0x000fca00078e3cff */
[----:B------:R0:W3:Y:S02]  /*24f00*/  @!P0 LDG.E.U8 R171, desc[UR44][R4.64] ;  /* 0x0000002c04ab8981 */ /* 0x0000e4000c1e1100 */
[----:B0-----:R-:W-:Y:S02]  /*24f10*/  @!P0 IMAD.MOV.U32 R4, RZ, RZ, R3 ;  /* 0x000000ffff048224 */ /* 0x001fe400078e0003 */
[----:B------:R-:W-:Y:S01]  /*24f20*/  @!P0 IMAD.MOV.U32 R5, RZ, RZ, R252 ;  /* 0x000000ffff058224 */ /* 0x000fe200078e00fc */
[----:B------:R0:W-:Y:S04]  /*24f30*/  STS.U8 [R188+UR46+0x3600], R168 ;  /* 0x003600a8bc007988 */ /* 0x0001e8000800002e */
[----:B------:R1:W3:Y:S04]  /*24f40*/  @!P0 LDG.E.U8 R170, desc[UR44][R4.64] ;  /* 0x0000002c04aa8981 */ /* 0x0002e8000c1e1100 */
[----:B------:R-:W2:Y:S04]  /*24f50*/  LDL R252, [R1+0x1204] ;  /* 0x0012040001fc7983 */ /* 0x000ea80000100800 */
[----:B------:R-:W3:Y:S01]  /*24f60*/  LDL R3, [R1+0x1208] ;  /* 0x0012080001037983 */ /* 0x000ee20000100800 */
[----:B-1----:R-:W-:-:S02]  /*24f70*/  @!P0 IMAD.MOV.U32 R4, RZ, RZ, R0 ;  /* 0x000000ffff048224 */ /* 0x002fc400078e0000 */
[----:B------:R-:W-:-:S05]  /*24f80*/  @!P0 IMAD.MOV.U32 R5, RZ, RZ, R249 ;  /* 0x000000ffff058224 */ /* 0x000fca00078e00f9 */
[----:B------:R4:W2:Y:S04]  /*24f90*/  @!P0 LDG.E.U8 R169, desc[UR44][R4.64] ;  /* 0x0000002c04a98981 */ /* 0x0008a8000c1e1100 */
[----:B------:R-:W3:Y:S01]  /*24fa0*/  LDL R5, [R1+0x1244] ;  /* 0x0012440001057983 */ /* 0x000ee20000100800 */
[----:B0-----:R-:W-:Y:S01]  /*24fb0*/  PRMT R168, RZ, 0x7610, R168 ;  /* 0x00007610ffa87816 */ /* 0x001fe200000000a8 */
[----:B----4-:R-:W-:Y:S02]  /*24fc0*/  @!P0 IMAD.MOV.U32 R4, RZ, RZ, R250 ;  /* 0x000000ffff048224 */ /* 0x010fe400078e00fa */
[----:B------:R0:W-:Y:S04]  /*24fd0*/  STS.U8 [R188+UR46+0x4e00], R79 ;  /* 0x004e004fbc007988 */ /* 0x0001e8000800002e */
[----:B0-----:R-:W4:Y:S04]  /*24fe0*/  LDL.LU R79, [R1+0x2040] ;  /* 0x00204000014f7983 */ /* 0x001f280000300800 */
[----:B------:R-:W4:Y:S04]  /*24ff0*/  LDL R249, [R1+0x11e4] ;  /* 0x0011e40001f97983 */ /* 0x000f280000100800 */
[----:B------:R-:W4:Y:S04]  /*25000*/  LDL R0, [R1+0x11e8] ;  /* 0x0011e80001007983 */ /* 0x000f280000100800 */
[----:B---3--:R0:W3:Y:S04]  /*25010*/  @!P0 LDG.E.U8 R168, desc[UR44][R4.64] ;  /* 0x0000002c04a88981 */ /* 0x0080e8000c1e1100 */
[----:B------:R-:W0:Y:S04]  /*25020*/  LDL R4, [R1+0x1224] ;  /* 0x0012240001047983 */ /* 0x000e280000100800 */
[----:B------:R-:W0:Y:S04]  /*25030*/  LDL R5, [R1+0x1228] ;  /* 0x0012280001057983 */ /* 0x000e280000100800 */
[----:B------:R1:W-:Y:S04]  /*25040*/  STS.U8 [R188+UR46+0x3400], R167 ;  /* 0x003400a7bc007988 */ /* 0x0003e8000800002e */
[----:B------:R2:W-:Y:S01]  /*25050*/  STS.U8 [R188+UR46+0x3200], R166 ;  /* 0x003200a6bc007988 */ /* 0x0005e2000800002e */
[----:B-1----:R-:W-:-:S02]  /*25060*/  PRMT R167, RZ, 0x7610, R167 ;  /* 0x00007610ffa77816 */ /* 0x002fc400000000a7 */
[----:B--2---:R-:W-:Y:S01]  /*25070*/  PRMT R166, RZ, 0x7610, R166 ;  /* 0x00007610ffa67816 */ /* 0x004fe200000000a6 */
[----:B------:R1:W-:Y:S04]  /*25080*/  STS.U8 [R188+UR46+0x3000], R165 ;  /* 0x003000a5bc007988 */ /* 0x0003e8000800002e */
[----:B------:R2:W-:Y:S01]  /*25090*/  STS.U8 [R188+UR46+0x5000], R76 ;  /* 0x0050004cbc007988 */ /* 0x0005e2000800002e */
[----:B-1----:R-:W-:-:S03]  /*250a0*/  PRMT R165, RZ, 0x7610, R165 ;  /* 0x00007610ffa57816 */ /* 0x002fc600000000a5 */
[----:B------:R1:W-:Y:S04]  /*250b0*/  STS.U8 [R188+UR46+0x5200], R77 ;  /* 0x0052004dbc007988 */ /* 0x0003e8000800002e */
[----:B--2---:R-:W2:Y:S04]  /*250c0*/  LDL.LU R76, [R1+0x203c] ;  /* 0x00203c00014c7983 */ /* 0x004ea80000300800 */
[----:B------:R-:W3:Y:S04]  /*250d0*/  LDL R250, [R1+0x11c8] ;  /* 0x0011c80001fa7983 */ /* 0x000ee80000100800 */
[----:B-1----:R-:W2:Y:S04]  /*250e0*/  LDL.LU R77, [R1+0x2038] ;  /* 0x00203800014d7983 */ /* 0x002ea80000300800 */
[----:B------:R1:W-:Y:S04]  /*250f0*/  STS.U8 [R188+UR46+0x5400], R74 ;  /* 0x0054004abc007988 */ /* 0x0003e8000800002e */
[----:B-1----:R-:W2:Y:S01]  /*25100*/  LDL.LU R74, [R1+0x2034] ;  /* 0x00203400014a7983 */ /* 0x002ea20000300800 */
[----:B0-----:R-:W-:-:S04]  /*25110*/  @!P0 LOP3.LUT R5, R5, R4, RZ, 0x3c, !PT ;  /* 0x0000000405058212 */ /* 0x001fc800078e3cff */
[----:B------:R-:W-:-:S04]  /*25120*/  @!P0 LOP3.LUT R4, R5, R4, RZ, 0x3c, !PT ;  /* 0x0000000405048212 */ /* 0x000fc800078e3cff */
[----:B------:R-:W-:-:S05]  /*25130*/  @!P0 LOP3.LUT R5, R5, R4, RZ, 0x3c, !PT ;  /* 0x0000000405058212 */ /* 0x000fca00078e3cff */
[----:B------:R0:W2:Y:S02]  /*25140*/  @!P0 LDG.E.U8 R167, desc[UR44][R4.64] ;  /* 0x0000002c04a78981 */ /* 0x0000a4000c1e1100 */
[----:B0-----:R-:W-:Y:S02]  /*25150*/  @!P0 IMAD.MOV.U32 R4, RZ, RZ, R3 ;  /* 0x000000ffff048224 */ /* 0x001fe400078e0003 */
[----:B------:R-:W-:Y:S01]  /*25160*/  @!P0 IMAD.MOV.U32 R5, RZ, RZ, R252 ;  /* 0x000000ffff058224 */ /* 0x000fe200078e00fc */
[----:B------:R0:W-:Y:S04]  /*25170*/  STS.U8 [R188+UR46+0x2e00], R164 ;  /* 0x002e00a4bc007988 */ /* 0x0001e8000800002e */
[----:B------:R4:W2:Y:S04]  /*25180*/  @!P0 LDG.E.U8 R166, desc[UR44][R4.64] ;  /* 0x0000002c04a68981 */ /* 0x0008a8000c1e1100 */
[----:B------:R-:W2:Y:S04]  /*25190*/  LDL R252, [R1+0x1184] ;  /* 0x0011840001fc7983 */ /* 0x000ea80000100800 */
[----:B------:R-:W2:Y:S01]  /*251a0*/  LDL R3, [R1+0x1188] ;  /* 0x0011880001037983 */ /* 0x000ea20000100800 */
[----:B----4-:R-:W-:-:S02]  /*251b0*/  @!P0 IMAD.MOV.U32 R4, RZ, RZ, R0 ;  /* 0x000000ffff048224 */ /* 0x010fc400078e0000 */
[----:B------:R-:W-:-:S05]  /*251c0*/  @!P0 IMAD.MOV.U32 R5, RZ, RZ, R249 ;  /* 0x000000ffff058224 */ /* 0x000fca00078e00f9 */
[----:B------:R3:W4:Y:S04]  /*251d0*/  @!P0 LDG.E.U8 R165, desc[UR44][R4.64] ;  /* 0x0000002c04a58981 */ /* 0x000728000c1e1100 */
[----:B------:R-:W2:Y:S01]  /*251e0*/  LDL R5, [R1+0x11c4] ;  /* 0x0011c40001057983 */ /* 0x000ea20000100800 */
[----:B0-----:R-:W-:Y:S01]  /*251f0*/  PRMT R164, RZ, 0x7610, R164 ;  /* 0x00007610ffa47816 */ /* 0x001fe200000000a4 */
[----:B---3--:R-:W-:Y:S02]  /*25200*/  @!P0 IMAD.MOV.U32 R4, RZ, RZ, R250 ;  /* 0x000000ffff048224 */ /* 0x008fe400078e00fa */
[----:B------:R0:W-:Y:S04]  /*25210*/  STS.U8 [R188+UR46+0x5600], R75 ;  /* 0x0056004bbc007988 */ /* 0x0001e8000800002e */
[----:B0-----:R-:W3:Y:S04]  /*25220*/  LDL.LU R75, [R1+0x2030] ;  /* 0x00203000014b7983 */ /* 0x001ee80000300800 */
[----:B------:R-:W4:Y:S04]  /*25230*/  LDL R249, [R1+0x1164] ;  /* 0x0011640001f97983 */ /* 0x000f280000100800 */
[----:B------:R-:W3:Y:S04]  /*25240*/  LDL R0, [R1+0x1168] ;  /* 0x0011680001007983 */ /* 0x000ee80000100800 */
[----:B--2---:R0:W2:Y:S04]  /*25250*/  @!P0 LDG.E.U8 R164, desc[UR44][R4.64] ;  /* 0x0000002c04a48981 */ /* 0x0040a8000c1e1100 */
        /* <DEDUP_REMOVED lines=10> */
[----:B----4-:R-:W4:Y:S04]  /*25300*/  LDL.LU R72, [R1+0x202c] ;  /* 0x00202c0001487983 */ /* 0x010f280000300800 */
[----:B------:R-:W2:Y:S04]  /*25310*/  LDL R250, [R1+0x1148] ;  /* 0x0011480001fa7983 */ /* 0x000ea80000100800 */
[----:B-1----:R-:W4:Y:S04]  /*25320*/  LDL.LU R73, [R1+0x2028] ;  /* 0x0020280001497983 */ /* 0x002f280000300800 */
[----:B------:R1:W-:Y:S04]  /*25330*/  STS.U8 [R188+UR46+0x5c00], R70 ;  /* 0x005c0046bc007988 */ /* 0x0003e8000800002e */
[----:B-1----:R-:W4:Y:S01]  /*25340*/  LDL.LU R70, [R1+0x2024] ;  /* 0x0020240001467983 */ /* 0x002f220000300800 */
[----:B0-----:R-:W-:-:S04]  /*25350*/  @!P0 LOP3.LUT R5, R5, R4, RZ, 0x3c, !PT ;  /* 0x0000000405058212 */ /* 0x001fc800078e3cff */
[----:B------:R-:W-:-:S04]  /*25360*/  @!P0 LOP3.LUT R4, R5, R4, RZ, 0x3c, !PT ;  /* 0x0000000405048212 */ /* 0x000fc800078e3cff */
[----:B------:R-:W-:-:S05]  /*25370*/  @!P0 LOP3.LUT R5, R5, R4, RZ, 0x3c, !PT ;  /* 0x0000000405058212 */ /* 0x000fca00078e3cff */
[----:B------:R0:W4:Y:S02]  /*25380*/  @!P0 LDG.E.U8 R163, desc[UR44][R4.64] ;  /* 0x0000002c04a38981 */ /* 0x000124000c1e1100 */
[----:B0-----:R-:W-:Y:S02]  /*25390*/  @!P0 IMAD.MOV.U32 R4, RZ, RZ, R3 ;  /* 0x000000ffff048224 */ /* 0x001fe400078e0003 */
[----:B------:R-:W-:Y:S01]  /*253a0*/  @!P0 IMAD.MOV.U32 R5, RZ, RZ, R252 ;  /* 0x000000ffff058224 */ /* 0x000fe200078e00fc */
[----:B------:R0:W-:Y:S04]  /*253b0*/  STS.U8 [R188+UR46+0x2600], R160 ;  /* 0x002600a0bc007988 */ /* 0x0001e8000800002e */
[----:B------:R3:W4:Y:S04]  /*253c0*/  @!P0 LDG.E.U8 R162, desc[UR44][R4.64] ;  /* 0x0000002c04a28981 */ /* 0x000728000c1e1100 */
[----:B------:R-:W4:Y:S04]  /*253d0*/  LDL R252, [R1+0x1104] ;  /* 0x0011040001fc7983 */ /* 0x000f280000100800 */
[----:B------:R-:W4:Y:S01]  /*253e0*/  LDL R3, [R1+0x1108] ;  /* 0x0011080001037983 */ /* 0x000f220000100800 */
[----:B---3--:R-:W-:-:S02]  /*253f0*/  @!P0 IMAD.MOV.U32 R4, RZ, RZ, R0 ;  /* 0x000000ffff048224 */ /* 0x008fc400078e0000 */
[----:B------:R-:W-:Y:S01]  /*25400*/  @!P0 IMAD.MOV.U32 R5, RZ, RZ, R249 ;  /* 0x000000ffff058224 */ /* 0x000fe200078e00f9 */
[----:B0-----:R-:W-:Y:S01]  /*25410*/  PRMT R160, RZ, 0x7610, R160 ;  /* 0x00007610ffa07816 */ /* 0x001fe200000000a0 */
[----:B------:R-:W3:Y:S04]  /*25420*/  LDL R249, [R1+0x10e4] ;  /* 0x0010e40001f97983 */ /* 0x000ee80000100800 */
[----:B------:R2:W3:Y:S04]  /*25430*/  @!P0 LDG.E.U8 R161, desc[UR44][R4.64] ;  /* 0x0000002c04a18981 */ /* 0x0004e8000c1e1100 */
[----:B------:R-:W3:Y:S04]  /*25440*/  LDL R0, [R1+0x10e8] ;  /* 0x0010e80001007983 */ /* 0x000ee80000100800 */
[----:B------:R-:W4:Y:S01]  /*25450*/  LDL R5, [R1+0x1144] ;  /* 0x0011440001057983 */ /* 0x000f220000100800 */
[----:B--2---:R-:W-:-:S03]  /*25460*/  @!P0 IMAD.MOV.U32 R4, RZ, RZ, R250 ;  /* 0x000000ffff048224 */ /* 0x004fc600078e00fa */
[----:B------:R0:W-:Y:S04]  /*25470*/  STS.U8 [R188+UR46+0x5e00], R71 ;  /* 0x005e0047bc007988 */ /* 0x0001e8000800002e */
[----:B0-----:R-:W2:Y:S04]  /*25480*/  LDL.LU R71, [R1+0x2020] ;  /* 0x0020200001477983 */ /* 0x001ea80000300800 */
[----:B----4-:R0:W4:Y:S04]  /*25490*/  @!P0 LDG.E.U8 R160, desc[UR44][R4.64] ;  /* 0x0000002c04a08981 */ /* 0x010128000c1e1100 */
[----:B------:R-:W0:Y:S04]  /*254a0*/  LDL R4, [R1+0x1124] ;  /* 0x0011240001047983 */ /* 0x000e280000100800 */
[----:B------:R-:W0:Y:S04]  /*254b0*/  LDL R5, [R1+0x1128] ;  /* 0x0011280001057983 */ /* 0x000e280000100800 */
[----:B------:R1:W-:Y:S04]  /*254c0*/  STS.U8 [R188+UR46+0x2400], R159 ;  /* 0x0024009fbc007988 */ /* 0x0003e8000800002e */
[----:B------:R3:W-:Y:S01]  /*254d0*/  STS.U8 [R188+UR46+0x2200], R158 ;  /* 0x0022009ebc007988 */ /* 0x0007e2000800002e */
[----:B-1----:R-:W-:-:S02]  /*254e0*/  PRMT R159, RZ, 0x7610, R159 ;  /* 0x00007610ff9f7816 */ /* 0x002fc4000000009f */
[----:B---3--:R-:W-:Y:S01]  /*254f0*/  PRMT R158, RZ, 0x7610, R158 ;  /* 0x00007610ff9e7816 */ /* 0x008fe2000000009e */
[----:B------:R1:W-:Y:S04]  /*25500*/  STS.U8 [R188+UR46+0x2000], R157 ;  /* 0x0020009dbc007988 */ /* 0x0003e8000800002e */
[----:B------:R3:W-:Y:S01]  /*25510*/  STS.U8 [R188+UR46+0x6000], R68 ;  /* 0x00600044bc007988 */ /* 0x0007e2000800002e */
[----:B-1----:R-:W-:-:S03]  /*25520*/  PRMT R157, RZ, 0x7610, R157 ;  /* 0x00007610ff9d7816 */ /* 0x002fc6000000009d */
[----:B------:R1:W-:Y:S04]  /*25530*/  STS.U8 [R188+UR46+0x6200], R69 ;  /* 0x00620045bc007988 */ /* 0x0003e8000800002e */
[----:B---3--:R-:W3:Y:S04]  /*25540*/  LDL.LU R68, [R1+0x201c] ;  /* 0x00201c0001447983 */ /* 0x008ee80000300800 */
[----:B------:R-:W2:Y:S04]  /*25550*/  LDL R250, [R1+0x10c8] ;  /* 0x0010c80001fa7983 */ /* 0x000ea80000100800 */
[----:B-1----:R-:W3:Y:S04]  /*25560*/  LDL.LU R69, [R1+0x2018] ;  /* 0x0020180001457983 */ /* 0x002ee80000300800 */
[----:B------:R1:W-:Y:S01]  /*25570*/  STS.U8 [R188+UR46+0x6400], R66 ;  /* 0x00640042bc007988 */ /* 0x0003e2000800002e */
[----:B0-----:R-:W-:-:S04]  /*25580*/  @!P0 LOP3.LUT R5, R5, R4, RZ, 0x3c, !PT ;  /* 0x0000000405058212 */ /* 0x001fc800078e3cff */
[----:B------:R-:W-:-:S04]  /*25590*/  @!P0 LOP3.LUT R4, R5, R4, RZ, 0x3c, !PT ;  /* 0x0000000405048212 */ /* 0x000fc800078e3cff */
[----:B------:R-:W-:-:S05]  /*255a0*/  @!P0 LOP3.LUT R5, R5, R4, RZ, 0x3c, !PT ;  /* 0x0000000405058212 */ /* 0x000fca00078e3cff */
[----:B------:R0:W4:Y:S02]  /*255b0*/  @!P0 LDG.E.U8 R159, desc[UR44][R4.64] ;  /* 0x0000002c049f8981 */ /* 0x000124000c1e1100 */
[----:B0-----:R-:W-:Y:S02]  /*255c0*/  @!P0 IMAD.MOV.U32 R4, RZ, RZ, R3 ;  /* 0x000000ffff048224 */ /* 0x001fe400078e0003 */
[----:B------:R-:W-:Y:S01]  /*255d0*/  @!P0 IMAD.MOV.U32 R5, RZ, RZ, R252 ;  /* 0x000000ffff058224 */ /* 0x000fe200078e00fc */
[----:B------:R-:W3:Y:S04]  /*255e0*/  LDL R3, [R1+0x10a8] ;  /* 0x0010a80001037983 */ /* 0x000ee80000100800 */
[----:B------:R0:W4:Y:S04]  /*255f0*/  @!P0 LDG.E.U8 R158, desc[UR44][R4.64] ;  /* 0x0000002c049e8981 */ /* 0x000128000c1e1100 */
[----:B-1----:R-:W4:Y:S04]  /*25600*/  LDL.LU R66, [R1+0x2014] ;  /* 0x0020140001427983 */ /* 0x002f280000300800 */
[----:B------:R1:W-:Y:S01]  /*25610*/  STS.U8 [R188+UR46+0x1e00], R156 ;  /* 0x001e009cbc007988 */ /* 0x0003e2000800002e */
[----:B0-----:R-:W-:-:S02]  /*25620*/  @!P0 IMAD.MOV.U32 R4, RZ, RZ, R0 ;  /* 0x000000ffff048224 */ /* 0x001fc400078e0000 */
[----:B------:R-:W-:Y:S01]  /*25630*/  @!P0 IMAD.MOV.U32 R5, RZ, RZ, R249 ;  /* 0x000000ffff058224 */ /* 0x000fe200078e00f9 */
[----:B------:R-:W4:Y:S04]  /*25640*/  LDL R252, [R1+0x1088] ;  /* 0x0010880001fc7983 */ /* 0x000f280000100800 */
[----:B------:R2:W4:Y:S04]  /*25650*/  @!P0 LDG.E.U8 R157, desc[UR44][R4.64] ;  /* 0x0000002c049d8981 */ /* 0x000528000c1e1100 */
[----:B------:R-:W3:Y:S01]  /*25660*/  LDL R5, [R1+0x10c4] ;  /* 0x0010c40001057983 */ /* 0x000ee20000100800 */
[----:B-1----:R-:W-:Y:S01]  /*25670*/  PRMT R156, RZ, 0x7610, R156 ;  /* 0x00007610ff9c7816 */ /* 0x002fe2000000009c */
[----:B--2---:R-:W-:-:S02]  /*25680*/  @!P0 IMAD.MOV.U32 R4, RZ, RZ, R250 ;  /* 0x000000ffff048224 */ /* 0x004fc400078e00fa */
[----:B------:R0:W-:Y:S04]  /*25690*/  STS.U8 [R188+UR46+0x6600], R67 ;  /* 0x00660043bc007988 */ /* 0x0001e8000800002e */
[----:B0-----:R-:W2:Y:S04]  /*256a0*/  LDL.LU R67, [R1+0x2010] ;  /* 0x0020100001437983 */ /* 0x001ea80000300800 */
[----:B------:R0:W-:Y:S04]  /*256b0*/  STS.U8 [R188+UR46+0x1c00], R155 ;  /* 0x001c009bbc007988 */ /* 0x0001e8000800002e */
[----:B------:R-:W2:Y:S04]  /*256c0*/  LDL R249, [R1+0x1064] ;  /* 0x0010640001f97983 */ /* 0x000ea80000100800 */
[----:B------:R-:W2:Y:S04]  /*256d0*/  LDL R0, [R1+0x1068] ;  /* 0x0010680001007983 */ /* 0x000ea80000100800 */
[----:B---3--:R1:W3:Y:S04]  /*256e0*/  @!P0 LDG.E.U8 R156, desc[UR44][R4.64] ;  /* 0x0000002c049c8981 */ /* 0x0082e8000c1e1100 */
[----:B------:R4:W-:Y:S04]  /*256f0*/  STS.U8 [R188+UR46+0x6800], R47 ;  /* 0x0068002fbc007988 */ /* 0x0009e8000800002e */
[----:B------:R-:W3:Y:S04]  /*25700*/  LDL R250, [R1+0x1044] ;  /* 0x0010440001fa7983 */ /* 0x000ee80000100800 */
[----:B------:R-:W2:Y:S01]  /*25710*/  LDL R5, [R1+0x10a4] ;  /* 0x0010a40001057983 */ /* 0x000ea20000100800 */
[----:B0-----:R-:W-:Y:S01]  /*25720*/  PRMT R155, RZ, 0x7610, R155 ;  /* 0x00007610ff9b7816 */ /* 0x001fe2000000009b */
[----:B-1----:R-:W-:-:S02]  /*25730*/  @!P0 IMAD.MOV.U32 R4, RZ, RZ, R3 ;  /* 0x000000ffff048224 */ /* 0x002fc400078e0003 */
[----:B----4-:R-:W4:Y:S04]  /*25740*/  LDL R47, [R1+0x1048] ;  /* 0x00104800012f7983 */ /* 0x010f280000100800 */
[----:B------:R0:W-:Y:S04]  /*25750*/  STS.U8 [R188+UR46+0x1a00], R154 ;  /* 0x001a009abc007988 */ /* 0x0001e8000800002e */
[----:B------:R1:W-:Y:S04]  /*25760*/  STS.U8 [R188+UR46+0x6a00], R13 ;  /* 0x006a000dbc007988 */ /* 0x0003e8000800002e */
[----:B------:R-:W3:Y:S04]  /*25770*/  LDL R3, [R1+0x1028] ;  /* 0x0010280001037983 */ /* 0x000ee80000100800 */
[----:B--2---:R2:W3:Y:S01]  /*25780*/  @!P0 LDG.E.U8 R155, desc[UR44][R4.64] ;  /* 0x0000002c049b8981 */ /* 0x0044e2000c1e1100 */
[----:B0-----:R-:W-:-:S03]  /*25790*/  PRMT R154, RZ, 0x7610, R154 ;  /* 0x00007610ff9a7816 */ /* 0x001fc6000000009a */
[----:B-1----:R-:W3:Y:S04]  /*257a0*/  LDL R13, [R1+0x1024] ;  /* 0x00102400010d7983 */ /* 0x002ee80000100800 */
[----:B------:R-:W4:Y:S01]  /*257b0*/  LDL R5, [R1+0x1084] ;  /* 0x0010840001057983 */ /* 0x000f220000100800 */
[----:B--2---:R-:W-:-:S03]  /*257c0*/  @!P0 IMAD.MOV.U32 R4, RZ, RZ, R252 ;  /* 0x000000ffff048224 */ /* 0x004fc600078e00fc */
[----:B------:R0:W-:Y:S04]  /*257d0*/  STS.U8 [R188+UR46+0x1800], R153 ;  /* 0x00180099bc007988 */ /* 0x0001e8000800002e */
[----:B------:R1:W-:Y:S01]  /*257e0*/  STS.U8 [R188+UR46+0x6c00], R64 ;  /* 0x006c0040bc007988 */ /* 0x0003e2000800002e */
[----:B0-----:R-:W-:-:S03]  /*257f0*/  PRMT R153, RZ, 0x7610, R153 ;  /* 0x00007610ff997816 */ /* 0x001fc60000000099 */
[----:B-1----:R-:W2:Y:S04]  /*25800*/  LDL.LU R64, [R1+0x200c] ;  /* 0x00200c0001407983 */ /* 0x002ea80000300800 */
[----:B------:R0:W-:Y:S04]  /*25810*/  STS.U8 [R188+UR46+0x6e00], R65 ;  /* 0x006e0041bc007988 */ /* 0x0001e8000800002e */
[----:B----4-:R1:W4:Y:S02]  /*25820*/  @!P0 LDG.E.U8 R154, desc[UR44][R4.64] ;  /* 0x0000002c049a8981 */ /* 0x010324000c1e1100 */
[----:B-1----:R-:W-:-:S02]  /*25830*/  @!P0 IMAD.MOV.U32 R4, RZ, RZ, R0 ;  /* 0x000000ffff048224 */ /* 0x002fc400078e0000 */
[----:B------:R-:W-:Y:S01]  /*25840*/  @!P0 IMAD.MOV.U32 R5, RZ, RZ, R249 ;  /* 0x000000ffff058224 */ /* 0x000fe200078e00f9 */
[----:B------:R-:W2:Y:S04]  /*25850*/  LDL R0, [R1+0x1008] ;  /* 0x0010080001007983 */ /* 0x000ea80000100800 */
[----:B------:R-:W4:Y:S04]  /*25860*/  LDL R249, [R1+0x1004] ;  /* 0x0010040001f97983 */ /* 0x000f280000100800 */
[----:B------:R1:W4:Y:S04]  /*25870*/  @!P0 LDG.E.U8 R153, desc[UR44][R4.64] ;  /* 0x0000002c04998981 */ /* 0x000328000c1e1100 */
[----:B0-----:R-:W4:Y:S01]  /*25880*/  LDL.LU R65, [R1+0x2008] ;  /* 0x0020080001417983 */ /* 0x001f220000300800 */
[----:B-1----:R-:W-:-:S03]  /*25890*/  @!P0 IMAD.MOV.U32 R4, RZ, RZ, R47 ;  /* 0x000000ffff048224 */ /* 0x002fc600078e002f */
[----:B------:R-:W4:Y:S01]  /*258a0*/  LDL R47, [R1+0xfe8] ;  /* 0x000fe800012f7983 */ /* 0x000f220000100800 */
[----:B---3--:R-:W-:-:S03]  /*258b0*/  @!P0 IMAD.MOV.U32 R5, RZ, RZ, R250 ;  /* 0x000000ffff058224 */ /* 0x008fc600078e00fa */
[----:B------:R-:W3:Y:S04]  /*258c0*/  LDL R250, [R1+0xfe4] ;  /* 0x000fe40001fa7983 */ /* 0x000ee80000100800 */
[----:B------:R0:W-:Y:S04]  /*258d0*/  STS.U8 [R188+UR46+0x1600], R152 ;  /* 0x00160098bc007988 */ /* 0x0001e8000800002e */
[----:B------:R1:W-:Y:S01]  /*258e0*/  STS.U8 [R188+UR46+0x7000], R24 ;  /* 0x00700018bc007988 */ /* 0x0003e2000800002e */
[----:B0-----:R-:W-:-:S03]  /*258f0*/  PRMT R152, RZ, 0x7610, R152 ;  /* 0x00007610ff987816 */ /* 0x001fc60000000098 */
[----:B------:R0:W-:Y:S04]  /*25900*/  STS.U8 [R188+UR46+0x1400], R23 ;  /* 0x00140017bc007988 */ /* 0x0001e8000800002e */
[----:B-1----:R-:W3:Y:S04]  /*25910*/  LDL R24, [R1+0xfc4] ;  /* 0x000fc40001187983 */ /* 0x002ee80000100800 */
[----:B------:R1:W3:Y:S01]  /*25920*/  @!P0 LDG.E.U8 R152, desc[UR44][R4.64] ;  /* 0x0000002c04988981 */ /* 0x0002e2000c1e1100 */
[----:B0-----:R-:W-:-:S03]  /*25930*/  PRMT R23, RZ, 0x7610, R23 ;  /* 0x00007610ff177816 */ /* 0x001fc60000000017 */
[----:B------:R0:W-:Y:S01]  /*25940*/  STS.U8 [R188+UR46+0x1200], R22 ;  /* 0x00120016bc007988 */ /* 0x0001e2000800002e */
[----:B-1----:R-:W-:Y:S02]  /*25950*/  @!P0 IMAD.MOV.U32 R4, RZ, RZ, R3 ;  /* 0x000000ffff048224 */ /* 0x002fe400078e0003 */
[----:B------:R-:W-:Y:S02]  /*25960*/  @!P0 IMAD.MOV.U32 R5, RZ, RZ, R13 ;  /* 0x000000ffff058224 */ /* 0x000fe400078e000d */
[----:B------:R-:W3:Y:S01]  /*25970*/  LDL R13, [R1+0xfc8] ;  /* 0x000fc800010d7983 */ /* 0x000ee20000100800 */
[----:B0-----:R-:W-:-:S03]  /*25980*/  PRMT R22, RZ, 0x7610, R22 ;  /* 0x00007610ff167816 */ /* 0x001fc60000000016 */
[----:B------:R2:W3:Y:S04]  /*25990*/  @!P0 LDG.E.U8 R23, desc[UR44][R4.64] ;  /* 0x0000002c04178981 */ /* 0x0004e8000c1e1100 */
[----:B------:R0:W-:Y:S04]  /*259a0*/  STS.U8 [R188+UR46+0x7200], R2 ;  /* 0x00720002bc007988 */ /* 0x0001e8000800002e */
[----:B------:R-:W3:Y:S04]  /*259b0*/  LDL.LU R3, [R1+0xfa4] ;  /* 0x000fa40001037983 */ /* 0x000ee80000300800 */
[----:B0-----:R-:W3:Y:S04]  /*259c0*/  LDL.LU R2, [R1+0xf84] ;  /* 0x000f840001027983 */ /* 0x001ee80000300800 */
[----:B------:R0:W-:Y:S01]  /*259d0*/  STS.U8 [R188+UR46+0x7400], R62 ;  /* 0x0074003ebc007988 */ /* 0x0001e2000800002e */
[----:B--2---:R-:W-:-:S02]  /*259e0*/  @!P0 IMAD.MOV.U32 R4, RZ, RZ, R0 ;  /* 0x000000ffff048224 */ /* 0x004fc400078e0000 */
[----:B----4-:R-:W-:Y:S02]  /*259f0*/  @!P0 IMAD.MOV.U32 R5, RZ, RZ, R249 ;  /* 0x000000ffff058224 */ /* 0x010fe400078e00f9 */
[----:B------:R-:W2:Y:S04]  /*25a00*/  LDL R249, [R1+0xfa8] ;  /* 0x000fa80001f97983 */ /* 0x000ea80000100800 */
[----:B------:R1:W4:Y:S04]  /*25a10*/  @!P0 LDG.E.U8 R22, desc[UR44][R4.64] ;  /* 0x0000002c04168981 */ /* 0x000328000c1e1100 */
[----:B0-----:R-:W4:Y:S04]  /*25a20*/  LDL.LU R62, [R1+0x2004] ;  /* 0x00200400013e7983 */ /* 0x001f280000300800 */
[----:B------:R-:W4:Y:S01]  /*25a30*/  LDL.LU R0, [R1+0xf68] ;  /* 0x000f680001007983 */ /* 0x000f220000300800 */
[----:B-1----:R-:W-:-:S03]  /*25a40*/  @!P0 IMAD.MOV.U32 R4, RZ, RZ, R47 ;  /* 0x000000ffff048224 */ /* 0x002fc600078e002f */
[----:B------:R-:W4:Y:S01]  /*25a50*/  LDL R47, [R1+0xf88] ;  /* 0x000f8800012f7983 */ /* 0x000f220000100800 */
[----:B---3--:R-:W-:-:S03]  /*25a60*/  @!P0 IMAD.MOV.U32 R5, RZ, RZ, R250 ;  /* 0x000000ffff058224 */ /* 0x008fc600078e00fa */
[----:B------:R0:W-:Y:S04]  /*25a70*/  STS.U8 [R188+UR46+0x1000], R21 ;  /* 0x00100015bc007988 */ /* 0x0001e8000800002e */
[----:B------:R1:W-:Y:S01]  /*25a80*/  STS.U8 [R188+UR46+0x7600], R63 ;  /* 0x0076003fbc007988 */ /* 0x0003e2000800002e */
[----:B0-----:R-:W-:-:S03]  /*25a90*/  PRMT R21, RZ, 0x7610, R21 ;  /* 0x00007610ff157816 */ /* 0x001fc60000000015 */
[----:B------:R0:W-:Y:S04]  /*25aa0*/  STS.U8 [R188+UR46+0xe00], R20 ;  /* 0x000e0014bc007988 */ /* 0x0001e8000800002e */
[----:B-1----:R-:W3:Y:S04]  /*25ab0*/  LDL.LU R63, [R1+0x2000] ;  /* 0x00200000013f7983 */ /* 0x002ee80000300800 */
[----:B------:R1:W3:Y:S01]  /*25ac0*/  @!P0 LDG.E.U8 R21, desc[UR44][R4.64] ;  /* 0x0000002c04158981 */ /* 0x0002e2000c1e1100 */
[----:B0-----:R-:W-:-:S03]  /*25ad0*/  PRMT R20, RZ, 0x7610, R20 ;  /* 0x00007610ff147816 */ /* 0x001fc60000000014 */
[----:B------:R0:W-:Y:S01]  /*25ae0*/  STS.U8 [R188+UR46+0x7800], R12 ;  /* 0x0078000cbc007988 */ /* 0x0001e2000800002e */
[----:B-1----:R-:W-:-:S03]  /*25af0*/  @!P0 IMAD.MOV.U32 R5, RZ, RZ, R24 ;  /* 0x000000ffff058224 */ /* 0x002fc600078e0018 */
[----:B------:R-:W3:Y:S01]  /*25b00*/  LDL.LU R24, [R1+0xf64] ;  /* 0x000f640001187983 */ /* 0x000ee20000300800 */
[----:B------:R-:W-:-:S03]  /*25b10*/  @!P0 IMAD.MOV.U32 R4, RZ, RZ, R13 ;  /* 0x000000ffff048224 */ /* 0x000fc600078e000d */
[----:B------:R-:W3:Y:S04]  /*25b20*/  LDL.LU R13, [R1+0xf48] ;  /* 0x000f4800010d7983 */ /* 0x000ee80000300800 */
[----:B0-----:R-:W3:Y:S04]  /*25b30*/  LDL.LU R12, [R1+0xf44] ;  /* 0x000f4400010c7983 */ /* 0x001ee80000300800 */
[----:B------:R0:W-:Y:S04]  /*25b40*/  STS.U8 [R188+UR46+0xc00], R19 ;  /* 0x000c0013bc007988 */ /* 0x0001e8000800002e */
[----:B------:R1:W3:Y:S04]  /*25b50*/  @!P0 LDG.E.U8 R20, desc[UR44][R4.64] ;  /* 0x0000002c04148981 */ /* 0x0002e8000c1e1100 */
[----:B------:R-:W-:Y:S01]  /*25b60*/  STL [R1+0x1ad8], R3 ;  /* 0x001ad80301007387 */ /* 0x000fe20000100800 */
[----:B0-----:R-:W-:-:S03]  /*25b70*/  PRMT R19, RZ, 0x7610, R19 ;  /* 0x00007610ff137816 */ /* 0x001fc60000000013 */
[----:B------:R0:W-:Y:S01]  /*25b80*/  STS.U8 [R188+UR46+0x7a00], R28 ;  /* 0x007a001cbc007988 */ /* 0x0001e2000800002e */
[----:B-1----:R-:W-:Y:S02]  /*25b90*/  @!P0 IMAD.MOV.U32 R5, RZ, RZ, R3 ;  /* 0x000000ffff058224 */ /* 0x002fe400078e0003 */
[----:B------:R-:W-:Y:S01]  /*25ba0*/  IMAD.MOV.U32 R250, RZ, RZ, R40 ;  /* 0x000000fffffa7224 */ /* 0x000fe200078e0028 */
[----:B0-----:R-:W3:Y:S04]  /*25bb0*/  LDL.LU R28, [R1+0xf28] ;  /* 0x000f2800011c7983 */ /* 0x001ee80000300800 */
[----:B------:R-:W3:Y:S04]  /*25bc0*/  LDL R3, [R1+0xf24] ;  /* 0x000f240001037983 */ /* 0x000ee80000100800 */
[----:B------:R0:W-:Y:S01]  /*25bd0*/  STS.U8 [R188+UR46+0x7c00], R38 ;  /* 0x007c0026bc007988 */ /* 0x0001e2000800002e */
[----:B--2---:R-:W-:-:S02]  /*25be0*/  @!P0 IMAD.MOV.U32 R4, RZ, RZ, R249 ;  /* 0x000000ffff048224 */ /* 0x004fc400078e00f9 */
[----:B------:R-:W-:Y:S02]  /*25bf0*/  IMAD.MOV.U32 R249, RZ, RZ, R35 ;  /* 0x000000fffff97224 */ /* 0x000fe400078e0023 */
[----:B------:R-:W2:Y:S04]  /*25c00*/  LDL.LU R35, [R1+0xf08] ;  /* 0x000f080001237983 */ /* 0x000ea80000300800 */
[----:B------:R4:W2:Y:S04]  /*25c10*/  @!P0 LDG.E.U8 R19, desc[UR44][R4.64] ;  /* 0x0000002c04138981 */ /* 0x0008a8000c1e1100 */
[----:B------:R-:W-:Y:S01]  /*25c20*/  STL [R1+0x1adc], R2 ;  /* 0x001adc0201007387 */ /* 0x000fe20000100800 */
[----:B----4-:R-:W-:-:S03]  /*25c30*/  @!P0 IMAD.MOV.U32 R4, RZ, RZ, R47 ;  /* 0x000000ffff048224 */ /* 0x010fc600078e002f */
[----:B------:R-:W4:Y:S04]  /*25c40*/  LDL.LU R47, [R1+0xee4] ;  /* 0x000ee400012f7983 */ /* 0x000f280000300800 */
[----:B------:R-:W4:Y:S04]  /*25c50*/  LDL.LU R40, [R1+0xf04] ;  /* 0x000f040001287983 */ /* 0x000f280000300800 */
[----:B0-----:R-:W4:Y:S04]  /*25c60*/  LDL.LU R38, [R1+0xee8] ;  /* 0x000ee80001267983 */ /* 0x001f280000300800 */
[----:B------:R0:W-:Y:S02]  /*25c70*/  STS.U8 [R188+UR46+0x7e00], R18 ;  /* 0x007e0012bc007988 */ /* 0x0001e4000800002e */
[----:B0-----:R-:W0:Y:S01]  /*25c80*/  S2R R18, SR_TID.X ;  /* 0x0000000000127919 */ /* 0x001e220000002100 */
[----:B------:R-:W-:Y:S01]  /*25c90*/  @!P0 IMAD.MOV.U32 R5, RZ, RZ, R2 ;  /* 0x000000ffff058224 */ /* 0x000fe200078e0002 */
[----:B------:R1:W-:Y:S04]  /*25ca0*/  STS.U8 [R188+UR46+0x600], R11 ;  /* 0x0006000bbc007988 */ /* 0x0003e8000800002e */
[----:B------:R1:W-:Y:S02]  /*25cb0*/  STS.U8 [R188+UR46+0xa00], R10 ;  /* 0x000a000abc007988 */ /* 0x0003e4000800002e */
[----:B-1----:R-:W-:-:S02]  /*25cc0*/  PRMT R11, RZ, 0x7610, R11 ;  /* 0x00007610ff0b7816 */ /* 0x002fc4000000000b */
[----:B------:R-:W-:-:S04]  /*25cd0*/  PRMT R10, RZ, 0x7610, R10 ;  /* 0x00007610ff0a7816 */ /* 0x000fc8000000000a */
[----:B------:R1:W4:Y:S04]  /*25ce0*/  @!P0 LDG.E.U8 R11, desc[UR44][R4.64] ;  /* 0x0000002c040b8981 */ /* 0x000328000c1e1100 */
[----:B------:R3:W-:Y:S01]  /*25cf0*/  STS.U8 [R188+UR46], R9 ;  /* 0x00000009bc007988 */ /* 0x0007e2000800002e */
[----:B0-----:R-:W-:Y:S01]  /*25d00*/  LOP3.LUT R18, R18, 0x7f, RZ, 0xc0, !PT ;  /* 0x0000007f12127812 */ /* 0x001fe200078ec0ff */
[----:B-1----:R-:W-:Y:S02]  /*25d10*/  @!P0 IMAD.MOV.U32 R4, RZ, RZ, R0 ;  /* 0x000000ffff048224 */ /* 0x002fe400078e0000 */
[----:B---3--:R-:W-:Y:S01]  /*25d20*/  @!P0 IMAD.MOV.U32 R5, RZ, RZ, R24 ;  /* 0x000000ffff058224 */ /* 0x008fe200078e0018 */
[----:B------:R-:W-:Y:S01]  /*25d30*/  LOP3.LUT R18, R18, 0x10, RZ, 0x3c, !PT ;  /* 0x0000001012127812 */ /* 0x000fe200078e3cff */
[----:B------:R-:W-:Y:S01]  /*25d40*/  STS.U8 [R188+UR46+0x200], R6 ;  /* 0x00020006bc007988 */ /* 0x000fe2000800002e */
[----:B------:R-:W-:-:S03]  /*25d50*/  PRMT R9, RZ, 0x7610, R9 ;  /* 0x00007610ff097816 */ /* 0x000fc60000000009 */
[----:B------:R0:W-:Y:S04]  /*25d60*/  STS.U8 [R188+UR46+0x400], R8 ;  /* 0x00040008bc007988 */ /* 0x0001e8000800002e */
[----:B------:R-:W-:Y:S04]  /*25d70*/  STS.U8 [R188+UR46+0x800], R7 ;  /* 0x00080007bc007988 */ /* 0x000fe8000800002e */
[----:B------:R1:W3:Y:S04]  /*25d80*/  @!P0 LDG.E.U8 R10, desc[UR44][R4.64] ;  /* 0x0000002c040a8981 */ /* 0x0002e8000c1e1100 */
[----:B------:R-:W-:Y:S04]  /*25d90*/  STL [R1+0x1ae0], R0 ;  /* 0x001ae00001007387 */ /* 0x000fe80000100800 */
[----:B------:R0:W-:Y:S01]  /*25da0*/  STS.U8 [R18+UR46+0x80], R60 ;  /* 0x0000803c12007988 */ /* 0x0001e2000800002e */
[----:B-1----:R-:W-:-:S02]  /*25db0*/  @!P0 IMAD.MOV.U32 R4, RZ, RZ, R13 ;  /* 0x000000ffff048224 */ /* 0x002fc400078e000d */
[----:B------:R-:W-:Y:S01]  /*25dc0*/  @!P0 IMAD.MOV.U32 R5, RZ, RZ, R12 ;  /* 0x000000ffff058224 */ /* 0x000fe200078e000c */
[----:B------:R1:W-:Y:S01]  /*25dd0*/  STS.U8 [R18+UR46+0x280], R61 ;  /* 0x0002803d12007988 */ /* 0x0003e2000800002e */
[----:B0-----:R-:W-:-:S03]  /*25de0*/  PRMT R8, RZ, 0x7610, R8 ;  /* 0x00007610ff087816 */ /* 0x001fc60000000008 */
[----:B------:R0:W-:Y:S04]  /*25df0*/  STS.U8 [R18+UR46+0x480], R58 ;  /* 0x0004803a12007988 */ /* 0x0001e8000800002e */
[----:B------:R-:W3:Y:S04]  /*25e00*/  LDL.LU R60, [R1+0x1ffc] ;  /* 0x001ffc00013c7983 */ /* 0x000ee80000300800 */
[----:B-1----:R-:W3:Y:S04]  /*25e10*/  LDL.LU R61, [R1+0x1ff8] ;  /* 0x001ff800013d7983 */ /* 0x002ee80000300800 */
[----:B0-----:R-:W3:Y:S04]  /*25e20*/  LDL.LU R58, [R1+0x1ff4] ;  /* 0x001ff400013a7983 */ /* 0x001ee80000300800 */
[----:B------:R0:W-:Y:S04]  /*25e30*/  STS.U8 [R18+UR46+0x680], R59 ;  /* 0x0006803b12007988 */ /* 0x0001e8000800002e */
[----:B------:R1:W-:Y:S04]  /*25e40*/  STS.U8 [R18+UR46+0x880], R56 ;  /* 0x0008803812007988 */ /* 0x0003e8000800002e */
[----:B------:R1:W3:Y:S04]  /*25e50*/  @!P0 LDG.E.U8 R9, desc[UR44][R4.64] ;  /* 0x0000002c04098981 */ /* 0x0002e8000c1e1100 */
[----:B0-----:R-:W3:Y:S04]  /*25e60*/  LDL.LU R59, [R1+0x1ff0] ;  /* 0x001ff000013b7983 */ /* 0x001ee80000300800 */
[----:B-1----:R-:W3:Y:S01]  /*25e70*/  LDL.LU R56, [R1+0x1fec] ;  /* 0x001fec0001387983 */ /* 0x002ee20000300800 */
[----:B------:R-:W-:-:S03]  /*25e80*/  @!P0 IMAD.MOV.U32 R4, RZ, RZ, R28 ;  /* 0x000000ffff048224 */ /* 0x000fc600078e001c */
[----:B------:R0:W-:Y:S01]  /*25e90*/  STS.U8 [R18+UR46+0xa80], R57 ;  /* 0x000a803912007988 */ /* 0x0001e2000800002e */
[----:B------:R-:W-:-:S03]  /*25ea0*/  @!P0 IMAD.MOV.U32 R5, RZ, RZ, R3 ;  /* 0x000000ffff058224 */ /* 0x000fc600078e0003 */
[----:B------:R1:W-:Y:S04]  /*25eb0*/  STS.U8 [R18+UR46+0xc80], R54 ;  /* 0x000c803612007988 */ /* 0x0003e8000800002e */
[----:B------:R1:W-:Y:S04]  /*25ec0*/  STS.U8 [R18+UR46+0xe80], R55 ;  /* 0x000e803712007988 */ /* 0x0003e8000800002e */
[----:B0-----:R-:W3:Y:S04]  /*25ed0*/  LDL.LU R57, [R1+0x1fe8] ;  /* 0x001fe80001397983 */ /* 0x001ee80000300800 */
[----:B-1----:R-:W3:Y:S01]  /*25ee0*/  LDL.LU R54, [R1+0x1fe4] ;  /* 0x001fe40001367983 */ /* 0x002ee20000300800 */
[----:B------:R-:W-:-:S03]  /*25ef0*/  PRMT R7, RZ, 0x7610, R7 ;  /* 0x00007610ff077816 */ /* 0x000fc60000000007 */
[----:B------:R-:W3:Y:S04]  /*25f00*/  LDL.LU R55, [R1+0x1fe0] ;  /* 0x001fe00001377983 */ /* 0x000ee80000300800 */
[----:B------:R0:W-:Y:S04]  /*25f10*/  STS.U8 [R18+UR46+0x1080], R52 ;  /* 0x0010803412007988 */ /* 0x0001e8000800002e */
[----:B------:R1:W-:Y:S04]  /*25f20*/  STS.U8 [R18+UR46+0x1280], R53 ;  /* 0x0012803512007988 */ /* 0x0003e8000800002e */
[----:B------:R1:W-:Y:S04]  /*25f30*/  STS.U8 [R18+UR46+0x1480], R50 ;  /* 0x0014803212007988 */ /* 0x0003e8000800002e */
[----:B0-----:R-:W3:Y:S04]  /*25f40*/  LDL.LU R52, [R1+0x1fdc] ;  /* 0x001fdc0001347983 */ /* 0x001ee80000300800 */
[----:B-1----:R-:W3:Y:S04]  /*25f50*/  LDL.LU R53, [R1+0x1fd8] ;  /* 0x001fd80001357983 */ /* 0x002ee80000300800 */
[----:B------:R2:W3:Y:S04]  /*25f60*/  @!P0 LDG.E.U8 R8, desc[UR44][R4.64] ;  /* 0x0000002c04088981 */ /* 0x0004e8000c1e1100 */
[----:B------:R-:W3:Y:S04]  /*25f70*/  LDL.LU R50, [R1+0x1fd4] ;  /* 0x001fd40001327983 */ /* 0x000ee80000300800 */
[----:B------:R0:W-:Y:S04]  /*25f80*/  STS.U8 [R18+UR46+0x1680], R51 ;  /* 0x0016803312007988 */ /* 0x0001e8000800002e */
[----:B------:R1:W-:Y:S01]  /*25f90*/  STS.U8 [R18+UR46+0x1880], R48 ;  /* 0x0018803012007988 */ /* 0x0003e2000800002e */
[----:B------:R-:W-:-:S03]  /*25fa0*/  IMAD.MOV.U32 R252, RZ, RZ, R137 ;  /* 0x000000fffffc7224 */ /* 0x000fc600078e0089 */
        /* <DEDUP_REMOVED lines=10> */
[----:B------:R-:W3:Y:S04]  /*26050*/  LDL.LU R137, [R1+0x1830] ;  /* 0x0018300001897983 */ /* 0x000ee80000300800 */
[----:B------:R0:W-:Y:S04]  /*26060*/  STS.U8 [R18+UR46+0x1e80], R145 ;  /* 0x001e809112007988 */ /* 0x0001e8000800002e */
[----:B------:R-:W3:Y:S04]  /*26070*/  LDL.LU R140, [R1+0x184c] ;  /* 0x00184c00018c7983 */ /* 0x000ee80000300800 */
[----:B------:R1:W-:Y:S04]  /*26080*/  STS.U8 [R18+UR46+0x1c80], R148 ;  /* 0x001c809412007988 */ /* 0x0003e8000800002e */
[----:B0-----:R-:W3:Y:S04]  /*26090*/  LDL.LU R145, [R1+0x1810] ;  /* 0x0018100001917983 */ /* 0x001ee80000300800 */
[----:B-1----:R-:W3:Y:S04]  /*260a0*/  LDL.LU R148, [R1+0x182c] ;  /* 0x00182c0001947983 */ /* 0x002ee80000300800 */
[----:B------:R-:W3:Y:S04]  /*260b0*/  LDL.LU R0, [R1+0xfc0] ;  /* 0x000fc00001007983 */ /* 0x000ee80000300800 */
[----:B------:R-:W3:Y:S04]  /*260c0*/  LDL.LU R2, [R1+0xfdc] ;  /* 0x000fdc0001027983 */ /* 0x000ee80000300800 */
[----:B------:R-:W3:Y:S04]  /*260d0*/  LDL.LU R3, [R1+0xfa0] ;  /* 0x000fa00001037983 */ /* 0x000ee80000300800 */
[----:B------:R-:W3:Y:S04]  /*260e0*/  LDL.LU R188, [R1+0xf80] ;  /* 0x000f800001bc7983 */ /* 0x000ee80000300800 */
[----:B------:R0:W-:Y:S04]  /*260f0*/  STS.U8 [R18+UR46+0x2680], R251 ;  /* 0x002680fb12007988 */ /* 0x0001e8000800002e */
[----:B------:R-:W-:Y:S01]  /*26100*/  STS.U8 [R18+UR46+0x2880], R248 ;  /* 0x002880f812007988 */ /* 0x000fe2000800002e */
[----:B--2---:R-:W-:-:S03]  /*26110*/  @!P0 IMAD.MOV.U32 R4, RZ, RZ, R35 ;  /* 0x000000ffff048224 */ /* 0x004fc600078e0023 */
[----:B------:R1:W-:Y:S01]  /*26120*/  STS.U8 [R18+UR46+0x2a80], R247 ;  /* 0x002a80f712007988 */ /* 0x0003e2000800002e */
[----:B0-----:R-:W-:Y:S02]  /*26130*/  IMAD.MOV.U32 R251, RZ, RZ, R46 ;  /* 0x000000fffffb7224 */ /* 0x001fe400078e002e */
[----:B----4-:R-:W-:-:S05]  /*26140*/  @!P0 IMAD.MOV.U32 R5, RZ, RZ, R40 ;  /* 0x000000ffff058224 */ /* 0x010fca00078e0028 */
[----:B------:R0:W2:Y:S02]  /*26150*/  @!P0 LDG.E.U8 R7, desc[UR44][R4.64] ;  /* 0x0000002c04078981 */ /* 0x0000a4000c1e1100 */
[----:B0-----:R-:W-:Y:S02]  /*26160*/  @!P0 IMAD.MOV.U32 R4, RZ, RZ, R38 ;  /* 0x000000ffff048224 */ /* 0x001fe400078e0026 */
[----:B------:R-:W-:-:S05]  /*26170*/  @!P0 IMAD.MOV.U32 R5, RZ, RZ, R47 ;  /* 0x000000ffff058224 */ /* 0x000fca00078e002f */
[----:B------:R0:W4:Y:S01]  /*26180*/  @!P0 LDG.E.U8 R6, desc[UR44][R4.64] ;  /* 0x0000002c04068981 */ /* 0x000122000c1e1100 */
[----:B-1----:R-:W-:-:S03]  /*26190*/  IMAD.MOV.U32 R247, RZ, RZ, R47 ;  /* 0x000000fffff77224 */ /* 0x002fc600078e002f */
[----:B------:R1:W-:Y:S01]  /*261a0*/  STS.U8 [R18+UR46+0x2c80], R246 ;  /* 0x002c80f612007988 */ /* 0x0003e2000800002e */
[----:B0-----:R-:W-:Y:S02]  /*261b0*/  IMAD.MOV.U32 R5, RZ, RZ, R250 ;  /* 0x000000ffff057224 */ /* 0x001fe400078e00fa */
[----:B------:R-:W-:Y:S01]  /*261c0*/  IMAD.MOV.U32 R4, RZ, RZ, R249 ;  /* 0x000000ffff047224 */ /* 0x000fe200078e00f9 */
[----:B------:R-:W2:Y:S04]  /*261d0*/  LDL.LU R250, [R1+0xec4] ;  /* 0x000ec40001fa7983 */ /* 0x000ea80000300800 */
[----:B------:R-:W4:Y:S04]  /*261e0*/  LDL.LU R249, [R1+0xebc] ;  /* 0x000ebc0001f97983 */ /* 0x000f280000300800 */
[----:B------:R-:W2:Y:S04]  /*261f0*/  LDL.LU R46, [R1+0x1fc4] ;  /* 0x001fc400012e7983 */ /* 0x000ea80000300800 */
[----:B------:R-:W4:Y:S04]  /*26200*/  LDL.LU R248, [R1+0xedc] ;  /* 0x000edc0001f87983 */ /* 0x000f280000300800 */
[----:B------:R-:W2:Y:S04]  /*26210*/  LDL.LU R47, [R1+0x1fc0] ;  /* 0x001fc000012f7983 */ /* 0x000ea80000300800 */
[----:B------:R0:W-:Y:S04]  /*26220*/  STS.U8 [R18+UR46+0x2e80], R245 ;  /* 0x002e80f512007988 */ /* 0x0001e8000800002e */
[----:B-1----:R-:W4:Y:S04]  /*26230*/  LDL.LU R246, [R1+0xec0] ;  /* 0x000ec00001f67983 */ /* 0x002f280000300800 */
[----:B------:R1:W-:Y:S01]  /*26240*/  STS.U8 [R18+UR46+0x3080], R244 ;  /* 0x003080f412007988 */ /* 0x0003e2000800002e */
[----:B0-----:R-:W-:-:S03]  /*26250*/  IMAD.MOV.U32 R245, RZ, RZ, R44 ;  /* 0x000000fffff57224 */ /* 0x001fc600078e002c */
[----:B------:R-:W4:Y:S04]  /*26260*/  LDL.LU R44, [R1+0x1fbc] ;  /* 0x001fbc00012c7983 */ /* 0x000f280000300800 */
[----:B------:R0:W-:Y:S04]  /*26270*/  STS.U8 [R18+UR46+0x3280], R243 ;  /* 0x003280f312007988 */ /* 0x0001e8000800002e */
[----:B-1----:R-:W4:Y:S04]  /*26280*/  LDL.LU R244, [R1+0xec8] ;  /* 0x000ec80001f47983 */ /* 0x002f280000300800 */
[----:B------:R1:W-:Y:S01]  /*26290*/  STS.U8 [R18+UR46+0x3480], R242 ;  /* 0x003480f212007988 */ /* 0x0003e2000800002e */
[----:B0-----:R-:W-:-:S03]  /*262a0*/  IMAD.MOV.U32 R243, RZ, RZ, R45 ;  /* 0x000000fffff37224 */ /* 0x001fc600078e002d */
[----:B------:R-:W4:Y:S04]  /*262b0*/  LDL.LU R45, [R1+0x1fb8] ;  /* 0x001fb800012d7983 */ /* 0x000f280000300800 */
[----:B------:R0:W-:Y:S01]  /*262c0*/  STS.U8 [R18+UR46+0x3680], R241 ;  /* 0x003680f112007988 */ /* 0x0001e2000800002e */
[----:B-1----:R-:W-:-:S03]  /*262d0*/  IMAD.MOV.U32 R242, RZ, RZ, R42 ;  /* 0x000000fffff27224 */ /* 0x002fc600078e002a */
[----:B------:R-:W4:Y:S04]  /*262e0*/  LDL.LU R42, [R1+0x1fb4] ;  /* 0x001fb400012a7983 */ /* 0x000f280000300800 */
[----:B------:R1:W-:Y:S04]  /*262f0*/  STS.U8 [R18+UR46+0x3880], R240 ;  /* 0x003880f012007988 */ /* 0x0003e8000800002e */
[----:B0-----:R-:W4:Y:S04]  /*26300*/  LDL.LU R241, [R1+0xefc] ;  /* 0x000efc0001f17983 */ /* 0x001f280000300800 */
[----:B------:R0:W-:Y:S01]  /*26310*/  STS.U8 [R18+UR46+0x3a80], R239 ;  /* 0x003a80ef12007988 */ /* 0x0001e2000800002e */
[----:B-1----:R-:W-:-:S03]  /*26320*/  IMAD.MOV.U32 R240, RZ, RZ, R43 ;  /* 0x000000fffff07224 */ /* 0x002fc600078e002b */
[----:B------:R-:W4:Y:S04]  /*26330*/  LDL.LU R43, [R1+0x1fb0] ;  /* 0x001fb000012b7983 */ /* 0x000f280000300800 */
        /* <DEDUP_REMOVED lines=51> */
[----:B------:R0:W-:Y:S04]  /*26670*/  STS.U8 [R18+UR46+0x6e80], R213 ;  /* 0x006e80d512007988 */ /* 0x0001e8000800002e */
[----:B------:R-:W4:Y:S01]  /*26680*/  LDL.LU R29, [R1+0x1f78] ;  /* 0x001f7800011d7983 */ /* 0x000f220000300800 */
[----:B-1----:R-:W-:-:S03]  /*26690*/  IMAD.MOV.U32 R220, RZ, RZ, R26 ;  /* 0x000000ffffdc7224 */ /* 0x002fc600078e001a */
[----:B------:R1:W-:Y:S01]  /*266a0*/  STS.U8 [R18+UR46+0x6280], R219 ;  /* 0x006280db12007988 */ /* 0x0003e2000800002e */
[----:B0-----:R-:W-:-:S03]  /*266b0*/  IMAD.MOV.U32 R213, RZ, RZ, R17 ;  /* 0x000000ffffd57224 */ /* 0x001fc600078e0011 */
[----:B------:R0:W-:Y:S04]  /*266c0*/  STS.U8 [R18+UR46+0x6a80], R215 ;  /* 0x006a80d712007988 */ /* 0x0001e8000800002e */
[----:B------:R-:W4:Y:S01]  /*266d0*/  LDL.LU R26, [R1+0x1f74] ;  /* 0x001f7400011a7983 */ /* 0x000f220000300800 */
[----:B-1----:R-:W-:-:S03]  /*266e0*/  IMAD.MOV.U32 R219, RZ, RZ, R27 ;  /* 0x000000ffffdb7224 */ /* 0x002fc600078e001b */
[----:B------:R-:W4:Y:S01]  /*266f0*/  LDL.LU R27, [R1+0x1f70] ;  /* 0x001f7000011b7983 */ /* 0x000f220000300800 */
[----:B0-----:R-:W-:-:S03]  /*26700*/  IMAD.MOV.U32 R215, RZ, RZ, R25 ;  /* 0x000000ffffd77224 */ /* 0x001fc600078e0019 */
[----:B------:R0:W-:Y:S04]  /*26710*/  STS.U8 [R18+UR46+0x6480], R218 ;  /* 0x006480da12007988 */ /* 0x0001e8000800002e */
[----:B------:R-:W-:Y:S04]  /*26720*/  STS.U8 [R18+UR46+0x6680], R217 ;  /* 0x006680d912007988 */ /* 0x000fe8000800002e */
[----:B------:R1:W-:Y:S04]  /*26730*/  STS.U8 [R18+UR46+0x6880], R216 ;  /* 0x006880d812007988 */ /* 0x0003e8000800002e */
[----:B0-----:R-:W4:Y:S04]  /*26740*/  LDL.LU R218, [R1+0xeb8] ;  /* 0x000eb80001da7983 */ /* 0x001f280000300800 */
[----:B------:R0:W-:Y:S01]  /*26750*/  STS.U8 [R18+UR46+0x7480], R210 ;  /* 0x007480d212007988 */ /* 0x0001e2000800002e */
[----:B-1----:R-:W-:-:S03]  /*26760*/  IMAD.MOV.U32 R216, RZ, RZ, R24 ;  /* 0x000000ffffd87224 */ /* 0x002fc600078e0018 */
[----:B------:R-:W4:Y:S04]  /*26770*/  LDL.LU R217, [R1+0xf5c] ;  /* 0x000f5c0001d97983 */ /* 0x000f280000300800 */
[----:B------:R1:W-:Y:S01]  /*26780*/  STS.U8 [R18+UR46+0x7280], R211 ;  /* 0x007280d312007988 */ /* 0x0003e2000800002e */
[----:B0-----:R-:W-:-:S03]  /*26790*/  IMAD.MOV.U32 R210, RZ, RZ, R213 ;  /* 0x000000ffffd27224 */ /* 0x001fc600078e00d5 */
[----:B------:R-:W4:Y:S01]  /*267a0*/  LDL.LU R24, [R1+0x1f6c] ;  /* 0x001f6c0001187983 */ /* 0x000f220000300800 */
[----:B------:R-:W-:Y:S02]  /*267b0*/  IMAD.MOV.U32 R213, RZ, RZ, R231 ;  /* 0x000000ffffd57224 */ /* 0x000fe400078e00e7 */
[----:B------:R-:W-:Y:S01]  /*267c0*/  IMAD.MOV.U32 R231, RZ, RZ, R235 ;  /* 0x000000ffffe77224 */ /* 0x000fe200078e00eb */
[----:B------:R-:W4:Y:S01]  /*267d0*/  LDL.LU R25, [R1+0x1f68] ;  /* 0x001f680001197983 */ /* 0x000f220000300800 */
[----:B-1----:R-:W-:-:S03]  /*267e0*/  IMAD.MOV.U32 R211, RZ, RZ, R215 ;  /* 0x000000ffffd37224 */ /* 0x002fc600078e00d7 */
[----:B------:R0:W-:Y:S01]  /*267f0*/  STS.U8 [R18+UR46+0x6c80], R214 ;  /* 0x006c80d612007988 */ /* 0x0001e2000800002e */
[----:B------:R-:W-:Y:S02]  /*26800*/  IMAD.MOV.U32 R215, RZ, RZ, R232 ;  /* 0x000000ffffd77224 */ /* 0x000fe400078e00e8 */
[----:B------:R-:W-:Y:S02]  /*26810*/  IMAD.MOV.U32 R235, RZ, RZ, R4 ;  /* 0x000000ffffeb7224 */ /* 0x000fe400078e0004 */
[----:B------:R-:W-:Y:S01]  /*26820*/  IMAD.MOV.U32 R232, RZ, RZ, R5 ;  /* 0x000000ffffe87224 */ /* 0x000fe200078e0005 */
[----:B0-----:R-:W4:Y:S04]  /*26830*/  LDL.LU R214, [R1+0xf40] ;  /* 0x000f400001d67983 */ /* 0x001f280000300800 */
[----:B------:R-:W3:Y:S04]  /*26840*/  LDL R5, [R1+0x1698] ;  /* 0x0016980001057983 */ /* 0x000ee80000100800 */
[----:B------:R-:W3:Y:S04]  /*26850*/  LDL R4, [R1+0x1a9c] ;  /* 0x001a9c0001047983 */ /* 0x000ee80000100800 */
[----:B------:R0:W-:Y:S04]  /*26860*/  STS.U8 [R18+UR46+0x7c80], R206 ;  /* 0x007c80ce12007988 */ /* 0x0001e8000800002e */
[----:B------:R1:W-:Y:S01]  /*26870*/  STS.U8 [R18+UR46+0x7680], R209 ;  /* 0x007680d112007988 */ /* 0x0003e2000800002e */
[----:B0-----:R-:W-:-:S03]  /*26880*/  PRMT R206, RZ, 0x7610, R206 ;  /* 0x00007610ffce7816 */ /* 0x001fc600000000ce */
[----:B------:R0:W-:Y:S04]  /*26890*/  STS.U8 [R18+UR46+0x7880], R208 ;  /* 0x007880d012007988 */ /* 0x0001e8000800002e */
[----:B-1----:R-:W4:Y:S04]  /*268a0*/  LDL.LU R209, [R1+0xf7c] ;  /* 0x000f7c0001d17983 */ /* 0x002f280000300800 */
[----:B------:R1:W-:Y:S04]  /*268b0*/  STS.U8 [R18+UR46+0x7a80], R207 ;  /* 0x007a80cf12007988 */ /* 0x0003e8000800002e */
[----:B0-----:R-:W4:Y:S04]  /*268c0*/  LDL.LU R208, [R1+0xf60] ;  /* 0x000f600001d07983 */ /* 0x001f280000300800 */
[----:B------:R-:W-:Y:S04]  /*268d0*/  STS.U8 [R18+UR46+0x7080], R212 ;  /* 0x007080d412007988 */ /* 0x000fe8000800002e */
[----:B-1----:R-:W4:Y:S04]  /*268e0*/  LDL.LU R207, [R1+0xf9c] ;  /* 0x000f9c0001cf7983 */ /* 0x002f280000300800 */
[----:B------:R0:W-:Y:S04]  /*268f0*/  STS.U8 [R18+UR46+0x7e80], R205 ;  /* 0x007e80cd12007988 */ /* 0x0001e8000800002e */
[----:B0-----:R-:W4:Y:S04]  /*26900*/  LDL.LU R18, [R1+0xfbc] ;  /* 0x000fbc0001127983 */ /* 0x001f280000300800 */
[----:B---3--:R0:W3:Y:S04]  /*26910*/  @!P0 LDG.E.U8 R206, desc[UR44][R4.64] ;  /* 0x0000002c04ce8981 */ /* 0x0080e8000c1e1100 */
[----:B------:R-:W0:Y:S04]  /*26920*/  LDL R4, [R1+0x1688] ;  /* 0x0016880001047983 */ /* 0x000e280000100800 */
[----:B------:R-:W0:Y:S01]  /*26930*/  LDL R5, [R1+0x1a8c] ;  /* 0x001a8c0001057983 */ /* 0x000e220000100800 */
[----:B------:R-:W-:Y:S01]  /*26940*/  PRMT R205, RZ, 0x7610, R205 ;  /* 0x00007610ffcd7816 */ /* 0x000fe200000000cd */
[----:B------:R-:W1:Y:S01]  /*26950*/  S2R R17, SR_TID.X ;  /* 0x0000000000117919 */ /* 0x000e620000002100 */
[----:B0-----:R-:W-:-:S04]  /*26960*/  @!P0 LOP3.LUT R5, R5, R4, RZ, 0x3c, !PT ;  /* 0x0000000405058212 */ /* 0x001fc800078e3cff */
[----:B------:R-:W-:-:S04]  /*26970*/  @!P0 LOP3.LUT R4, R5, R4, RZ, 0x3c, !PT ;  /* 0x0000000405048212 */ /* 0x000fc800078e3cff */
[----:B------:R-:W-:-:S05]  /*26980*/  @!P0 LOP3.LUT R5, R5, R4, RZ, 0x3c, !PT ;  /* 0x0000000405058212 */ /* 0x000fca00078e3cff */
[----:B------:R0:W3:Y:S04]  /*26990*/  @!P0 LDG.E.U8 R205, desc[UR44][R4.64] ;  /* 0x0000002c04cd8981 */ /* 0x0000e8000c1e1100 */
[----:B------:R-:W0:Y:S04]  /*269a0*/  LDL R4, [R1+0x1a6c] ;  /* 0x001a6c0001047983 */ /* 0x000e280000100800 */
[----:B------:R-:W0:Y:S01]  /*269b0*/  LDL R5, [R1+0x1a70] ;  /* 0x001a700001057983 */ /* 0x000e220000100800 */
[----:B-1----:R-:W-:-:S04]  /*269c0*/  LOP3.LUT R17, R17, 0x7f, RZ, 0xc0, !PT ;  /* 0x0000007f11117812 */ /* 0x002fc800078ec0ff */
[----:B------:R-:W-:-:S05]  /*269d0*/  LOP3.LUT R17, R17, 0x20, RZ, 0x3c, !PT ;  /* 0x0000002011117812 */ /* 0x000fca00078e3cff */
[----:B------:R1:W-:Y:S02]  /*269e0*/  STS.U8 [R17+UR46+0x100], R204 ;  /* 0x000100cc11007988 */ /* 0x0003e4000800002e */
[----:B-1----:R-:W-:Y:S02]  /*269f0*/  PRMT R204, RZ, 0x7610, R204 ;  /* 0x00007610ffcc7816 */ /* 0x002fe400000000cc */
[----:B0-----:R-:W-:-:S04]  /*26a00*/  @!P0 LOP3.LUT R5, R5, R4, RZ, 0x3c, !PT ;  /* 0x0000000405058212 */ /* 0x001fc800078e3cff */
[----:B------:R-:W-:-:S04]  /*26a10*/  @!P0 LOP3.LUT R4, R5, R4, RZ, 0x3c, !PT ;  /* 0x0000000405048212 */ /* 0x000fc800078e3cff */
[----:B------:R-:W-:-:S05]  /*26a20*/  @!P0 LOP3.LUT R5, R5, R4, RZ, 0x3c, !PT ;  /* 0x0000000405058212 */ /* 0x000fca00078e3cff */
[----:B------:R0:W3:Y:S04]  /*26a30*/  @!P0 LDG.E.U8 R204, desc[UR44][R4.64] ;  /* 0x0000002c04cc8981 */ /* 0x0000e8000c1e1100 */
[----:B------:R-:W0:Y:S04]  /*26a40*/  LDL R4, [R1+0x1a4c] ;  /* 0x001a4c0001047983 */ /* 0x000e280000100800 */
[----:B------:R-:W0:Y:S04]  /*26a50*/  LDL R5, [R1+0x1a50] ;  /* 0x001a500001057983 */ /* 0x000e280000100800 */
[----:B------:R1:W-:Y:S02]  /*26a60*/  STS.U8 [R17+UR46+0x300], R203 ;  /* 0x000300cb11007988 */ /* 0x0003e4000800002e */
[----:B-1----:R-:W-:-:S02]  /*26a70*/  PRMT R203, RZ, 0x7610, R203 ;  /* 0x00007610ffcb7816 */ /* 0x002fc400000000cb */
        /* <DEDUP_REMOVED lines=117> */
[----:B------:R1:W-:Y:S04]  /*271d0*/  STS.U8 [R17+UR46+0x2100], R187 ;  /* 0x002100bb11007988 */ /* 0x0003e8000800002e */
[----:B------:R2:W-:Y:S01]  /*271e0*/  STS.U8 [R17+UR46+0x2300], R186 ;  /* 0x002300ba11007988 */ /* 0x0005e2000800002e */
[----:B-1----:R-:W-:-:S02]  /*271f0*/  PRMT R187, RZ, 0x7610, R187 ;  /* 0x00007610ffbb7816 */ /* 0x002fc400000000bb */
[----:B--2---:R-:W-:Y:S01]  /*27200*/  PRMT R186, RZ, 0x7610, R186 ;  /* 0x00007610ffba7816 */ /* 0x004fe200000000ba */
[----:B------:R1:W-:Y:S02]  /*27210*/  STS.U8 [R17+UR46+0x2500], R185 ;  /* 0x002500b911007988 */ /* 0x0003e4000800002e */
[----:B-1----:R-:W-:Y:S01]  /*27220*/  PRMT R185, RZ, 0x7610, R185 ;  /* 0x00007610ffb97816 */ /* 0x002fe200000000b9 */
[----:B0-----:R-:W-:Y:S02]  /*27230*/  @!P0 IMAD.MOV.U32 R4, RZ, RZ, R5 ;  /* 0x000000ffff048224 */ /* 0x001fe400078e0005 */
[----:B------:R-:W-:-:S05]  /*27240*/  @!P0 IMAD.MOV.U32 R5, RZ, RZ, R132 ;  /* 0x000000ffff058224 */ /* 0x000fca00078e0084 */
[----:B------:R0:W2:Y:S02]  /*27250*/  @!P0 LDG.E.U8 R187, desc[UR44][R4.64] ;  /* 0x0000002c04bb8981 */ /* 0x0000a4000c1e1100 */
[----:B0-----:R-:W-:Y:S02]  /*27260*/  @!P0 IMAD.MOV.U32 R4, RZ, RZ, R129 ;  /* 0x000000ffff048224 */ /* 0x001fe400078e0081 */
[----:B------:R-:W-:-:S05]  /*27270*/  @!P0 IMAD.MOV.U32 R5, RZ, RZ, R140 ;  /* 0x000000ffff058224 */ /* 0x000fca00078e008c */
[----:B------:R0:W2:Y:S02]  /*27280*/  @!P0 LDG.E.U8 R186, desc[UR44][R4.64] ;  /* 0x0000002c04ba8981 */ /* 0x0000a4000c1e1100 */
[----:B0-----:R-:W-:Y:S02]  /*27290*/  @!P0 IMAD.MOV.U32 R4, RZ, RZ, R137 ;  /* 0x000000ffff048224 */ /* 0x001fe400078e0089 */
[----:B------:R-:W-:-:S05]  /*272a0*/  @!P0 IMAD.MOV.U32 R5, RZ, RZ, R148 ;  /* 0x000000ffff058224 */ /* 0x000fca00078e0094 */
[----:B------:R0:W2:Y:S04]  /*272b0*/  @!P0 LDG.E.U8 R185, desc[UR44][R4.64] ;  /* 0x0000002c04b98981 */ /* 0x0000a8000c1e1100 */
[----:B------:R-:W3:Y:S04]  /*272c0*/  LDL R5, [R1+0x180c] ;  /* 0x00180c0001057983 */ /* 0x000ee80000100800 */
[----:B------:R1:W-:Y:S04]  /*272d0*/  STL.64 [R1+0x1d50], R150 ;  /* 0x001d509601007387 */ /* 0x0003e80000100a00 */
[----:B-1----:R-:W2:Y:S04]  /*272e0*/  LDL R150, [R1+0x17ec] ;  /* 0x0017ec0001967983 */ /* 0x002ea80000100800 */
[----:B------:R-:W2:Y:S04]  /*272f0*/  LDL R151, [R1+0x17f0] ;  /* 0x0017f00001977983 */ /* 0x000ea80000100800 */
[----:B------:R-:W-:Y:S04]  /*27300*/  STL.64 [R1+0x1d48], R148 ;  /* 0x001d489401007387 */ /* 0x000fe80000100a00 */
        /* <DEDUP_REMOVED lines=51> */
[----:B----4-:R-:W-:Y:S04]  /*27640*/  STL.64 [R1+0x1ba8], R44 ;  /* 0x001ba82c01007387 */ /* 0x010fe80000100a00 */
        /* <DEDUP_REMOVED lines=9> */
[----:B------:R1:W-:Y:S04]  /*276e0*/  STL.64 [R1+0x1b58], R24 ;  /* 0x001b581801007387 */ /* 0x0003e80000100a00 */
[----:B-1----:R-:W4:Y:S04]  /*276f0*/  LDL R25, [R1+0x17cc] ;  /* 0x0017cc0001197983 */ /* 0x002f280000100800 */
[----:B------:R-:W4:Y:S01]  /*27700*/  LDL R24, [R1+0x17d0] ;  /* 0x0017d00001187983 */ /* 0x000f220000100800 */
[----:B0-----:R-:W-:-:S03]  /*27710*/  @!P0 IMAD.MOV.U32 R4, RZ, RZ, R145 ;  /* 0x000000ffff048224 */ /* 0x001fc600078e0091 */
[----:B------:R0:W-:Y:S04]  /*27720*/  STS.U8 [R17+UR46+0x2700], R184 ;  /* 0x002700b811007988 */ /* 0x0001e8000800002e */
[----:B------:R1:W-:Y:S01]  /*27730*/  STS.U8 [R17+UR46+0x2900], R183 ;  /* 0x002900b711007988 */ /* 0x0003e2000800002e */
[----:B0-----:R-:W-:Y:S02]  /*27740*/  PRMT R184, RZ, 0x7610, R184 ;  /* 0x00007610ffb87816 */ /* 0x001fe400000000b8 */
[----:B-1----:R-:W-:-:S04]  /*27750*/  PRMT R183, RZ, 0x7610, R183 ;  /* 0x00007610ffb77816 */ /* 0x002fc800000000b7 */
[----:B---3--:R2:W3:Y:S02]  /*27760*/  @!P0 LDG.E.U8 R184, desc[UR44][R4.64] ;  /* 0x0000002c04b88981 */ /* 0x0084e4000c1e1100 */
[----:B--2---:R-:W-:Y:S02]  /*27770*/  @!P0 IMAD.MOV.U32 R5, RZ, RZ, R150 ;  /* 0x000000ffff058224 */ /* 0x004fe400078e0096 */
[----:B------:R-:W-:-:S05]  /*27780*/  @!P0 IMAD.MOV.U32 R4, RZ, RZ, R151 ;  /* 0x000000ffff048224 */ /* 0x000fca00078e0097 */
[----:B------:R4:W2:Y:S02]  /*27790*/  @!P0 LDG.E.U8 R183, desc[UR44][R4.64] ;  /* 0x0000002c04b78981 */ /* 0x0008a4000c1e1100 */
[----:B----4-:R-:W-:Y:S02]  /*277a0*/  @!P0 IMAD.MOV.U32 R5, RZ, RZ, R25 ;  /* 0x000000ffff058224 */ /* 0x010fe400078e0019 */
[----:B------:R-:W4:Y:S01]  /*277b0*/  LDL R25, [R1+0x17ac] ;  /* 0x0017ac0001197983 */ /* 0x000f220000100800 */
[----:B------:R-:W-:-:S03]  /*277c0*/  @!P0 IMAD.MOV.U32 R4, RZ, RZ, R24 ;  /* 0x000000ffff048224 */ /* 0x000fc600078e0018 */
[----:B------:R-:W3:Y:S04]  /*277d0*/  LDL R24, [R1+0x17b0] ;  /* 0x0017b00001187983 */ /* 0x000ee80000100800 */
[----:B------:R0:W-:Y:S02]  /*277e0*/  STS.U8 [R17+UR46+0x2b00], R182 ;  /* 0x002b00b611007988 */ /* 0x0001e4000800002e */
[----:B0-----:R-:W-:-:S06]  /*277f0*/  PRMT R182, RZ, 0x7610, R182 ;  /* 0x00007610ffb67816 */ /* 0x001fcc00000000b6 */
[----:B------:R4:W2:Y:S02]  /*27800*/  @!P0 LDG.E.U8 R182, desc[UR44][R4.64] ;  /* 0x0000002c04b68981 */ /* 0x0008a4000c1e1100 */
[----:B----4-:R-:W-:Y:S02]  /*27810*/  @!P0 IMAD.MOV.U32 R5, RZ, RZ, R25 ;  /* 0x000000ffff058224 */ /* 0x010fe400078e0019 */
[----:B------:R-:W4:Y:S01]  /*27820*/  LDL R25, [R1+0x178c] ;  /* 0x00178c0001197983 */ /* 0x000f220000100800 */
[----:B---3--:R-:W-:-:S03]  /*27830*/  @!P0 IMAD.MOV.U32 R4, RZ, RZ, R24 ;  /* 0x000000ffff048224 */ /* 0x008fc600078e0018 */
        /* <DEDUP_REMOVED lines=190> */
[----:B------:R0:W-:Y:S04]  /*28420*/  STS.U8 [R17+UR46+0x6300], R154 ;  /* 0x0063009a11007988 */ /* 0x0001e8000800002e */
[----:B------:R1:W-:Y:S01]  /*28430*/  STS.U8 [R17+UR46+0x6500], R153 ;  /* 0x0065009911007988 */ /* 0x0003e2000800002e */
[----:B0-----:R-:W-:Y:S02]  /*28440*/  PRMT R154, RZ, 0x7610, R154 ;  /* 0x00007610ff9a7816 */ /* 0x001fe4000000009a */
[----:B-1----:R-:W-:-:S04]  /*28450*/  PRMT R153, RZ, 0x7610, R153 ;  /* 0x00007610ff997816 */ /* 0x002fc80000000099 */
[----:B------:R4:W2:Y:S02]  /*28460*/  @!P0 LDG.E.U8 R154, desc[UR44][R4.64] ;  /* 0x0000002c049a8981 */ /* 0x0008a4000c1e1100 */
[----:B----4-:R-:W-:Y:S02]  /*28470*/  @!P0 IMAD.MOV.U32 R5, RZ, RZ, R25 ;  /* 0x000000ffff058224 */ /* 0x010fe400078e0019 */
[----:B------:R-:W4:Y:S01]  /*28480*/  LDL R25, [R1+0xffc] ;  /* 0x000ffc0001197983 */ /* 0x000f220000100800 */
[----:B---3--:R-:W-:-:S03]  /*28490*/  @!P0 IMAD.MOV.U32 R4, RZ, RZ, R24 ;  /* 0x000000ffff048224 */ /* 0x008fc600078e0018 */
[----:B------:R-:W3:Y:S04]  /*284a0*/  LDL R24, [R1+0x1000] ;  /* 0x0010000001187983 */ /* 0x000ee80000100800 */
[----:B------:R0:W2:Y:S04]  /*284b0*/  @!P0 LDG.E.U8 R153, desc[UR44][R4.64] ;  /* 0x0000002c04998981 */ /* 0x0000a8000c1e1100 */
[----:B------:R1:W-:Y:S01]  /*284c0*/  STL [R1+0x1ae4], R250 ;  /* 0x001ae4fa01007387 */ /* 0x0003e20000100800 */
[----:B0-----:R-:W-:-:S03]  /*284d0*/  @!P0 IMAD.MOV.U32 R5, RZ, RZ, R250 ;  /* 0x000000ffff058224 */ /* 0x001fc600078e00fa */
[----:B-1----:R-:W2:Y:S01]  /*284e0*/  LDL.LU R250, [R1+0xfe0] ;  /* 0x000fe00001fa7983 */ /* 0x002ea20000300800 */
[----:B------:R-:W-:-:S03]  /*284f0*/  @!P0 IMAD.MOV.U32 R4, RZ, RZ, R244 ;  /* 0x000000ffff048224 */ /* 0x000fc600078e00f4 */
[----:B------:R0:W-:Y:S04]  /*28500*/  STS.U8 [R17+UR46+0x6700], R152 ;  /* 0x0067009811007988 */ /* 0x0001e8000800002e */
[----:B------:R1:W-:Y:S01]  /*28510*/  STS.U8 [R17+UR46+0x6900], R23 ;  /* 0x0069001711007988 */ /* 0x0003e2000800002e */
[----:B0-----:R-:W-:Y:S02]  /*28520*/  PRMT R152, RZ, 0x7610, R152 ;  /* 0x00007610ff987816 */ /* 0x001fe40000000098 */
[----:B-1----:R-:W-:-:S04]  /*28530*/  PRMT R23, RZ, 0x7610, R23 ;  /* 0x00007610ff177816 */ /* 0x002fc80000000017 */
[----:B------:R4:W2:Y:S04]  /*28540*/  @!P0 LDG.E.U8 R152, desc[UR44][R4.64] ;  /* 0x0000002c04988981 */ /* 0x0008a8000c1e1100 */
[----:B------:R0:W-:Y:S04]  /*28550*/  STS.U8 [R17+UR46+0x6b00], R22 ;  /* 0x006b001611007988 */ /* 0x0001e8000800002e */
[----:B------:R1:W-:Y:S01]  /*28560*/  STS.U8 [R17+UR46+0x6d00], R21 ;  /* 0x006d001511007988 */ /* 0x0003e2000800002e */
[----:B0-----:R-:W-:Y:S02]  /*28570*/  PRMT R22, RZ, 0x7610, R22 ;  /* 0x00007610ff167816 */ /* 0x001fe40000000016 */
[----:B-1----:R-:W-:Y:S01]  /*28580*/  PRMT R21, RZ, 0x7610, R21 ;  /* 0x00007610ff157816 */ /* 0x002fe20000000015 */
[----:B------:R0:W-:Y:S04]  /*28590*/  STS.U8 [R17+UR46+0x6f00], R20 ;  /* 0x006f001411007988 */ /* 0x0001e8000800002e */
[----:B------:R1:W-:Y:S01]  /*285a0*/  STS.U8 [R17+UR46+0x7100], R19 ;  /* 0x0071001311007988 */ /* 0x0003e2000800002e */
[----:B0-----:R-:W-:-:S02]  /*285b0*/  PRMT R20, RZ, 0x7610, R20 ;  /* 0x00007610ff147816 */ /* 0x001fc40000000014 */
[----:B-1----:R-:W-:Y:S01]  /*285c0*/  PRMT R19, RZ, 0x7610, R19 ;  /* 0x00007610ff137816 */ /* 0x002fe20000000013 */
        /* <DEDUP_REMOVED lines=12> */
[----:B----4-:R-:W-:Y:S02]  /*28690*/  @!P0 IMAD.MOV.U32 R5, RZ, RZ, R25 ;  /* 0x000000ffff058224 */ /* 0x010fe400078e0019 */
[----:B---3--:R-:W-:-:S02]  /*286a0*/  @!P0 IMAD.MOV.U32 R4, RZ, RZ, R24 ;  /* 0x000000ffff048224 */ /* 0x008fc400078e0018 */
[----:B------:R-:W3:Y:S04]  /*286b0*/  LDL.LU.64 R24, [R1+0xc00] ;  /* 0x000c000001187983 */ /* 0x000ee80000300a00 */
[----:B------:R0:W4:Y:S04]  /*286c0*/  @!P0 LDG.E.U8 R23, desc[UR44][R4.64] ;  /* 0x0000002c04178981 */ /* 0x000128000c1e1100 */
[----:B------:R-:W3:Y:S04]  /*286d0*/  LDL.LU.64 R26, [R1+0xc08] ;  /* 0x000c0800011a7983 */ /* 0x000ee80000300a00 */
[----:B------:R-:W3:Y:S01]  /*286e0*/  LDL.LU.64 R28, [R1+0xc10] ;  /* 0x000c1000011c7983 */ /* 0x000ee20000300a00 */
[----:B0-----:R-:W-:-:S02]  /*286f0*/  @!P0 IMAD.MOV.U32 R5, RZ, RZ, R2 ;  /* 0x000000ffff058224 */ /* 0x001fc400078e0002 */
[----:B--2---:R-:W-:Y:S01]  /*28700*/  @!P0 IMAD.MOV.U32 R4, RZ, RZ, R250 ;  /* 0x000000ffff048224 */ /* 0x004fe200078e00fa */
[----:B------:R-:W3:Y:S04]  /*28710*/  LDL.LU.64 R30, [R1+0xc18] ;  /* 0x000c1800011e7983 */ /* 0x000ee80000300a00 */
[----:B------:R0:W2:Y:S04]  /*28720*/  @!P0 LDG.E.U8 R22, desc[UR44][R4.64] ;  /* 0x0000002c04168981 */ /* 0x0000a8000c1e1100 */
[----:B------:R-:W3:Y:S04]  /*28730*/  LDL.LU.64 R32, [R1+0xc20] ;  /* 0x000c200001207983 */ /* 0x000ee80000300a00 */
[----:B------:R-:W3:Y:S01]  /*28740*/  LDL.LU.64 R34, [R1+0xc28] ;  /* 0x000c280001227983 */ /* 0x000ee20000300a00 */
[----:B0-----:R-:W-:-:S02]  /*28750*/  @!P0 IMAD.MOV.U32 R4, RZ, RZ, R0 ;  /* 0x000000ffff048224 */ /* 0x001fc400078e0000 */
[----:B------:R-:W-:Y:S01]  /*28760*/  @!P0 IMAD.MOV.U32 R5, RZ, RZ, R18 ;  /* 0x000000ffff058224 */ /* 0x000fe200078e0012 */
[----:B------:R-:W3:Y:S04]  /*28770*/  LDL.LU.64 R36, [R1+0xc30] ;  /* 0x000c300001247983 */ /* 0x000ee80000300a00 */
[----:B------:R0:W3:Y:S04]  /*28780*/  @!P0 LDG.E.U8 R21, desc[UR44][R4.64] ;  /* 0x0000002c04158981 */ /* 0x0000e8000c1e1100 */
        /* <DEDUP_REMOVED lines=47> */
[----:B------:R-:W3:Y:S04]  /*28a80*/  @!P0 LDG.E.U8 R6, desc[UR44][R4.64] ;  /* 0x0000002c04068981 */ /* 0x000ee8000c1e1100 */
[----:B------:R-:W3:Y:S04]  /*28a90*/  LDL.LU.64 R86, [R1+0xcf8] ;  /* 0x000cf80001567983 */ /* 0x000ee80000300a00 */
        /* <DEDUP_REMOVED lines=31> */
[----:B------:R-:W3:Y:S01]  /*28c90*/  LDL.LU.64 R150, [R1+0xdf8] ;  /* 0x000df80001967983 */ /* 0x000ee20000300a00 */
[----:B------:R-:W-:-:S02]  /*28ca0*/  IMAD.MOV.U32 R212, RZ, RZ, R16 ;  /* 0x000000ffffd47224 */ /* 0x000fc400078e0010 */
[----:B------:R-:W0:Y:S01]  /*28cb0*/  S2R R16, SR_TID.X ;  /* 0x0000000000107919 */ /* 0x000e220000002100 */
[----:B------:R-:W-:Y:S01]  /*28cc0*/  STS.U8 [R17+UR46+0x7f00], R152 ;  /* 0x007f009811007988 */ /* 0x000fe2000800002e */
[----:B0-----:R-:W-:-:S04]  /*28cd0*/  LOP3.LUT R16, R16, 0x7f, RZ, 0xc0, !PT ;  /* 0x0000007f10107812 */ /* 0x001fc800078ec0ff */
[----:B------:R-:W-:-:S05]  /*28ce0*/  LOP3.LUT R16, R16, 0x30, RZ, 0x3c, !PT ;  /* 0x0000003010107812 */ /* 0x000fca00078e3cff */
[----:B------:R-:W-:Y:S04]  /*28cf0*/  STS.U8 [R16+UR46+0x180], R206 ;  /* 0x000180ce10007988 */ /* 0x000fe8000800002e */
        /* <DEDUP_REMOVED lines=52> */
[----:B----4-:R-:W-:Y:S04]  /*29040*/  STS.U8 [R16+UR46+0x6b80], R23 ;  /* 0x006b801710007988 */ /* 0x010fe8000800002e */
[----:B--2---:R-:W-:Y:S04]  /*29050*/  STS.U8 [R16+UR46+0x6d80], R22 ;  /* 0x006d801610007988 */ /* 0x004fe8000800002e */
[----:B---3--:R-:W-:Y:S04]  /*29060*/  STS.U8 [R16+UR46+0x6f80], R21 ;  /* 0x006f801510007988 */ /* 0x008fe8000800002e */
[----:B------:R-:W-:Y:S04]  /*29070*/  STS.U8 [R16+UR46+0x7180], R20 ;  /* 0x0071801410007988 */ /* 0x000fe8000800002e */
[----:B------:R-:W-:Y:S04]  /*29080*/  STS.U8 [R16+UR46+0x7380], R19 ;  /* 0x0073801310007988 */ /* 0x000fe8000800002e */
[----:B------:R-:W-:Y:S04]  /*29090*/  STS.U8 [R16+UR46+0x7580], R11 ;  /* 0x0075800b10007988 */ /* 0x000fe8000800002e */
[----:B------:R-:W-:Y:S04]  /*290a0*/  STS.U8 [R16+UR46+0x7780], R10 ;  /* 0x0077800a10007988 */ /* 0x000fe8000800002e */
[----:B------:R-:W-:Y:S04]  /*290b0*/  STS.U8 [R16+UR46+0x7980], R9 ;  /* 0x0079800910007988 */ /* 0x000fe8000800002e */
[----:B------:R-:W-:Y:S04]  /*290c0*/  STS.U8 [R16+UR46+0x7b80], R8 ;  /* 0x007b800810007988 */ /* 0x000fe8000800002e */
[----:B------:R-:W-:Y:S04]  /*290d0*/  STS.U8 [R16+UR46+0x7d80], R7 ;  /* 0x007d800710007988 */ /* 0x000fe8000800002e */
[----:B------:R-:W-:Y:S01]  /*290e0*/  STS.U8 [R16+UR46+0x7f80], R6 ;  /* 0x007f800610007988 */ /* 0x000fe2000800002e */
[----:B------:R0:W-:Y:S06]  /*290f0*/  MEMBAR.ALL.CTA ;  /* 0x0000000000007992 */ /* 0x0001ec0000008000 */
[----:B0-----:R-:W0:Y:S02]  /*29100*/  FENCE.VIEW.ASYNC.S ;  /* 0x00000000000073c6 */ /* 0x001e240000000000 */
[----:B0-----:R-:W-:Y:S06]  /*29110*/  BAR.SYNC.DEFER_BLOCKING 0x0 ;  /* 0x0000000000007b1d */ /* 0x001fec0000010000 */
[----:B------:R-:W-:-:S06]  /*29120*/  WARPGROUP.ARRIVE ;  /* 0x00000000000079c5 */ /* 0x000fcc0000000000 */
[----:B------:R-:W-:Y:S03]  /*29130*/  QGMMA.64x256x32.F32.E5M2.E5M2 R24, gdesc[UR28], R24, gsb0 ;  /* 0x03e000001c1879f3 */ /* 0x000fe60008003818 */
[----:B------:R-:W-:Y:S02]  /*29140*/  WARPGROUP.DEPBAR.LE gsb0, 0x0 ;  /* 0x00008000000079c5 */ /* 0x000fe40000010000 */
[----:B------:R-:W-:-:S15]  /*29150*/  WARPGROUP.ARRIVE ;  /* 0x00000000000079c5 */ /* 0x000fde0000000000 */
[----:B------:R-:W-:-:S08]  /*29160*/  NOP ;  /* 0x0000000000007918 */ /* 0x000fd00000000000 */
[----:B------:R-:W-:Y:S03]  /*29170*/  QGMMA.64x256x32.F32.E5M2.E5M2 R24, gdesc[UR8], R24, gsb0 ;  /* 0x03e00000081879f3 */ /* 0x000fe60008003818 */
[----:B------:R-:W-:Y:S02]  /*29180*/  WARPGROUP.DEPBAR.LE gsb0, 0x0 ;  /* 0x00008000000079c5 */ /* 0x000fe40000010000 */
[----:B------:R0:W-:Y:S04]  /*29190*/  STL.64 [R1+0xc00], R24 ;  /* 0x000c001801007387 */ /* 0x0001e80000100a00 */
        /* <DEDUP_REMOVED lines=63> */
[----:B0-----:R-:W4:Y:S04]  /*29590*/  LDL.LU.64 R24, [R1+0x400] ;  /* 0x0004000001187983 */ /* 0x001f280000300a00 */
[----:B-1----:R-:W4:Y:S04]  /*295a0*/  LDL.LU.64 R26, [R1+0x408] ;  /* 0x00040800011a7983 */ /* 0x002f280000300a00 */
[----:B--2---:R-:W2:Y:S04]  /*295b0*/  LDL.LU.64 R28, [R1+0x410] ;  /* 0x00041000011c7983 */ /* 0x004ea80000300a00 */
[----:B---3--:R-:W3:Y:S04]  /*295c0*/  LDL.LU.64 R30, [R1+0x418] ;  /* 0x00041800011e7983 */ /* 0x008ee80000300a00 */
[----:B----4-:R-:W4:Y:S04]  /*295d0*/  LDL.LU.64 R32, [R1+0x420] ;  /* 0x0004200001207983 */ /* 0x010f280000300a00 */
[----:B------:R-:W2:Y:S04]  /*295e0*/  LDL.LU.64 R34, [R1+0x428] ;  /* 0x0004280001227983 */ /* 0x000ea80000300a00 */
[----:B------:R-:W3:Y:S04]  /*295f0*/  LDL.LU.64 R36, [R1+0x430] ;  /* 0x0004300001247983 */ /* 0x000ee80000300a00 */
[----:B------:R-:W4:Y:S04]  /*29600*/  LDL.LU.64 R38, [R1+0x438] ;  /* 0x0004380001267983 */ /* 0x000f280000300a00 */
        /* <DEDUP_REMOVED lines=56> */
[----:B---3--:R-:W-:Y:S04]  /*29990*/  STL.64 [R1+0x1f60], R150 ;  /* 0x001f609601007387 */ /* 0x008fe80000100a00 */
[----:B--2---:R-:W-:Y:S04]  /*299a0*/  STL.64 [R1+0x1f58], R148 ;  /* 0x001f589401007387 */ /* 0x004fe80000100a00 */
        /* <DEDUP_REMOVED lines=44> */
[----:B0-----:R-:W2:Y:S04]  /*29c70*/  LDL.LU.64 R60, [R1+0xa00] ;  /* 0x000a0000013c7983 */ /* 0x001ea80000300a00 */
[----:B------:R-:W2:Y:S04]  /*29c80*/  LDL.LU.64 R62, [R1+0xa08] ;  /* 0x000a0800013e7983 */ /* 0x000ea80000300a00 */
        /* <DEDUP_REMOVED lines=61> */
[----:B------:R-:W2:Y:S01]  /*2a060*/  LDL.LU.64 R186, [R1+0xbf8] ;  /* 0x000bf80001ba7983 */ /* 0x000ea20000300a00 */
[----:B------:R-:W-:Y:S01]  /*2a070*/  UMOV UR36, UR28 ;  /* 0x0000001c00247c82 */ /* 0x000fe20008000000 */
[----:B------:R-:W-:Y:S01]  /*2a080*/  UMOV UR37, UR29 ;  /* 0x0000001d00257c82 */ /* 0x000fe20008000000 */
[----:B------:R-:W-:Y:S01]  /*2a090*/  UMOV UR32, UR8 ;  /* 0x0000000800207c82 */ /* 0x000fe20008000000 */
[----:B------:R-:W-:Y:S01]  /*2a0a0*/  UMOV UR33, UR9 ;  /* 0x0000000900217c82 */ /* 0x000fe20008000000 */
[----:B--2---:R-:W-:-:S06]  /*2a0b0*/  WARPGROUP.ARRIVE ;  /* 0x00000000000079c5 */ /* 0x004fcc0000000000 */
[----:B------:R-:W-:Y:S01]  /*2a0c0*/  QGMMA.64x256x32.F32.E5M2.E5M2 R60, gdesc[UR36], R60, gsb0 ;  /* 0x03e00000243c79f3 */ /* 0x000fe2000800383c */
        /* <DEDUP_REMOVED lines=17> */
[----:B------:R0:W-:Y:S01]  /*2a1e0*/  STL.64 [R1+0x1d68], R24 ;  /* 0x001d681801007387 */ /* 0x0001e20000100a00 */
[----:B------:R-:W-:-:S02]  /*2a1f0*/  WARPGROUP.DEPBAR.LE gsb0, 0x0 ;  /* 0x00008000000079c5 */ /* 0x000fc40000010000 */
[----:B------:R-:W-:-:S06]  /*2a200*/  WARPGROUP.ARRIVE ;  /* 0x00000000000079c5 */ /* 0x000fcc0000000000 */
        /* <DEDUP_REMOVED lines=66> */
[----:B0-----:R-:W4:Y:S04]  /*2a630*/  LDL.LU.64 R24, [R1+0x800] ;  /* 0x0008000001187983 */ /* 0x001f280000300a00 */
[----:B------:R-:W4:Y:S04]  /*2a640*/  LDL.LU.64 R26, [R1+0x808] ;  /* 0x00080800011a7983 */ /* 0x000f280000300a00 */
        /* <DEDUP_REMOVED lines=16> */
[----:B-1----:R-:W4:Y:S04]  /*2a750*/  LDL.LU.64 R60, [R1+0x890] ;  /* 0x00089000013c7983 */ /* 0x002f280000300a00 */
[----:B--2---:R-:W2:Y:S04]  /*2a760*/  LDL.LU.64 R62, [R1+0x898] ;  /* 0x00089800013e7983 */ /* 0x004ea80000300a00 */
[----:B---3--:R-:W2:Y:S04]  /*2a770*/  LDL.LU.64 R64, [R1+0x8a0] ;  /* 0x0008a00001407983 */ /* 0x008ea80000300a00 */
[----:B----4-:R-:W2:Y:S04]  /*2a780*/  LDL.LU.64 R66, [R1+0x8a8] ;  /* 0x0008a80001427983 */ /* 0x010ea80000300a00 */
        /* <DEDUP_REMOVED lines=190> */
[----:B------:R-:W-:Y:S01]  /*2b370*/  QGMMA.64x256x32.F32.E5M2.E5M2 R24, gdesc[UR12], R24, gsb0 ;  /* 0x03e000000c1879f3 */ /* 0x000fe20008003818 */
[----:B------:R-:W-:Y:S02]  /*2b380*/  IMAD.MOV.U32 R5, RZ, RZ, R218 ;  /* 0x000000ffff057224 */ /* 0x000fe400078e00da */
[----:B------:R-:W-:Y:S02]  /*2b390*/  IMAD.MOV.U32 R218, RZ, RZ, R228 ;  /* 0x000000ffffda7224 */ /* 0x000fe400078e00e4 */
[----:B------:R-:W-:Y:S01]  /*2b3a0*/  IMAD.MOV.U32 R228, RZ, RZ, R13 ;  /* 0x000000ffffe47224 */ /* 0x000fe200078e000d */
[----:B------:R-:W-:Y:S02]  /*2b3b0*/  WARPGROUP.DEPBAR.LE gsb0, 0x0 ;  /* 0x00008000000079c5 */ /* 0x000fe40000010000 */
        /* <DEDUP_REMOVED lines=128> */
[----:B------:R-:W3:Y:S04]  /*2bbc0*/  LDL.LU R13, [R1+0x1d64] ;  /* 0x001d6400010d7983 */ /* 0x000ee80000300800 */
[----:B------:R-:W4:Y:S01]  /*2bbd0*/  LDL R4, [R1+0x1abc] ;  /* 0x001abc0001047983 */ /* 0x000f220000100800 */
[----:B------:R-:W-:-:S05]  /*2bbe0*/  VIADD R5, R5, 0x1 ;  /* 0x0000000105057836 */ /* 0x000fca0000000000 */
[----:B------:R0:W-:Y:S01]  /*2bbf0*/  STL [R1+0xeb8], R5 ;  /* 0x000eb80501007387 */ /* 0x0001e20000100800 */
[----:B----4-:R-:W-:Y:S01]  /*2bc00*/  ISETP.NE.U32.AND P0, PT, R5, R4, PT ;  /* 0x000000040500720c */ /* 0x010fe20003f05070 */
[----:B0-----:R-:W-:Y:S02]  /*2bc10*/  IMAD.MOV.U32 R5, RZ, RZ, R210 ;  /* 0x000000ffff057224 */ /* 0x001fe400078e00d2 */
[----:B------:R-:W-:Y:S02]  /*2bc20*/  IMAD.MOV.U32 R210, RZ, RZ, R211 ;  /* 0x000000ffffd27224 */ /* 0x000fe400078e00d3 */
[----:B------:R-:W-:Y:S02]  /*2bc30*/  IMAD.MOV.U32 R211, RZ, RZ, R212 ;  /* 0x000000ffffd37224 */ /* 0x000fe400078e00d4 */
[----:B------:R-:W-:Y:S02]  /*2bc40*/  IMAD.MOV.U32 R212, RZ, RZ, R213 ;  /* 0x000000ffffd47224 */ /* 0x000fe400078e00d5 */
[----:B------:R-:W-:-:S02]  /*2bc50*/  IMAD.MOV.U32 R213, RZ, RZ, R215 ;  /* 0x000000ffffd57224 */ /* 0x000fc400078e00d7 */
[----:B------:R-:W-:Y:S02]  /*2bc60*/  IMAD.MOV.U32 R215, RZ, RZ, R216 ;  /* 0x000000ffffd77224 */ /* 0x000fe400078e00d8 */
[----:B------:R-:W-:Y:S02]  /*2bc70*/  IMAD.MOV.U32 R216, RZ, RZ, R218 ;  /* 0x000000ffffd87224 */ /* 0x000fe400078e00da */
[----:B------:R-:W-:Y:S02]  /*2bc80*/  IMAD.MOV.U32 R218, RZ, RZ, R219 ;  /* 0x000000ffffda7224 */ /* 0x000fe400078e00db */
[----:B------:R-:W-:Y:S01]  /*2bc90*/  IMAD.MOV.U32 R219, RZ, RZ, R220 ;  /* 0x000000ffffdb7224 */ /* 0x000fe200078e00dc */
[----:B------:R-:W-:Y:S01]  /*2bca0*/  IADD3 R5, P6, R5, UR6, RZ ;  /* 0x0000000605057c10 */ /* 0x000fe2000ffde0ff */
[----:B------:R-:W-:Y:S02]  /*2bcb0*/  IMAD.MOV.U32 R220, RZ, RZ, R221 ;  /* 0x000000ffffdc7224 */ /* 0x000fe400078e00dd */
[----:B------:R-:W-:-:S02]  /*2bcc0*/  IMAD.MOV.U32 R221, RZ, RZ, R223 ;  /* 0x000000ffffdd7224 */ /* 0x000fc400078e00df */
[----:B------:R-:W-:Y:S02]  /*2bcd0*/  IMAD.MOV.U32 R223, RZ, RZ, R224 ;  /* 0x000000ffffdf7224 */ /* 0x000fe400078e00e0 */
[----:B------:R-:W-:Y:S02]  /*2bce0*/  IMAD.MOV.U32 R224, RZ, RZ, R226 ;  /* 0x000000ffffe07224 */ /* 0x000fe400078e00e2 */
[----:B------:R-:W-:Y:S02]  /*2bcf0*/  IMAD.MOV.U32 R226, RZ, RZ, R12 ;  /* 0x000000ffffe27224 */ /* 0x000fe400078e000c */
[----:B------:R-:W4:Y:S04]  /*2bd00*/  LDL.LU R12, [R1+0x1d60] ;  /* 0x001d6000010c7983 */ /* 0x000f280000300800 */
[----:B------:R0:W-:Y:S04]  /*2bd10*/  STL [R1+0x1680], R5 ;  /* 0x0016800501007387 */ /* 0x0001e80000100800 */
[----:B0-----:R-:W3:Y:S01]  /*2bd20*/  LDL.LU R5, [R1+0x1678] ;  /* 0x0016780001057983 */ /* 0x001ee20000300800 */
[----:B--2---:R-:W-:Y:S01]  /*2bd30*/  WARPGROUP.ARRIVE ;  /* 0x00000000000079c5 */ /* 0x004fe20000000000 */
[----:B------:R-:W-:Y:S01]  /*2bd40*/  UMOV UR18, UR30 ;  /* 0x0000001e00127c82 */ /* 0x000fe20008000000 */
[----:B------:R-:W-:-:S04]  /*2bd50*/  UMOV UR19, UR31 ;  /* 0x0000001f00137c82 */ /* 0x000fc80008000000 */
[----:B------:R-:W-:Y:S01]  /*2bd60*/  QGMMA.64x256x32.F32.E5M2.E5M2 R24, gdesc[UR16], R24, gsb0 ;  /* 0x03e00000101879f3 */ /* 0x000fe20008003818 */
[----:B---3--:R-:W-:-:S05]  /*2bd70*/  IADD3 R5, P1, R5, UR6, RZ ;  /* 0x0000000605057c10 */ /* 0x008fca000ff3e0ff */
[----:B------:R0:W-:Y:S04]  /*2bd80*/  STL [R1+0x1678], R5 ;  /* 0x0016780501007387 */ /* 0x0001e80000100800 */
[----:B0-----:R-:W2:Y:S01]  /*2bd90*/  LDL.LU R5, [R1+0x1670] ;  /* 0x0016700001057983 */ /* 0x001ea20000300800 */
[----:B----4-:R-:W-:Y:S01]  /*2bda0*/  IADD3 R12, P3, R12, UR6, RZ ;  /* 0x000000060c0c7c10 */ /* 0x010fe2000ff7e0ff */
[----:B------:R-:W-:Y:S02]  /*2bdb0*/  WARPGROUP.DEPBAR.LE gsb0, 0x0 ;  /* 0x00008000000079c5 */ /* 0x000fe40000010000 */
[----:B------:R-:W-:Y:S01]  /*2bdc0*/  WARPGROUP.ARRIVE ;  /* 0x00000000000079c5 */ /* 0x000fe20000000000 */
[----:B------:R-:W-:Y:S01]  /*2bdd0*/  UMOV UR54, UR10 ;  /* 0x0000000a00367c82 */ /* 0x000fe20008000000 */
[----:B------:R-:W-:-:S12]  /*2bde0*/  UMOV UR55, UR11 ;  /* 0x0000000b00377c82 */ /* 0x000fd80008000000 */
[----:B------:R-:W-:Y:S01]  /*2bdf0*/  QGMMA.64x256x32.F32.E5M2.E5M2 R24, gdesc[UR52], R24, gsb0 ;  /* 0x03e00000341879f3 */ /* 0x000fe20008003818 */
[----:B--2---:R-:W-:-:S05]  /*2be00*/  IADD3 R5, P2, R5, UR6, RZ ;  /* 0x0000000605057c10 */ /* 0x004fca000ff5e0ff */
[----:B------:R-:W-:Y:S04]  /*2be10*/  STL [R1+0x1670], R5 ;  /* 0x0016700501007387 */ /* 0x000fe80000100800 */
[----:B------:R0:W-:Y:S04]  /*2be20*/  STL [R1+0x1668], R12 ;  /* 0x0016680c01007387 */ /* 0x0001e80000100800 */
[----:B0-----:R-:W2:Y:S01]  /*2be30*/  LDL.LU R12, [R1+0x1d5c] ;  /* 0x001d5c00010c7983 */ /* 0x001ea20000300800 */
[----:B------:R-:W-:Y:S02]  /*2be40*/  IMAD.MOV.U32 R5, RZ, RZ, R211 ;  /* 0x000000ffff057224 */ /* 0x000fe400078e00d3 */
[----:B------:R-:W-:-:S02]  /*2be50*/  IMAD.MOV.U32 R211, RZ, RZ, R212 ;  /* 0x000000ffffd37224 */ /* 0x000fc400078e00d4 */
[----:B------:R-:W-:Y:S01]  /*2be60*/  IMAD.MOV.U32 R212, RZ, RZ, R213 ;  /* 0x000000ffffd47224 */ /* 0x000fe200078e00d5 */
[----:B------:R-:W-:Y:S01]  /*2be70*/  IADD3 R13, P4, R13, UR6, RZ ;  /* 0x000000060d0d7c10 */ /* 0x000fe2000ff9e0ff */
[----:B------:R-:W-:Y:S02]  /*2be80*/  IMAD.MOV.U32 R213, RZ, RZ, R218 ;  /* 0x000000ffffd57224 */ /* 0x000fe400078e00da */
[----:B------:R-:W-:Y:S02]  /*2be90*/  IMAD.MOV.U32 R218, RZ, RZ, R219 ;  /* 0x000000ffffda7224 */ /* 0x000fe400078e00db */
[----:B------:R-:W-:Y:S02]  /*2bea0*/  IMAD.MOV.U32 R219, RZ, RZ, R220 ;  /* 0x000000ffffdb7224 */ /* 0x000fe400078e00dc */
[----:B------:R-:W-:Y:S02]  /*2beb0*/  IMAD.MOV.U32 R220, RZ, RZ, R221 ;  /* 0x000000ffffdc7224 */ /* 0x000fe400078e00dd */
[----:B------:R-:W-:-:S02]  /*2bec0*/  IMAD.MOV.U32 R221, RZ, RZ, R223 ;  /* 0x000000ffffdd7224 */ /* 0x000fc400078e00df */
[----:B------:R-:W-:Y:S02]  /*2bed0*/  IMAD.MOV.U32 R223, RZ, RZ, R224 ;  /* 0x000000ffffdf7224 */ /* 0x000fe400078e00e0 */
[----:B------:R-:W-:Y:S02]  /*2bee0*/  IMAD.MOV.U32 R224, RZ, RZ, R226 ;  /* 0x000000ffffe07224 */ /* 0x000fe400078e00e2 */
[----:B------:R-:W-:Y:S02]  /*2bef0*/  IMAD.MOV.U32 R226, RZ, RZ, R227 ;  /* 0x000000ffffe27224 */ /* 0x000fe400078e00e3 */
[----:B------:R-:W-:Y:S02]  /*2bf00*/  IMAD.MOV.U32 R227, RZ, RZ, R228 ;  /* 0x000000ffffe37224 */ /* 0x000fe400078e00e4 */
[----:B------:R-:W-:Y:S02]  /*2bf10*/  IMAD.MOV.U32 R228, RZ, RZ, R14 ;  /* 0x000000ffffe47224 */ /* 0x000fe400078e000e */
[----:B------:R-:W3:Y:S01]  /*2bf20*/  LDL.LU R14, [R1+0x1d58] ;  /* 0x001d5800010e7983 */ /* 0x000ee20000300800 */
[----:B------:R-:W-:-:S02]  /*2bf30*/  WARPGROUP.DEPBAR.LE gsb0, 0x0 ;  /* 0x00008000000079c5 */ /* 0x000fc40000010000 */
[----:B--2---:R-:W-:Y:S02]  /*2bf40*/  IADD3.X R12, R12, UR5, RZ, P4, !PT ;  /* 0x000000050c0c7c10 */ /* 0x004fe4000a7fe4ff */
[----:B------:R-:W-:-:S05]  /*2bf50*/  IADD3 R5, P4, R5, UR6, RZ ;  /* 0x0000000605057c10 */ /* 0x000fca000ff9e0ff */
[----:B------:R-:W-:Y:S04]  /*2bf60*/  STL [R1+0x1660], R5 ;  /* 0x0016600501007387 */ /* 0x000fe80000100800 */
        /* <DEDUP_REMOVED lines=64> */
[----:B0-----:R-:W2:Y:S01]  /*2c370*/  LDL.LU R151, [R1+0x1658] ;  /* 0x0016580001977983 */ /* 0x001ea20000300800 */
[----:B------:R-:W-:-:S04]  /*2c380*/  IADD3 R15, P5, R15, UR6, RZ ;  /* 0x000000060f0f7c10 */ /* 0x000fc8000ffbe0ff */
[----:B---3--:R-:W-:Y:S02]  /*2c390*/  IADD3.X R14, R14, UR5, RZ, P5, !PT ;  /* 0x000000050e0e7c10 */ /* 0x008fe4000affe4ff */
[----:B--2---:R-:W-:-:S05]  /*2c3a0*/  IADD3 R151, P5, R151, UR6, RZ ;  /* 0x0000000697977c10 */ /* 0x004fca000ffbe0ff */
[----:B------:R0:W-:Y:S04]  /*2c3b0*/  STL [R1+0x1658], R151 ;  /* 0x0016589701007387 */ /* 0x0001e80000100800 */
[----:B0-----:R-:W2:Y:S02]  /*2c3c0*/  LDL.LU R151, [R1+0x167c] ;  /* 0x00167c0001977983 */ /* 0x001ea40000300800 */
[----:B--2---:R-:W-:-:S05]  /*2c3d0*/  IADD3.X R151, R151, UR5, RZ, P6, !PT ;  /* 0x0000000597977c10 */ /* 0x004fca000b7fe4ff */
[----:B------:R0:W-:Y:S04]  /*2c3e0*/  STL [R1+0x167c], R151 ;  /* 0x00167c9701007387 */ /* 0x0001e80000100800 */
[----:B0-----:R-:W2:Y:S02]  /*2c3f0*/  LDL.LU R151, [R1+0x1650] ;  /* 0x0016500001977983 */ /* 0x001ea40000300800 */
        /* <DEDUP_REMOVED lines=29> */
[----:B------:R-:W2:Y:S04]  /*2c5d0*/  LDL.LU R5, [R1+0x1628] ;  /* 0x0016280001057983 */ /* 0x000ea80000300800 */
        /* <DEDUP_REMOVED lines=63> */
[----:B0-----:R-:W3:Y:S01]  /*2c9d0*/  LDL.LU.64 R150, [R1+0x3f8] ;  /* 0x0003f80001967983 */ /* 0x001ee20000300a00 */
        /* <DEDUP_REMOVED lines=43> */
[----:B------:R0:W-:Y:S02]  /*2cc90*/  STL [R1+0x15f0], R5 ;  /* 0x0015f00501007387 */ /* 0x0001e40000100800 */
[----:B0-----:R-:W-:Y:S02]  /*2cca0*/  IMAD.MOV.U32 R5, RZ, RZ, R210 ;  /* 0x000000ffff057224 */ /* 0x001fe400078e00d2 */
[----:B------:R-:W2:Y:S03]  /*2ccb0*/  LDL.LU R210, [R1+0x12fc] ;  /* 0x0012fc0001d27983 */ /* 0x000ea60000300800 */
[----:B------:R-:W-:-:S05]  /*2ccc0*/  IADD3.X R5, R5, UR5, RZ, P1, !PT ;  /* 0x0000000505057c10 */ /* 0x000fca0008ffe4ff */
[----:B------:R0:W-:Y:S04]  /*2ccd0*/  STL [R1+0x1614], R5 ;  /* 0x0016140501007387 */ /* 0x0001e80000100800 */
[----:B0-----:R-:W4:Y:S02]  /*2cce0*/  LDL.LU R5, [R1+0x15e8] ;  /* 0x0015e80001057983 */ /* 0x001f240000300800 */
[----:B----4-:R-:W-:-:S05]  /*2ccf0*/  IADD3 R5, P1, R5, UR6, RZ ;  /* 0x0000000605057c10 */ /* 0x010fca000ff3e0ff */
[----:B------:R0:W-:Y:S04]  /*2cd00*/  STL [R1+0x15e8], R5 ;  /* 0x0015e80501007387 */ /* 0x0001e80000100800 */
[----:B0-----:R-:W4:Y:S02]  /*2cd10*/  LDL.LU R5, [R1+0x160c] ;  /* 0x00160c0001057983 */ /* 0x001f240000300800 */
[----:B----4-:R-:W-:-:S05]  /*2cd20*/  IADD3.X R5, R5, UR5, RZ, P2, !PT ;  /* 0x0000000505057c10 */ /* 0x010fca00097fe4ff */
        /* <DEDUP_REMOVED lines=496> */
[----:B0-----:R-:W4:Y:S01]  /*2ec30*/  LDL.LU R5, [R1+0x1374] ;  /* 0x0013740001057983 */ /* 0x001f220000300800 */
[----:B---3--:R-:W-:Y:S01]  /*2ec40*/  WARPGROUP.ARRIVE ;  /* 0x00000000000079c5 */ /* 0x008fe20000000000 */
[----:B------:R-:W-:Y:S01]  /*2ec50*/  UMOV UR18, UR38 ;  /* 0x0000002600127c82 */ /* 0x000fe20008000000 */
[----:B------:R-:W-:-:S04]  /*2ec60*/  UMOV UR19, UR39 ;  /* 0x0000002700137c82 */ /* 0x000fc80008000000 */
[----:B------:R-:W-:Y:S01]  /*2ec70*/  QGMMA.64x256x32.F32.E5M2.E5M2 R24, gdesc[UR16], R24, gsb0 ;  /* 0x03e00000101879f3 */ /* 0x000fe20008003818 */
[----:B----4-:R-:W-:-:S05]  /*2ec80*/  IADD3.X R5, R5, UR5, RZ, P1, !PT ;  /* 0x0000000505057c10 */ /* 0x010fca0008ffe4ff */
[----:B------:R0:W-:Y:S04]  /*2ec90*/  STL [R1+0x1374], R5 ;  /* 0x0013740501007387 */ /* 0x0001e80000100800 */
[----:B0-----:R-:W3:Y:S01]  /*2eca0*/  LDL.LU R5, [R1+0x1348] ;  /* 0x0013480001057983 */ /* 0x001ee20000300800 */
[----:B------:R-:W-:Y:S02]  /*2ecb0*/  WARPGROUP.DEPBAR.LE gsb0, 0x0 ;  /* 0x00008000000079c5 */ /* 0x000fe40000010000 */
[----:B------:R-:W-:Y:S01]  /*2ecc0*/  WARPGROUP.ARRIVE ;  /* 0x00000000000079c5 */ /* 0x000fe20000000000 */
[----:B------:R-:W-:Y:S01]  /*2ecd0*/  UMOV UR32, UR52 ;  /* 0x0000003400207c82 */ /* 0x000fe20008000000 */
[----:B------:R-:W-:-:S13]  /*2ece0*/  UMOV UR33, UR53 ;  /* 0x0000003500217c82 */ /* 0x000fda0008000000 */
[----:B------:R-:W-:Y:S01]  /*2ecf0*/  QGMMA.64x256x32.F32.E5M2.E5M2 R24, gdesc[UR32], R24, gsb0 ;  /* 0x03e00000201879f3 */ /* 0x000fe20008003818 */
[----:B---3--:R-:W-:-:S05]  /*2ed00*/  IADD3 R5, P1, R5, UR6, RZ ;  /* 0x0000000605057c10 */ /* 0x008fca000ff3e0ff */
[----:B------:R0:W-:Y:S04]  /*2ed10*/  STL [R1+0x1348], R5 ;  /* 0x0013480501007387 */ /* 0x0001e80000100800 */
[----:B0-----:R-:W3:Y:S01]  /*2ed20*/  LDL.LU R5, [R1+0x136c] ;  /* 0x00136c0001057983 */ /* 0x001ee20000300800 */
[----:B------:R-:W-:Y:S02]  /*2ed30*/  WARPGROUP.DEPBAR.LE gsb0, 0x0 ;  /* 0x00008000000079c5 */ /* 0x000fe40000010000 */
[----:B---3--:R-:W-:-:S05]  /*2ed40*/  IADD3.X R5, R5, UR5, RZ, P2, !PT ;  /* 0x0000000505057c10 */ /* 0x008fca00097fe4ff */
        /* <DEDUP_REMOVED lines=65> */
[----:B0-----:R-:W3:Y:S02]  /*2f160*/  LDL.LU R151, [R1+0x1340] ;  /* 0x0013400001977983 */ /* 0x001ee40000300800 */
[----:B---3--:R-:W-:-:S05]  /*2f170*/  IADD3 R151, P2, R151, UR6, RZ ;  /* 0x0000000697977c10 */ /* 0x008fca000ff5e0ff */
[----:B------:R0:W-:Y:S04]  /*2f180*/  STL [R1+0x1340], R151 ;  /* 0x0013409701007387 */ /* 0x0001e80000100800 */
[----:B0-----:R-:W3:Y:S02]  /*2f190*/  LDL.LU R151, [R1+0x1364] ;  /* 0x0013640001977983 */ /* 0x001ee40000300800 */
[----:B---3--:R-:W-:-:S05]  /*2f1a0*/  IADD3.X R151, R151, UR5, RZ, P3, !PT ;  /* 0x0000000597977c10 */ /* 0x008fca0009ffe4ff */
[----:B------:R0:W-:Y:S04]  /*2f1b0*/  STL [R1+0x1364], R151 ;  /* 0x0013649701007387 */ /* 0x0001e80000100800 */
        /* <DEDUP_REMOVED lines=30> */
[----:B------:R-:W3:Y:S04]  /*2f3a0*/  LDL.LU R5, [R1+0x1310] ;  /* 0x0013100001057983 */ /* 0x000ee80000300800 */
[----:B------:R-:W4:Y:S04]  /*2f3b0*/  LDL.LU.64 R24, [R1] ;  /* 0x0000000001187983 */ /* 0x000f280000300a00 */
        /* <DEDUP_REMOVED lines=62> */
[----:B0-----:R-:W4:Y:S01]  /*2f7a0*/  LDL.LU.64 R150, [R1+0x1f8] ;  /* 0x0001f80001967983 */ /* 0x001f220000300a00 */
        /* <DEDUP_REMOVED lines=43> */
[----:B------:R2:W-:Y:S02]  /*2fa60*/  STL [R1+0x12d8], R5 ;  /* 0x0012d80501007387 */ /* 0x0005e40000100800 */
[----:B--2---:R-:W-:Y:S02]  /*2fa70*/  IMAD.MOV.U32 R5, RZ, RZ, R210 ;  /* 0x000000ffff057224 */ /* 0x004fe400078e00d2 */
[----:B------:R-:W-:Y:S02]  /*2fa80*/  IMAD.MOV.U32 R210, RZ, RZ, R211 ;  /* 0x000000ffffd27224 */ /* 0x000fe400078e00d3 */
[----:B------:R-:W-:Y:S02]  /*2fa90*/  IMAD.MOV.U32 R211, RZ, RZ, R212 ;  /* 0x000000ffffd37224 */ /* 0x000fe400078e00d4 */
[----:B------:R-:W-:Y:S02]  /*2faa0*/  IMAD.MOV.U32 R212, RZ, RZ, R213 ;  /* 0x000000ffffd47224 */ /* 0x000fe400078e00d5 */
[----:B------:R-:W-:-:S02]  /*2fab0*/  IMAD.MOV.U32 R213, RZ, RZ, R223 ;  /* 0x000000ffffd57224 */ /* 0x000fc400078e00df */
[----:B------:R-:W-:Y:S01]  /*2fac0*/  IMAD.MOV.U32 R223, RZ, RZ, R224 ;  /* 0x000000ffffdf7224 */ /* 0x000fe200078e00e0 */
[----:B------:R-:W-:Y:S01]  /*2fad0*/  IADD3.X R5, R5, UR5, RZ, P4, !PT ;  /* 0x0000000505057c10 */ /* 0x000fe2000a7fe4ff */
[----:B------:R-:W-:Y:S02]  /*2fae0*/  IMAD.MOV.U32 R224, RZ, RZ, R226 ;  /* 0x000000ffffe07224 */ /* 0x000fe400078e00e2 */
[----:B------:R-:W-:Y:S02]  /*2faf0*/  IMAD.MOV.U32 R226, RZ, RZ, R227 ;  /* 0x000000ffffe27224 */ /* 0x000fe400078e00e3 */
[----:B------:R-:W-:Y:S02]  /*2fb00*/  IMAD.MOV.U32 R227, RZ, RZ, R228 ;  /* 0x000000ffffe37224 */ /* 0x000fe400078e00e4 */
[----:B------:R-:W2:Y:S04]  /*2fb10*/  LDL.LU R228, [R1+0xf34] ;  /* 0x000f340001e47983 */ /* 0x000ea80000300800 */
        /* <DEDUP_REMOVED lines=502> */
[----:B0-----:R-:W3:Y:S01]  /*31a80*/  LDL.LU R5, [R1+0x1894] ;  /* 0x0018940001057983 */ /* 0x001ee20000300800 */
[----:B----4-:R-:W-:Y:S01]  /*31a90*/  WARPGROUP.ARRIVE ;  /* 0x00000000000079c5 */ /* 0x010fe20000000000 */
[----:B------:R-:W-:Y:S01]  /*31aa0*/  UMOV UR22, UR30 ;  /* 0x0000001e00167c82 */ /* 0x000fe20008000000 */
[----:B------:R-:W-:-:S04]  /*31ab0*/  UMOV UR23, UR31 ;  /* 0x0000001f00177c82 */ /* 0x000fc80008000000 */
[----:B------:R-:W-:Y:S01]  /*31ac0*/  QGMMA.64x256x32.F32.E5M2.E5M2 R24, gdesc[UR20], R24, gsb0 ;  /* 0x03e00000141879f3 */ /* 0x000fe20008003818 */
[----:B---3--:R-:W-:-:S05]  /*31ad0*/  IADD3.X R5, R5, UR4, RZ, P4, !PT ;  /* 0x0000000405057c10 */ /* 0x008fca000a7fe4ff */
        /* <DEDUP_REMOVED lines=13> */
[----:B------:R-:W-:Y:S04]  /*31bb0*/  STL.64 [R1], R24 ;  /* 0x0000001801007387 */ /* 0x000fe80000100a00 */
        /* <DEDUP_REMOVED lines=63> */
[----:B0-----:R-:W3:Y:S04]  /*31fb0*/  LDL.LU.64 R150, [R1+0x1d50] ;  /* 0x001d500001967983 */ /* 0x001ee80000300a00 */
[----:B------:R-:W4:Y:S04]  /*31fc0*/  LDL.LU.64 R148, [R1+0x1d48] ;  /* 0x001d480001947983 */ /* 0x000f280000300a00 */
[----:B------:R-:W3:Y:S04]  /*31fd0*/  LDL.LU.64 R146, [R1+0x1d40] ;  /* 0x001d400001927983 */ /* 0x000ee80000300a00 */
        /* <DEDUP_REMOVED lines=62> */
[----:B------:R-:W-:Y:S02]  /*323c0*/  IMAD.MOV.U32 R210, RZ, RZ, R211 ;  /* 0x000000ffffd27224 */ /* 0x000fe400078e00d3 */
[----:B------:R-:W-:Y:S02]  /*323d0*/  IMAD.MOV.U32 R211, RZ, RZ, R212 ;  /* 0x000000ffffd37224 */ /* 0x000fe400078e00d4 */
[----:B------:R-:W-:Y:S02]  /*323e0*/  IMAD.MOV.U32 R212, RZ, RZ, R213 ;  /* 0x000000ffffd47224 */ /* 0x000fe400078e00d5 */
[----:B------:R-:W-:Y:S02]  /*323f0*/  IMAD.MOV.U32 R213, RZ, RZ, R226 ;  /* 0x000000ffffd57224 */ /* 0x000fe400078e00e2 */
[----:B------:R-:W-:Y:S02]  /*32400*/  IMAD.MOV.U32 R226, RZ, RZ, R227 ;  /* 0x000000ffffe27224 */ /* 0x000fe400078e00e3 */
[----:B--2---:R-:W-:-:S02]  /*32410*/  IMAD.MOV.U32 R227, RZ, RZ, R228 ;  /* 0x000000ffffe37224 */ /* 0x004fc400078e00e4 */
[----:B------:R-:W-:Y:S01]  /*32420*/  IMAD.MOV.U32 R228, RZ, RZ, R229 ;  /* 0x000000ffffe47224 */ /* 0x000fe200078e00e5 */
[----:B----4-:R-:W-:Y:S02]  /*32430*/  IADD3 R125, P5, R125, UR7, RZ ;  /* 0x000000077d7d7c10 */ /* 0x010fe4000ffbe0ff */
[----:B---3--:R-:W-:Y:S02]  /*32440*/  IADD3.X R126, R126, UR4, RZ, P6, !PT ;  /* 0x000000047e7e7c10 */ /* 0x008fe4000b7fe4ff */
[----:B------:R-:W-:Y:S02]  /*32450*/  IADD3 R127, P6, R127, UR7, RZ ;  /* 0x000000077f7f7c10 */ /* 0x000fe4000ffde0ff */
[----:B------:R-:W-:Y:S01]  /*32460*/  IADD3.X R128, R128, UR4, RZ, P1, !PT ;  /* 0x0000000480807c10 */ /* 0x000fe20008ffe4ff */
[----:B------:R0:W-:Y:S01]  /*32470*/  STL [R1+0x1860], R125 ;  /* 0x0018607d01007387 */ /* 0x0001e20000100800 */
[----:B------:R-:W-:Y:S02]  /*32480*/  IADD3 R129, P1, R129, UR7, RZ ;  /* 0x0000000781817c10 */ /* 0x000fe4000ff3e0ff */
[----:B------:R-:W-:-:S02]  /*32490*/  IADD3.X R130, R130, UR4, RZ, P2, !PT ;  /* 0x0000000482827c10 */ /* 0x000fc400097fe4ff */
[----:B------:R-:W-:Y:S01]  /*324a0*/  IADD3 R131, P2, R131, UR7, RZ ;  /* 0x0000000783837c10 */ /* 0x000fe2000ff5e0ff */
[----:B0-----:R-:W2:Y:S04]  /*324b0*/  LDL.LU R125, [R1+0x1b50] ;  /* 0x001b5000017d7983 */ /* 0x001ea80000300800 */
[----:B------:R0:W-:Y:S01]  /*324c0*/  STL [R1+0x1884], R126 ;  /* 0x0018847e01007387 */ /* 0x0001e20000100800 */
[----:B------:R-:W-:Y:S02]  /*324d0*/  IADD3.X R132, R132, UR4, RZ, P3, !PT ;  /* 0x0000000484847c10 */ /* 0x000fe40009ffe4ff */
[----:B------:R-:W-:Y:S01]  /*324e0*/  IADD3 R133, P3, R133, UR7, RZ ;  /* 0x0000000785857c10 */ /* 0x000fe2000ff7e0ff */
[----:B0-----:R-:W2:Y:S04]  /*324f0*/  LDL.LU R126, [R1+0x1b4c] ;  /* 0x001b4c00017e7983 */ /* 0x001ea80000300800 */
[----:B------:R0:W-:Y:S01]  /*32500*/  STL [R1+0x1858], R127 ;  /* 0x0018587f01007387 */ /* 0x0001e20000100800 */
[----:B------:R-:W-:-:S03]  /*32510*/  IADD3.X R134, R134, UR4, RZ, P4, !PT ;  /* 0x0000000486867c10 */ /* 0x000fc6000a7fe4ff */
[----:B0-----:R-:W2:Y:S04]  /*32520*/  LDL.LU R127, [R1+0x1b48] ;  /* 0x001b4800017f7983 */ /* 0x001ea80000300800 */
[----:B------:R0:W-:Y:S01]  /*32530*/  STL [R1+0x187c], R128 ;  /* 0x00187c8001007387 */ /* 0x0001e20000100800 */
[----:B------:R-:W-:-:S03]  /*32540*/  IADD3 R135, P4, R135, UR7, RZ ;  /* 0x0000000787877c10 */ /* 0x000fc6000ff9e0ff */
        /* <DEDUP_REMOVED lines=52> */
[----:B------:R0:W-:Y:S04]  /*32890*/  STL [R1+0x1834], R146 ;  /* 0x0018349201007387 */ /* 0x0001e80000100800 */
        /* <DEDUP_REMOVED lines=11> */
[----:B------:R-:W3:Y:S04]  /*32950*/  LDL.LU R229, [R1+0xf2c] ;  /* 0x000f2c0001e57983 */ /* 0x000ee80000300800 */
        /* <DEDUP_REMOVED lines=510> */
[----:B------:R0:W-:Y:S02]  /*34940*/  STL [R1+0x1164], R5 ;  /* 0x0011640501007387 */ /* 0x0001e40000100800 */
[----:B0-----:R-:W-:Y:S02]  /*34950*/  IMAD.MOV.U32 R5, RZ, RZ, R210 ;  /* 0x000000ffff057224 */ /* 0x001fe400078e00d2 */
[----:B------:R-:W-:Y:S02]  /*34960*/  IMAD.MOV.U32 R210, RZ, RZ, R211 ;  /* 0x000000ffffd27224 */ /* 0x000fe400078e00d3 */
[----:B------:R-:W-:Y:S02]  /*34970*/  IMAD.MOV.U32 R211, RZ, RZ, R212 ;  /* 0x000000ffffd37224 */ /* 0x000fe400078e00d4 */
[----:B------:R-:W-:Y:S01]  /*34980*/  IMAD.MOV.U32 R212, RZ, RZ, R213 ;  /* 0x000000ffffd47224 */ /* 0x000fe200078e00d5 */
[----:B------:R-:W-:Y:S01]  /*34990*/  IADD3 R5, P2, R5, UR7, RZ ;  /* 0x0000000705057c10 */ /* 0x000fe2000ff5e0ff */
[----:B------:R-:W-:-:S02]  /*349a0*/  IMAD.MOV.U32 R213, RZ, RZ, R231 ;  /* 0x000000ffffd57224 */ /* 0x000fc400078e00e7 */
[----:B------:R-:W4:Y:S04]  /*349b0*/  LDL.LU R231, [R1+0xf24] ;  /* 0x000f240001e77983 */ /* 0x000f280000300800 */
        /* <DEDUP_REMOVED lines=254> */
[----:B--2---:R-:W-:Y:S02]  /*359a0*/  IADD3.X R5, R5, UR4, RZ, P3, !PT ;  /* 0x0000000405057c10 */ /* 0x004fe40009ffe4ff */
[----:B------:R-:W-:-:S03]  /*359b0*/  IADD3 R250, P3, R250, UR7, RZ ;  /* 0x00000007fafa7c10 */ /* 0x000fc6000ff7e0ff */
[----:B------:R-:W-:Y:S04]  /*359c0*/  STL [R1+0x100c], R5 ;  /* 0x00100c0501007387 */ /* 0x000fe80000100800 */
[----:B------:R0:W-:Y:S04]  /*359d0*/  STL [R1+0xfe0], R250 ;  /* 0x000fe0fa01007387 */ /* 0x0001e80000100800 */
[----:B0-----:R-:W2:Y:S04]  /*359e0*/  LDL.LU R250, [R1+0x1ae4] ;  /* 0x001ae40001fa7983 */ /* 0x001ea80000300800 */
[----:B------:R-:W3:Y:S02]  /*359f0*/  LDL.LU R5, [R1+0x1004] ;  /* 0x0010040001057983 */ /* 0x000ee40000300800 */
        /* <DEDUP_REMOVED lines=18> */
[----:B---3--:R-:W-:Y:S02]  /*35b20*/  IADD3.X R5, R5, UR4, RZ, P1, !PT ;  /* 0x0000000405057c10 */ /* 0x008fe40008ffe4ff */
[----:B------:R-:W-:-:S03]  /*35b30*/  IADD3 R0, P1, R0, UR7, RZ ;  /* 0x0000000700007c10 */ /* 0x000fc6000ff3e0ff */
[----:B------:R-:W-:Y:S04]  /*35b40*/  STL [R1+0xfec], R5 ;  /* 0x000fec0501007387 */ /* 0x000fe80000100800 */
[----:B------:R0:W-:Y:S04]  /*35b50*/  STL [R1+0xfc0], R0 ;  /* 0x000fc00001007387 */ /* 0x0001e80000100800 */
[----:B0-----:R-:W3:Y:S04]  /*35b60*/  LDL.LU R0, [R1+0x1ae0] ;  /* 0x001ae00001007983 */ /* 0x001ee80000300800 */
[----:B------:R-:W4:Y:S02]  /*35b70*/  LDL.LU R5, [R1+0xfe4] ;  /* 0x000fe40001057983 */ /* 0x000f240000300800 */
[----:B----4-:R-:W-:-:S05]  /*35b80*/  IADD3.X R5, R5, UR4, RZ, P2, !PT ;  /* 0x0000000405057c10 */ /* 0x010fca00097fe4ff */
[----:B------:R0:W-:Y:S04]  /*35b90*/  STL [R1+0xfe4], R5 ;  /* 0x000fe40501007387 */ /* 0x0001e80000100800 */
[----:B0-----:R-:W4:Y:S01]  /*35ba0*/  LDL.LU R5, [R1+0xfb8] ;  /* 0x000fb80001057983 */ /* 0x001f220000300800 */
[----:B------:R-:W-:Y:S02]  /*35bb0*/  IADD3.X R2, R2, UR4, RZ, P3, !PT ;  /* 0x0000000402027c10 */ /* 0x000fe40009ffe4ff */
[----:B----4-:R-:W-:-:S05]  /*35bc0*/  IADD3 R5, P2, R5, UR7, RZ ;  /* 0x0000000705057c10 */ /* 0x010fca000ff5e0ff */
[----:B------:R-:W-:Y:S04]  /*35bd0*/  STL [R1+0xfb8], R5 ;  /* 0x000fb80501007387 */ /* 0x000fe80000100800 */
[----:B------:R0:W-:Y:S04]  /*35be0*/  STL [R1+0xfdc], R2 ;  /* 0x000fdc0201007387 */ /* 0x0001e80000100800 */
[----:B0-----:R-:W4:Y:S04]  /*35bf0*/  LDL.LU R2, [R1+0x1adc] ;  /* 0x001adc0001027983 */ /* 0x001f280000300800 */
[----:B------:R-:W2:Y:S02]  /*35c00*/  LDL.LU R5, [R1+0xfb0] ;  /* 0x000fb00001057983 */ /* 0x000ea40000300800 */
        /* <DEDUP_REMOVED lines=17> */
[----:B0-----:R-:W3:Y:S01]  /*35d20*/  LDL.LU R5, [R1+0xf98] ;  /* 0x000f980001057983 */ /* 0x001ee20000300800 */
[----:B------:R-:W-:Y:S02]  /*35d30*/  IADD3.X R18, R18, UR4, RZ, P1, !PT ;  /* 0x0000000412127c10 */ /* 0x000fe40008ffe4ff */
[----:B---3--:R-:W-:-:S05]  /*35d40*/  IADD3 R5, P6, R5, UR7, RZ ;  /* 0x0000000705057c10 */ /* 0x008fca000ffde0ff */
[----:B------:R0:W-:Y:S04]  /*35d50*/  STL [R1+0xf98], R5 ;  /* 0x000f980501007387 */ /* 0x0001e80000100800 */
[----:B------:R-:W-:Y:S04]  /*35d60*/  STL [R1+0xfbc], R18 ;  /* 0x000fbc1201007387 */ /* 0x000fe80000100800 */
        /* <DEDUP_REMOVED lines=10> */
[----:B--2---:R-:W-:Y:S02]  /*35e10*/  IADD3.X R3, R3, UR4, RZ, P4, !PT ;  /* 0x0000000403037c10 */ /* 0x004fe4000a7fe4ff */
[----:B---3--:R-:W-:Y:S02]  /*35e20*/  IADD3.X R5, R5, UR4, RZ, P3, !PT ;  /* 0x0000000405057c10 */ /* 0x008fe40009ffe4ff */
[----:B------:R-:W-:-:S03]  /*35e30*/  IADD3 R188, P3, R188, UR7, RZ ;  /* 0x00000007bcbc7c10 */ /* 0x000fc6000ff7e0ff */
[----:B------:R-:W-:Y:S04]  /*35e40*/  STL [R1+0xfac], R5 ;  /* 0x000fac0501007387 */ /* 0x000fe80000100800 */
[----:B------:R-:W-:Y:S04]  /*35e50*/  STL [R1+0xf80], R188 ;  /* 0x000f80bc01007387 */ /* 0x000fe80000100800 */
[----:B------:R0:W-:Y:S04]  /*35e60*/  STL [R1+0xfa4], R3 ;  /* 0x000fa40301007387 */ /* 0x0001e80000100800 */
[----:B0-----:R-:W2:Y:S04]  /*35e70*/  LDL.LU R3, [R1+0x1ad4] ;  /* 0x001ad40001037983 */ /* 0x001ea80000300800 */
[----:B------:R-:W3:Y:S01]  /*35e80*/  LDL.LU R5, [R1+0xf78] ;  /* 0x000f780001057983 */ /* 0x000ee20000300800 */
[----:B------:R-:W-:-:S02]  /*35e90*/  IADD3.X R207, R207, UR4, RZ, P5, !PT ;  /* 0x00000004cfcf7c10 */ /* 0x000fc4000affe4ff */
[----:B---3--:R-:W-:-:S05]  /*35ea0*/  IADD3 R5, P4, R5, UR7, RZ ;  /* 0x0000000705057c10 */ /* 0x008fca000ff9e0ff */
[----:B------:R-:W-:Y:S04]  /*35eb0*/  STL [R1+0xf78], R5 ;  /* 0x000f780501007387 */ /* 0x000fe80000100800 */
[----:B------:R0:W-:Y:S04]  /*35ec0*/  STL [R1+0xf9c], R207 ;  /* 0x000f9ccf01007387 */ /* 0x0001e80000100800 */
[----:B0-----:R-:W3:Y:S02]  /*35ed0*/  LDL.LU R207, [R1+0xf70] ;  /* 0x000f700001cf7983 */ /* 0x001ee40000300800 */
[----:B---3--:R-:W-:-:S05]  /*35ee0*/  IADD3 R207, P5, R207, UR7, RZ ;  /* 0x00000007cfcf7c10 */ /* 0x008fca000ffbe0ff */
[----:B------:R0:W-:Y:S04]  /*35ef0*/  STL [R1+0xf70], R207 ;  /* 0x000f70cf01007387 */ /* 0x0001e80000100800 */
[----:B0-----:R-:W3:Y:S01]  /*35f00*/  LDL.LU R207, [R1+0xf94] ;  /* 0x000f940001cf7983 */ /* 0x001ee20000300800 */
[----:B------:R-:W-:Y:S01]  /*35f10*/  WARPGROUP.ARRIVE ;  /* 0x00000000000079c5 */ /* 0x000fe20000000000 */
[----:B------:R-:W-:Y:S01]  /*35f20*/  UMOV UR36, UR20 ;  /* 0x0000001400247c82 */ /* 0x000fe20008000000 */
[----:B------:R-:W-:-:S04]  /*35f30*/  UMOV UR37, UR21 ;  /* 0x0000001500257c82 */ /* 0x000fc80008000000 */
[----:B------:R-:W-:Y:S01]  /*35f40*/  QGMMA.64x256x32.F32.E5M2.E5M2 R24, gdesc[UR36], R24, gsb0 ;  /* 0x03e00000241879f3 */ /* 0x000fe20008003818 */
[----:B------:R-:W-:Y:S01]  /*35f50*/  UMOV UR40, UR24 ;  /* 0x0000001800287c82 */ /* 0x000fe20008000000 */
[----:B------:R-:W-:Y:S01]  /*35f60*/  UMOV UR41, UR25 ;  /* 0x0000001900297c82 */ /* 0x000fe20008000000 */
[----:B------:R-:W-:Y:S01]  /*35f70*/  UMOV UR42, UR34 ;  /* 0x00000022002a7c82 */ /* 0x000fe20008000000 */
[----:B------:R-:W-:Y:S01]  /*35f80*/  UMOV UR43, UR35 ;  /* 0x00000023002b7c82 */ /* 0x000fe20008000000 */
[----:B---3--:R-:W-:Y:S02]  /*35f90*/  IADD3.X R207, R207, UR4, RZ, P6, !PT ;  /* 0x00000004cfcf7c10 */ /* 0x008fe4000b7fe4ff */
[----:B------:R-:W-:-:S03]  /*35fa0*/  IADD3 R0, P6, R0, UR7, RZ ;  /* 0x0000000700007c10 */ /* 0x000fc6000ffde0ff */
[----:B------:R-:W-:Y:S04]  /*35fb0*/  STL [R1+0xf94], R207 ;  /* 0x000f94cf01007387 */ /* 0x000fe80000100800 */
[----:B------:R0:W-:Y:S04]  /*35fc0*/  STL [R1+0xf68], R0 ;  /* 0x000f680001007387 */ /* 0x0001e80000100800 */
[----:B0-----:R-:W3:Y:S01]  /*35fd0*/  LDL.LU R0, [R1+0x1ad0] ;  /* 0x001ad00001007983 */ /* 0x001ee20000300800 */
[----:B------:R-:W-:Y:S02]  /*35fe0*/  WARPGROUP.DEPBAR.LE gsb0, 0x0 ;  /* 0x00008000000079c5 */ /* 0x000fe40000010000 */
[----:B------:R-:W-:-:S07]  /*35ff0*/  WARPGROUP.ARRIVE ;  /* 0x00000000000079c5 */ /* 0x000fce0000000000 */
[----:B------:R-:W-:Y:S01]  /*36000*/  QGMMA.64x256x32.F32.E5M2.E5M2 R24, gdesc[UR40], R24, gsb0 ;  /* 0x03e00000281879f3 */ /* 0x000fe20008003818 */
[----:B--2---:R-:W-:Y:S02]  /*36010*/  IADD3.X R3, R3, UR4, RZ, P1, !PT ;  /* 0x0000000403037c10 */ /* 0x004fe40008ffe4ff */
[----:B------:R-:W-:Y:S02]  /*36020*/  IADD3 R208, P1, R208, UR7, RZ ;  /* 0x00000007d0d07c10 */ /* 0x000fe4000ff3e0ff */
[----:B----4-:R-:W-:Y:S02]  /*36030*/  IADD3.X R2, R2, UR4, RZ, P2, !PT ;  /* 0x0000000402027c10 */ /* 0x010fe400097fe4ff */
[----:B------:R-:W-:Y:S01]  /*36040*/  IADD3.X R209, R209, UR4, RZ, P3, !PT ;  /* 0x00000004d1d17c10 */ /* 0x000fe20009ffe4ff */
[----:B------:R0:W-:Y:S01]  /*36050*/  STL [R1+0xf8c], R3 ;  /* 0x000f8c0301007387 */ /* 0x0001e20000100800 */
[----:B------:R-:W-:Y:S02]  /*36060*/  IADD3 R210, P3, R210, UR7, RZ ;  /* 0x00000007d2d27c10 */ /* 0x000fe4000ff7e0ff */
[----:B------:R-:W-:-:S02]  /*36070*/  IADD3.X R211, R211, UR4, RZ, P4, !PT ;  /* 0x00000004d3d37c10 */ /* 0x000fc4000a7fe4ff */
[----:B------:R-:W-:Y:S02]  /*36080*/  IADD3 R212, P4, R212, UR7, RZ ;  /* 0x00000007d4d47c10 */ /* 0x000fe4000ff9e0ff */
[----:B------:R-:W-:Y:S01]  /*36090*/  IADD3.X R213, R213, UR4, RZ, P5, !PT ;  /* 0x00000004d5d57c10 */ /* 0x000fe2000affe4ff */
[----:B0-----:R0:W5:Y:S04]  /*360a0*/  LDL.LU R3, [R1+0x1acc] ;  /* 0x001acc0001037983 */ /* 0x0011680000300800 */
[----:B------:R-:W-:Y:S04]  /*360b0*/  STL [R1+0xf60], R208 ;  /* 0x000f60d001007387 */ /* 0x000fe80000100800 */
[----:B------:R1:W-:Y:S01]  /*360c0*/  STL [R1+0xf84], R2 ;  /* 0x000f840201007387 */ /* 0x0003e20000100800 */
[----:B------:R-:W-:-:S02]  /*360d0*/  IADD3 R214, P5, R214, UR7, RZ ;  /* 0x00000007d6d67c10 */ /* 0x000fc4000ffbe0ff */
[----:B------:R-:W-:Y:S02]  /*360e0*/  IADD3.X R215, R215, UR4, RZ, P6, !PT ;  /* 0x00000004d7d77c10 */ /* 0x000fe4000b7fe4ff */
[----:B------:R-:W-:Y:S02]  /*360f0*/  IADD3 R216, P6, R216, UR7, RZ ;  /* 0x00000007d8d87c10 */ /* 0x000fe4000ffde0ff */
[----:B------:R-:W-:Y:S01]  /*36100*/  IADD3.X R217, R217, UR4, RZ, P1, !PT ;  /* 0x00000004d9d97c10 */ /* 0x000fe20008ffe4ff */
[----:B-1----:R0:W5:Y:S01]  /*36110*/  LDL.LU R2, [R1+0x1ac8] ;  /* 0x001ac80001027983 */ /* 0x0021620000300800 */
[----:B------:R-:W-:Y:S02]  /*36120*/  IADD3 R218, P1, R218, UR7, RZ ;  /* 0x00000007dada7c10 */ /* 0x000fe4000ff3e0ff */
[----:B------:R-:W-:Y:S02]  /*36130*/  IADD3.X R221, R221, UR4, RZ, P3, !PT ;  /* 0x00000004dddd7c10 */ /* 0x000fe40009ffe4ff */
[----:B------:R-:W-:-:S02]  /*36140*/  IADD3 R222, P3, R222, UR7, RZ ;  /* 0x00000007dede7c10 */ /* 0x000fc4000ff7e0ff */
[----:B------:R-:W-:Y:S02]  /*36150*/  IADD3.X R223, R223, UR4, RZ, P4, !PT ;  /* 0x00000004dfdf7c10 */ /* 0x000fe4000a7fe4ff */
[----:B------:R-:W-:Y:S02]  /*36160*/  IADD3 R224, P4, R224, UR7, RZ ;  /* 0x00000007e0e07c10 */ /* 0x000fe4000ff9e0ff */
[----:B------:R-:W-:Y:S02]  /*36170*/  IADD3.X R225, R225, UR4, RZ, P5, !PT ;  /* 0x00000004e1e17c10 */ /* 0x000fe4000affe4ff */
        /* <DEDUP_REMOVED lines=12> */
[----:B------:R-:W-:Y:S01]  /*36240*/  IADD3 R240, P6, R240, UR7, RZ ;  /* 0x00000007f0f07c10 */ /* 0x000fe2000ffde0ff */
[----:B------:R-:W1:Y:S01]  /*36250*/  S2R R18, SR_TID.X ;  /* 0x0000000000127919 */ /* 0x000e620000002100 */
[----:B------:R-:W-:Y:S02]  /*36260*/  IADD3.X R241, R241, UR4, RZ, P1, !PT ;  /* 0x00000004f1f17c10 */ /* 0x000fe40008ffe4ff */
[----:B------:R-:W-:Y:S01]  /*36270*/  IADD3 R242, P1, R242, UR7, RZ ;  /* 0x00000007f2f27c10 */ /* 0x000fe2000ff3e0ff */
[----:B------:R-:W2:Y:S01]  /*36280*/  S2R R188, SR_TID.X ;  /* 0x0000000000bc7919 */ /* 0x000ea20000002100 */
[----:B------:R-:W-:-:S02]  /*36290*/  IADD3.X R245, R245, UR4, RZ, P3, !PT ;  /* 0x00000004f5f57c10 */ /* 0x000fc40009ffe4ff */
[----:B------:R-:W-:Y:S02]  /*362a0*/  IADD3 R246, P3, R246, UR7, RZ ;  /* 0x00000007f6f67c10 */ /* 0x000fe4000ff7e0ff */
[----:B------:R-:W-:Y:S02]  /*362b0*/  IADD3.X R247, R247, UR4, RZ, P4, !PT ;  /* 0x00000004f7f77c10 */ /* 0x000fe4000a7fe4ff */
[----:B------:R-:W-:Y:S02]  /*362c0*/  IADD3.X R248, R248, UR4, RZ, P5, !PT ;  /* 0x00000004f8f87c10 */ /* 0x000fe4000affe4ff */
[----:B------:R-:W-:Y:S02]  /*362d0*/  IADD3.X R251, R251, UR4, RZ, P6, !PT ;  /* 0x00000004fbfb7c10 */ /* 0x000fe4000b7fe4ff */
[----:B------:R-:W-:Y:S02]  /*362e0*/  IADD3.X R249, R249, UR4, RZ, P3, !PT ;  /* 0x00000004f9f97c10 */ /* 0x000fe40009ffe4ff */
[----:B------:R-:W-:-:S02]  /*362f0*/  IADD3.X R252, R252, UR4, RZ, P1, !PT ;  /* 0x00000004fcfc7c10 */ /* 0x000fc40008ffe4ff */
[----:B-1----:R-:W-:Y:S02]  /*36300*/  LOP3.LUT R18, R18, 0x7f, RZ, 0xc0, !PT ;  /* 0x0000007f12127812 */ /* 0x002fe400078ec0ff */
[----:B--2---:R-:W-:Y:S02]  /*36310*/  LOP3.LUT R188, R188, 0x7f, RZ, 0xc0, !PT ;  /* 0x0000007fbcbc7812 */ /* 0x004fe400078ec0ff */
[----:B------:R-:W-:Y:S02]  /*36320*/  LOP3.LUT R18, R18, 0x10, RZ, 0x3c, !PT ;  /* 0x0000001012127812 */ /* 0x000fe400078e3cff */
[----:B---3--:R-:W-:-:S05]  /*36330*/  IADD3 R0, P2, R0, UR7, RZ ;  /* 0x0000000700007c10 */ /* 0x008fca000ff5e0ff */
[----:B------:R1:W-:Y:S01]  /*36340*/  STL [R1+0xf58], R0 ;  /* 0x000f580001007387 */ /* 0x0003e20000100800 */
[----:B------:R-:W-:Y:S02]  /*36350*/  IADD3.X R219, R219, UR4, RZ, P2, !PT ;  /* 0x00000004dbdb7c10 */ /* 0x000fe400097fe4ff */
[----:B------:R-:W-:Y:S01]  /*36360*/  IADD3 R220, P2, R220, UR7, RZ ;  /* 0x00000007dcdc7c10 */ /* 0x000fe2000ff5e0ff */
[----:B-1----:R0:W5:Y:S04]  /*36370*/  LDL.LU R0, [R1+0x1ac4] ;  /* 0x001ac40001007983 */ /* 0x0021680000300800 */
[----:B------:R0:W-:Y:S04]  /*36380*/  STL [R1+0xf7c], R209 ;  /* 0x000f7cd101007387 */ /* 0x0001e80000100800 */
        /* <DEDUP_REMOVED lines=16> */
[----:B------:R0:W-:Y:S01]  /*36490*/  STL [R1+0xf10], R226 ;  /* 0x000f10e201007387 */ /* 0x0001e20000100800 */
[----:B------:R-:W-:-:S03]  /*364a0*/  IADD3.X R231, R231, UR4, RZ, P2, !PT ;  /* 0x00000004e7e77c10 */ /* 0x000fc600097fe4ff */
[----:B------:R0:W-:Y:S01]  /*364b0*/  STL [R1+0xf34], R227 ;  /* 0x000f34e301007387 */ /* 0x0001e20000100800 */
[----:B------:R-:W-:-:S03]  /*364c0*/  IADD3 R232, P2, R232, UR7, RZ ;  /* 0x00000007e8e87c10 */ /* 0x000fc6000ff5e0ff */
        /* <DEDUP_REMOVED lines=23> */
[----:B------:R0:W-:Y:S04]  /*36640*/  STL [R1+0xedc], R248 ;  /* 0x000edcf801007387 */ /* 0x0001e80000100800 */
[----:B------:R0:W-:Y:S04]  /*36650*/  STL [R1+0xed4], R251 ;  /* 0x000ed4fb01007387 */ /* 0x0001e80000100800 */
[----:B------:R0:W-:Y:S04]  /*36660*/  STL [R1+0xebc], R249 ;  /* 0x000ebcf901007387 */ /* 0x0001e80000100800 */
[----:B------:R0:W-:Y:S04]  /*36670*/  STL [R1+0xecc], R252 ;  /* 0x000eccfc01007387 */ /* 0x0001e80000100800 */
[----:B------:R0:W-:Y:S01]  /*36680*/  STL [R1+0xec4], R250 ;  /* 0x000ec4fa01007387 */ /* 0x0001e20000100800 */
[----:B------:R-:W-:-:S02]  /*36690*/  WARPGROUP.DEPBAR.LE gsb0, 0x0 ;  /* 0x00008000000079c5 */ /* 0x000fc40000010000 */
[----:B------:R-:W-:Y:S05]  /*366a0*/  @P0 BRA `(.L_x_2) ;  /* 0xfffffe6000780947 */ /* 0x000fea000383ffff */
.L_x_1:
[----:B------:R-:W2:Y:S01]  /*366b0*/  LDL.LU R167, [R1+0xc28] ;  /* 0x000c280001a77983 */ /* 0x000ea20000300800 */
[----:B------:R-:W-:Y:S01]  /*366c0*/  ULDC.64 UR6, c[0x0][0x228] ;  /* 0x00008a0000067ab9 */ /* 0x000fe20000000a00 */
[----:B------:R-:W-:Y:S01]  /*366d0*/  ULDC.64 UR8, c[0x0][0x228] ;  /* 0x00008a0000087ab9 */ /* 0x000fe20000000a00 */
[----:B------:R-:W-:Y:S01]  /*366e0*/  ULDC.64 UR10, c[0x0][0x220] ;  /* 0x00008800000a7ab9 */ /* 0x000fe20000000a00 */
[----:B------:R-:W3:Y:S01]  /*366f0*/  LDL.LU R166, [R1+0xc2c] ;  /* 0x000c2c0001a67983 */ /* 0x000ee20000300800 */
[----:B------:R-:W-:Y:S01]  /*36700*/  ULDC.64 UR12, c[0x0][0x228] ;  /* 0x00008a00000c7ab9 */ /* 0x000fe20000000a00 */
[----:B------:R-:W-:Y:S01]  /*36710*/  MOV R13, UR46 ;  /* 0x0000002e000d7c02 */ /* 0x000fe20008000f00 */
[----:B------:R-:W-:Y:S01]  /*36720*/  ULDC.64 UR14, c[0x0][0x228] ;  /* 0x00008a00000e7ab9 */ /* 0x000fe20000000a00 */
[----:B------:R-:W4:Y:S01]  /*36730*/  LDL.LU R165, [R1+0xc30] ;  /* 0x000c300001a57983 */ /* 0x000f220000300800 */
[----:B------:R-:W-:Y:S01]  /*36740*/  MOV R12, UR45 ;  /* 0x0000002d000c7c02 */ /* 0x000fe20008000f00 */
[----:B------:R-:W-:Y:S01]  /*36750*/  ULDC.64 UR16, c[0x0][0x228] ;  /* 0x00008a0000107ab9 */ /* 0x000fe20000000a00 */
[----:B------:R-:W-:Y:S01]  /*36760*/  MOV R188, UR44 ;  /* 0x0000002c00bc7c02 */ /* 0x000fe20008000f00 */
[----:B------:R-:W4:Y:S01]  /*36770*/  LDL.LU R164, [R1+0xc34] ;  /* 0x000c340001a47983 */ /* 0x000f220000300800 */
[----:B0-----:R-:W-:Y:S01]  /*36780*/  LOP3.LUT R250, R250, 0xfffffdff, RZ, 0xc0, !PT ;  /* 0xfffffdfffafa7812 */ /* 0x001fe200078ec0ff */
[----:B------:R-:W-:Y:S01]  /*36790*/  ULDC.64 UR34, c[0x0][0x228] ;  /* 0x00008a0000227ab9 */ /* 0x000fe20000000a00 */
[----:B------:R-:W-:Y:S01]  /*367a0*/  ULDC.64 UR26, c[0x0][0x228] ;  /* 0x00008a00001a7ab9 */ /* 0x000fe20000000a00 */
[----:B------:R-:W4:Y:S01]  /*367b0*/  LDL.LU R163, [R1+0xc38] ;  /* 0x000c380001a37983 */ /* 0x000f220000300800 */
[C---:B-----5:R-:W-:Y:S01]  /*367c0*/  VIADD R184, R0.reuse, 0x13c ;  /* 0x0000013c00b87836 */ /* 0x060fe20000000000 */
[----:B------:R-:W-:Y:S01]  /*367d0*/  ULDC.64 UR20, c[0x0][0x228] ;  /* 0x00008a0000147ab9 */ /* 0x000fe20000000a00 */
[C---:B------:R-:W-:Y:S01]  /*367e0*/  VIADD R183, R0.reuse, 0x13a ;  /* 0x0000013a00b77836 */ /* 0x040fe20000000000 */
[----:B------:R-:W4:Y:S01]  /*367f0*/  LDL.LU R162, [R1+0xc3c] ;  /* 0x000c3c0001a27983 */ /* 0x000f220000300800 */
[C---:B------:R-:W-:Y:S01]  /*36800*/  VIADD R182, R0.reuse, 0x138 ;  /* 0x0000013800b67836 */ /* 0x040fe20000000000 */
        /* <DEDUP_REMOVED lines=11> */
[----:B------:R-:W-:Y:S01]  /*368c0*/  ULDC.64 UR18, c[0x0][0x228] ;  /* 0x00008a0000127ab9 */ /* 0x000fe20000000a00 */
[C---:B------:R-:W-:Y:S01]  /*368d0*/  VIADD R176, R0.reuse, 0x12c ;  /* 0x0000012c00b07836 */ /* 0x040fe20000000000 */
[----:B------:R-:W-:Y:S01]  /*368e0*/  ULDC.64 UR22, c[0x0][0x228] ;  /* 0x00008a0000167ab9 */ /* 0x000fe20000000a00 */
[----:B------:R-:W4:Y:S01]  /*368f0*/  LDL.LU R158, [R1+0xc4c] ;  /* 0x000c4c00019e7983 */ /* 0x000f220000300800 */
[----:B------:R-:W-:Y:S01]  /*36900*/  VIADD R175, R0, 0x12a ;  /* 0x0000012a00af7836 */ /* 0x000fe20000000000 */
[----:B------:R-:W-:-:S02]  /*36910*/  ULDC.64 UR28, c[0x0][0x228] ;  /* 0x00008a00001c7ab9 */ /* 0x000fc40000000a00 */
        /* <DEDUP_REMOVED lines=18> */
[----:B-1----:R-:W4:Y:S01]  /*36a40*/  LDL.LU R4, [R1+0xc24] ;  /* 0x000c240001047983 */ /* 0x002f220000300800 */
[----:B------:R-:W-:Y:S01]  /*36a50*/  UMOV UR4, UR7 ;  /* 0x0000000700047c82 */ /* 0x000fe20008000000 */
[----:B------:R-:W-:Y:S01]  /*36a60*/  UMOV UR60, UR6 ;  /* 0x00000006003c7c82 */ /* 0x000fe20008000000 */
[----:B------:R-:W-:Y:S01]  /*36a70*/  ULDC.64 UR6, c[0x0][0x228] ;  /* 0x00008a0000067ab9 */ /* 0x000fe20000000a00 */
[----:B------:R-:W-:Y:S01]  /*36a80*/  STL [R1+0x1be0], R137 ;  /* 0x001be08901007387 */ /* 0x000fe20000100800 */
[----:B------:R-:W-:Y:S01]  /*36a90*/  LOP3.LUT R236, R236, 0x7fffffff, RZ, 0xc0, !PT ;  /* 0x7fffffffecec7812 */ /* 0x000fe200078ec0ff */
[----:B------:R-:W-:Y:S01]  /*36aa0*/  UMOV UR48, UR17 ;  /* 0x0000001100307c82 */ /* 0x000fe20008000000 */
[----:B------:R-:W-:Y:S01]  /*36ab0*/  LOP3.LUT R235, R235, 0x7fffffff, RZ, 0xc0, !PT ;  /* 0x7fffffffebeb7812 */ /* 0x000fe200078ec0ff */
[----:B------:R-:W-:Y:S01]  /*36ac0*/  STL [R1+0x1bdc], R138 ;  /* 0x001bdc8a01007387 */ /* 0x000fe20000100800 */
[----:B------:R-:W-:Y:S01]  /*36ad0*/  VIADD R174, R0, 0x128 ;  /* 0x0000012800ae7836 */ /* 0x000fe20000000000 */
[----:B------:R-:W-:Y:S01]  /*36ae0*/  LOP3.LUT R234, R234, 0x7fffffff, RZ, 0xc0, !PT ;  /* 0x7fffffffeaea7812 */ /* 0x000fe200078ec0ff */
[C---:B------:R-:W-:Y:S01]  /*36af0*/  VIADD R173, R0.reuse, 0x126 ;  /* 0x0000012600ad7836 */ /* 0x040fe20000000000 */
[----:B------:R-:W-:Y:S01]  /*36b00*/  STL [R1+0x1bd8], R139 ;  /* 0x001bd88b01007387 */ /* 0x000fe20000100800 */
[C---:B------:R-:W-:Y:S01]  /*36b10*/  VIADD R172, R0.reuse, 0x124 ;  /* 0x0000012400ac7836 */ /* 0x040fe20000000000 */
[----:B------:R-:W-:Y:S01]  /*36b20*/  MOV R185, UR60 ;  /* 0x0000003c00b97c02 */ /* 0x000fe20008000f00 */
[C---:B------:R-:W-:Y:S01]  /*36b30*/  VIADD R171, R0.reuse, 0x122 ;  /* 0x0000012200ab7836 */ /* 0x040fe20000000000 */
[----:B------:R-:W-:Y:S01]  /*36b40*/  STL [R1+0x1bd4], R140 ;  /* 0x001bd48c01007387 */ /* 0x000fe20000100800 */
[C---:B------:R-:W-:Y:S01]  /*36b50*/  VIADD R170, R0.reuse, 0x120 ;  /* 0x0000012000aa7836 */ /* 0x040fe20000000000 */
[----:B------:R-:W-:Y:S01]  /*36b60*/  LOP3.LUT R233, R233, 0xbfffffff, RZ, 0xc0, !PT ;  /* 0xbfffffffe9e97812 */ /* 0x000fe200078ec0ff */
[C---:B------:R-:W-:Y:S01]  /*36b70*/  VIADD R169, R0.reuse, 0x11e ;  /* 0x0000011e00a97836 */ /* 0x040fe20000000000 */
[----:B------:R-:W-:Y:S01]  /*36b80*/  STL [R1+0x1bd0], R141 ;  /* 0x001bd08d01007387 */ /* 0x000fe20000100800 */
[----:B------:R-:W-:Y:S01]  /*36b90*/  VIADD R168, R0, 0x11c ;  /* 0x0000011c00a87836 */ /* 0x000fe20000000000 */
[----:B------:R-:W-:Y:S01]  /*36ba0*/  LOP3.LUT R232, R232, 0xbfffffff, RZ, 0xc0, !PT ;  /* 0xbfffffffe8e87812 */ /* 0x000fe200078ec0ff */
[C---:B------:R-:W-:Y:S01]  /*36bb0*/  VIADD R18, R0.reuse, 0xf0 ;  /* 0x000000f000127836 */ /* 0x040fe20000000000 */
[----:B------:R-:W-:Y:S01]  /*36bc0*/  STL [R1+0x1bcc], R143 ;  /* 0x001bcc8f01007387 */ /* 0x000fe20000100800 */
[----:B------:R-:W-:Y:S01]  /*36bd0*/  LOP3.LUT R231, R231, 0xbfffffff, RZ, 0xc0, !PT ;  /* 0xbfffffffe7e77812 */ /* 0x000fe200078ec0ff */
[----:B------:R-:W-:Y:S01]  /*36be0*/  VIADD R17, R0, 0xee ;  /* 0x000000ee00117836 */ /* 0x000fe20000000000 */
[----:B------:R-:W-:Y:S01]  /*36bf0*/  LOP3.LUT R230, R230, 0xbfffffff, RZ, 0xc0, !PT ;  /* 0xbfffffffe6e67812 */ /* 0x000fe200078ec0ff */
[----:B------:R-:W-:Y:S01]  /*36c00*/  STL [R1+0x1bc8], R142 ;  /* 0x001bc88e01007387 */ /* 0x000fe20000100800 */
[C---:B------:R-:W-:Y:S01]  /*36c10*/  VIADD R16, R0.reuse, 0xec ;  /* 0x000000ec00107836 */ /* 0x040fe20000000000 */
[----:B------:R-:W-:Y:S01]  /*36c20*/  LOP3.LUT R229, R229, 0xbfffffff, RZ, 0xc0, !PT ;  /* 0xbfffffffe5e57812 */ /* 0x000fe200078ec0ff */
[C---:B------:R-:W-:Y:S01]  /*36c30*/  VIADD R15, R0.reuse, 0xea ;  /* 0x000000ea000f7836 */ /* 0x040fe20000000000 */
[----:B------:R-:W-:Y:S01]  /*36c40*/  STL [R1+0x1bc4], R144 ;  /* 0x001bc49001007387 */ /* 0x000fe20000100800 */
[----:B------:R-:W-:Y:S01]  /*36c50*/  VIADD R14, R0, 0xe8 ;  /* 0x000000e8000e7836 */ /* 0x000fe20000000000 */
[----:B------:R-:W-:-:S02]  /*36c60*/  LOP3.LUT R228, R228, 0xffbfffff, RZ, 0xc0, !PT ;  /* 0xffbfffffe4e47812 */ /* 0x000fc400078ec0ff */
[----:B------:R-:W-:Y:S04]  /*36c70*/  STL [R1+0x1bc0], R145 ;  /* 0x001bc09101007387 */ /* 0x000fe80000100800 */
[----:B------:R-:W-:Y:S04]  /*36c80*/  STL [R1+0x1bbc], R147 ;  /* 0x001bbc9301007387 */ /* 0x000fe80000100800 */
[----:B------:R-:W-:Y:S04]  /*36c90*/  STL [R1+0x1bb8], R146 ;  /* 0x001bb89201007387 */ /* 0x000fe80000100800 */
[----:B------:R-:W-:Y:S04]  /*36ca0*/  STL [R1+0x1bb4], R148 ;  /* 0x001bb49401007387 */ /* 0x000fe80000100800 */
[----:B------:R-:W-:Y:S04]  /*36cb0*/  STL [R1+0x1bb0], R149 ;  /* 0x001bb09501007387 */ /* 0x000fe80000100800 */
[----:B------:R-:W-:Y:S04]  /*36cc0*/  STL [R1+0x1bac], R151 ;  /* 0x001bac9701007387 */ /* 0x000fe80000100800 */
[----:B------:R-:W-:Y:S04]  /*36cd0*/  STL [R1+0x1ba8], R150 ;  /* 0x001ba89601007387 */ /* 0x000fe80000100800 */
[----:B------:R0:W-:Y:S04]  /*36ce0*/  STL [R1+0xeec], R13 ;  /* 0x000eec0d01007387 */ /* 0x0001e80000100800 */
[----:B------:R1:W-:Y:S04]  /*36cf0*/  STL [R1+0xef0], R12 ;  /* 0x000ef00c01007387 */ /* 0x0003e80000100800 */
[----:B------:R-:W-:Y:S01]  /*36d00*/  STL [R1+0x1ac8], R188 ;  /* 0x001ac8bc01007387 */ /* 0x000fe20000100800 */
[----:B0-----:R-:W-:-:S02]  /*36d10*/  VIADD R13, R0, 0xe6 ;  /* 0x000000e6000d7836 */ /* 0x001fc40000000000 */
[C---:B-1----:R-:W-:Y:S02]  /*36d20*/  VIADD R12, R0.reuse, 0xe4 ;  /* 0x000000e4000c7836 */ /* 0x042fe40000000000 */
[----:B--2---:R-:W-:Y:S02]  /*36d30*/  IMAD.MOV.U32 R218, RZ, RZ, R167 ;  /* 0x000000ffffda7224 */ /* 0x004fe400078e00a7 */
[C---:B------:R-:W-:Y:S02]  /*36d40*/  VIADD R167, R0.reuse, 0x11a ;  /* 0x0000011a00a77836 */ /* 0x040fe40000000000 */
[----:B---3--:R-:W-:Y:S02]  /*36d50*/  IMAD.MOV.U32 R217, RZ, RZ, R166 ;  /* 0x000000ffffd97224 */ /* 0x008fe400078e00a6 */
[----:B------:R-:W-:Y:S02]  /*36d60*/  VIADD R166, R0, 0x118 ;  /* 0x0000011800a67836 */ /* 0x000fe40000000000 */
[----:B----4-:R-:W-:-:S02]  /*36d70*/  IMAD.MOV.U32 R216, RZ, RZ, R165 ;  /* 0x000000ffffd87224 */ /* 0x010fc400078e00a5 */
[C---:B------:R-:W-:Y:S02]  /*36d80*/  VIADD R165, R0.reuse, 0x116 ;  /* 0x0000011600a57836 */ /* 0x040fe40000000000 */
[----:B------:R-:W-:Y:S02]  /*36d90*/  IMAD.MOV.U32 R215, RZ, RZ, R164 ;  /* 0x000000ffffd77224 */ /* 0x000fe400078e00a4 */
[C---:B------:R-:W-:Y:S02]  /*36da0*/  VIADD R164, R0.reuse, 0x114 ;  /* 0x0000011400a47836 */ /* 0x040fe40000000000 */
[----:B------:R-:W-:Y:S02]  /*36db0*/  IMAD.MOV.U32 R214, RZ, RZ, R163 ;  /* 0x000000ffffd67224 */ /* 0x000fe400078e00a3 */
[----:B------:R-:W-:Y:S02]  /*36dc0*/  VIADD R163, R0, 0x112 ;  /* 0x0000011200a37836 */ /* 0x000fe40000000000 */
[----:B------:R-:W-:-:S02]  /*36dd0*/  IMAD.MOV.U32 R213, RZ, RZ, R162 ;  /* 0x000000ffffd57224 */ /* 0x000fc400078e00a2 */
        /* <DEDUP_REMOVED lines=38> */
[----:B------:R-:W-:Y:S02]  /*37040*/  VIADD R8, R0, 0xdc ;  /* 0x000000dc00087836 */ /* 0x000fe40000000000 */
[----:B------:R-:W-:Y:S02]  /*37050*/  IMAD.MOV.U32 R222, RZ, RZ, R7 ;  /* 0x000000ffffde7224 */ /* 0x000fe400078e0007 */
[----:B------:R-:W-:Y:S02]  /*37060*/  IMAD.MOV.U32 R221, RZ, RZ, R6 ;  /* 0x000000ffffdd7224 */ /* 0x000fe400078e0006 */
[----:B------:R-:W0:Y:S01]  /*37070*/  LDC R6, c[0x0][0x244] ;  /* 0x00009100ff067b82 */ /* 0x000e220000000800 */
[----:B------:R-:W-:-:S02]  /*37080*/  IMAD.MOV.U32 R223, RZ, RZ, R222 ;  /* 0x000000ffffdf7224 */ /* 0x000fc400078e00de */
[----:B------:R-:W-:Y:S02]  /*37090*/  IMAD.MOV.U32 R220, RZ, RZ, R5 ;  /* 0x000000ffffdc7224 */ /* 0x000fe400078e0005 */
[C---:B------:R-:W-:Y:S02]  /*370a0*/  VIADD R5, R0.reuse, 0x140 ;  /* 0x0000014000057836 */ /* 0x040fe40000000000 */
[----:B------:R-:W-:Y:S02]  /*370b0*/  IMAD.MOV.U32 R219, RZ, RZ, R4 ;  /* 0x000000ffffdb7224 */ /* 0x000fe400078e0004 */
[C---:B------:R-:W-:Y:S01]  /*370c0*/  VIADD R4, R0.reuse, 0x13f ;  /* 0x0000013f00047836 */ /* 0x040fe20000000000 */
[----:B------:R-:W-:Y:S01]  /*370d0*/  ISETP.GE.AND P5, PT, R5, UR4, PT ;  /* 0x0000000405007c0c */ /* 0x000fe2000bfa6270 */
[----:B------:R-:W-:Y:S01]  /*370e0*/  ULDC UR4, c[0x0][0x244] ;  /* 0x0000910000047ab9 */ /* 0x000fe20000000800 */
[----:B------:R-:W-:Y:S02]  /*370f0*/  VIADD R5, R0, 0x13e ;  /* 0x0000013e00057836 */ /* 0x000fe40000000000 */
[----:B------:R-:W-:Y:S01]  /*37100*/  IMAD R7, R2, UR4, RZ ;  /* 0x0000000402077c24 */ /* 0x000fe2000f8e02ff */
[----:B------:R-:W-:Y:S01]  /*37110*/  ISETP.GE.AND P3, PT, R4, UR7, PT ;  /* 0x0000000704007c0c */ /* 0x000fe2000bf66270 */
[----:B------:R-:W-:Y:S01]  /*37120*/  VIADD R4, R0, 0x13d ;  /* 0x0000013d00047836 */ /* 0x000fe20000000000 */
[----:B------:R-:W-:Y:S01]  /*37130*/  ISETP.GE.AND P1, PT, R5, UR9, PT ;  /* 0x0000000905007c0c */ /* 0x000fe2000bf26270 */
[----:B------:R-:W-:Y:S01]  /*37140*/  ULDC.64 UR4, c[0x0][0x220] ;  /* 0x0000880000047ab9 */ /* 0x000fe20000000a00 */
[----:B------:R-:W-:Y:S01]  /*37150*/  ISETP.LT.AND P6, PT, R3, UR6, !P5 ;  /* 0x0000000603007c0c */ /* 0x000fe2000efc1270 */
[----:B------:R-:W-:Y:S01]  /*37160*/  ULDC UR6, c[0x0][0x248] ;  /* 0x0000920000067ab9 */ /* 0x000fe20000000800 */
[----:B------:R-:W-:Y:S01]  /*37170*/  ISETP.GE.AND P0, PT, R4, UR13, PT ;  /* 0x0000000d04007c0c */ /* 0x000fe2000bf06270 */
[----:B------:R-:W-:Y:S01]  /*37180*/  UMOV UR7, UR16 ;  /* 0x0000001000077c82 */ /* 0x000fe20008000000 */
[C---:B------:R-:W-:Y:S01]  /*37190*/  IADD3 R4, P4, R7.reuse, UR4, RZ ;  /* 0x0000000407047c10 */ /* 0x040fe2000ff9e0ff */
[----:B0-----:R-:W-:Y:S01]  /*371a0*/  IMAD R6, R6, 0x80, R7 ;  /* 0x0000008006067824 */ /* 0x001fe200078e0207 */
[----:B------:R-:W-:Y:S01]  /*371b0*/  ULDC UR4, c[0x0][0x248] ;  /* 0x0000920000047ab9 */ /* 0x000fe20000000800 */
[----:B------:R-:W-:Y:S01]  /*371c0*/  ISETP.LT.AND P5, PT, R2, UR8, !P5 ;  /* 0x0000000802007c0c */ /* 0x000fe2000efa1270 */
[----:B------:R-:W-:Y:S01]  /*371d0*/  IMAD R138, R0, UR4, RZ ;  /* 0x00000004008a7c24 */ /* 0x000fe2000f8e02ff */
[----:B------:R-:W-:Y:S01]  /*371e0*/  LEA.HI.X.SX32 R7, R7, UR5, 0x1, P4 ;  /* 0x0000000507077c11 */ /* 0x000fe2000a0f0eff */
[----:B------:R-:W-:Y:S01]  /*371f0*/  ULDC UR5, c[0x0][0x248] ;  /* 0x0000920000057ab9 */ /* 0x000fe20000000800 */
[----:B------:R-:W-:Y:S01]  /*37200*/  IADD3 R5, P2, R6, UR10, RZ ;  /* 0x0000000a06057c10 */ /* 0x000fe2000ff5e0ff */
[----:B------:R-:W-:Y:S01]  /*37210*/  VIADD R137, R138, UR5 ;  /* 0x000000058a897c36 */ /* 0x000fe20008000000 */
[----:B------:R-:W-:Y:S01]  /*37220*/  SHF.R.S32.HI R140, RZ, 0x1f, R138 ;  /* 0x0000001fff8c7819 */ /* 0x000fe2000001148a */
[----:B------:R-:W-:Y:S01]  /*37230*/  ULDC.64 UR8, c[0x0][0x228] ;  /* 0x00008a0000087ab9 */ /* 0x000fe20000000a00 */
[----:B------:R-:W-:Y:S01]  /*37240*/  LEA.HI.X.SX32 R6, R6, UR11, 0x1, P2 ;  /* 0x0000000b06067c11 */ /* 0x000fe200090f0eff */
[----:B------:R0:W-:Y:S01]  /*37250*/  STL [R1+0x1ac4], R5 ;  /* 0x001ac40501007387 */ /* 0x0001e20000100800 */
[----:B------:R-:W-:Y:S01]  /*37260*/  @P6 LOP3.LUT R250, R250, 0x200, RZ, 0xfc, !PT ;  /* 0x00000200fafa6812 */ /* 0x000fe200078efcff */
[----:B------:R-:W-:Y:S01]  /*37270*/  UMOV UR47, UR8 ;  /* 0x00000008002f7c82 */ /* 0x000fe20008000000 */
[----:B------:R-:W-:Y:S01]  /*37280*/  ISETP.LT.AND P4, PT, R3, UR12, !P3 ;  /* 0x0000000c03007c0c */ /* 0x000fe2000df81270 */
[----:B------:R1:W-:Y:S01]  /*37290*/  STL [R1+0x1acc], R6 ;  /* 0x001acc0601007387 */ /* 0x0003e20000100800 */
[----:B------:R-:W-:Y:S01]  /*372a0*/  LOP3.LUT R250, R250, 0xfffffeff, RZ, 0xc0, !PT ;  /* 0xfffffefffafa7812 */ /* 0x000fe200078ec0ff */
[----:B------:R-:W-:Y:S01]  /*372b0*/  UMOV UR61, UR9 ;  /* 0x00000009003d7c82 */ /* 0x000fe20008000000 */
[----:B------:R-:W-:Y:S01]  /*372c0*/  ISETP.LT.AND P3, PT, R2, UR14, !P3 ;  /* 0x0000000e02007c0c */ /* 0x000fe2000df61270 */
[----:B------:R2:W-:Y:S01]  /*372d0*/  STL [R1+0xe90], R138 ;  /* 0x000e908a01007387 */ /* 0x0005e20000100800 */
[----:B------:R-:W-:Y:S01]  /*372e0*/  @P5 LOP3.LUT R250, R250, 0x100, RZ, 0xfc, !PT ;  /* 0x00000100fafa5812 */ /* 0x000fe200078efcff */
[C---:B0-----:R-:W-:Y:S01]  /*372f0*/  VIADD R5, R137.reuse, UR6 ;  /* 0x0000000689057c36 */ /* 0x041fe20008000000 */
[----:B------:R-:W-:Y:S01]  /*37300*/  ULDC.64 UR8, c[0x0][0x228] ;  /* 0x00008a0000087ab9 */ /* 0x000fe20000000a00 */
[----:B------:R-:W-:Y:S01]  /*37310*/  STL [R1+0x1058], R140 ;  /* 0x0010588c01007387 */ /* 0x000fe20000100800 */
[----:B------:R-:W-:Y:S01]  /*37320*/  LOP3.LUT R250, R250, 0xffffff7f, RZ, 0xc0, !PT ;  /* 0xffffff7ffafa7812 */ /* 0x000fe200078ec0ff */
[----:B------:R-:W-:Y:S01]  /*37330*/  UMOV UR46, UR8 ;  /* 0x00000008002e7c82 */ /* 0x000fe20008000000 */
[----:B-1----:R-:W-:Y:S01]  /*37340*/  SHF.R.S32.HI R6, RZ, 0x1f, R137 ;  /* 0x0000001fff067819 */ /* 0x002fe20000011489 */
[----:B------:R-:W-:Y:S01]  /*37350*/  STL [R1+0xe2c], R137 ;  /* 0x000e2c8901007387 */ /* 0x000fe20000100800 */
[----:B------:R-:W-:Y:S01]  /*37360*/  @P4 LOP3.LUT R250, R250, 0x80, RZ, 0xfc, !PT ;  /* 0x00000080fafa4812 */ /* 0x000fe200078efcff */
[----:B------:R-:W-:Y:S01]  /*37370*/  UMOV UR51, UR9 ;  /* 0x0000000900337c82 */ /* 0x000fe20008000000 */
[-C--:B--2---:R-:W-:Y:S01]  /*37380*/  IADD3 R138, P2, R138, R4.reuse, RZ ;  /* 0x000000048a8a7210 */ /* 0x084fe20007f5e0ff */
[----:B------:R-:W-:Y:S01]  /*37390*/  ULDC.64 UR8, c[0x0][0x228] ;  /* 0x00008a0000087ab9 */ /* 0x000fe20000000a00 */
[----:B------:R-:W-:Y:S01]  /*373a0*/  LOP3.LUT R250, R250, 0xffffffbf, RZ, 0xc0, !PT ;  /* 0xffffffbffafa7812 */ /* 0x000fe200078ec0ff */
[----:B------:R-:W-:Y:S01]  /*373b0*/  ULDC.64 UR10, c[0x0][0x228] ;  /* 0x00008a00000a7ab9 */ /* 0x000fe20000000a00 */
[----:B------:R-:W-:Y:S01]  /*373c0*/  ULDC.64 UR12, c[0x0][0x228] ;  /* 0x00008a00000c7ab9 */ /* 0x000fe20000000a00 */
[--C-:B------:R-:W-:Y:S01]  /*373d0*/  IMAD.X R139, R140, 0x1, R7.reuse, P2 ;  /* 0x000000018c8b7824 */ /* 0x100fe200010e0607 */
[----:B------:R-:W-:Y:S01]  /*373e0*/  @P3 LOP3.LUT R250, R250, 0x40, RZ, 0xfc, !PT ;  /* 0x00000040fafa3812 */ /* 0x000fe200078efcff */
[----:B------:R-:W-:Y:S01]  /*373f0*/  UMOV UR45, UR10 ;  /* 0x0000000a002d7c82 */ /* 0x000fe20008000000 */
[----:B------:R-:W-:Y:S01]  /*37400*/  MOV R193, UR13 ;  /* 0x0000000d00c17c02 */ /* 0x000fe20008000f00 */
[----:B------:R-:W-:Y:S01]  /*37410*/  UMOV UR56, UR11 ;  /* 0x0000000b00387c82 */ /* 0x000fe20008000000 */
[----:B------:R0:W-:Y:S01]  /*37420*/  STL.64 [R1+0xe30], R138 ;  /* 0x000e308a01007387 */ /* 0x0001e20000100a00 */
[----:B------:R-:W-:Y:S01]  /*37430*/  LOP3.LUT R250, R250, 0xffffffdf, RZ, 0xc0, !PT ;  /* 0xffffffdffafa7812 */ /* 0x000fe200078ec0ff */
[----:B------:R-:W-:Y:S01]  /*37440*/  ULDC.64 UR10, c[0x0][0x228] ;  /* 0x00008a00000a7ab9 */ /* 0x000fe20000000a00 */
[----:B------:R-:W-:Y:S01]  /*37450*/  MOV R192, UR12 ;  /* 0x0000000c00c07c02 */ /* 0x000fe20008000f00 */
[----:B------:R1:W-:Y:S01]  /*37460*/  STL [R1+0xf3c], R6 ;  /* 0x000f3c0601007387 */ /* 0x0003e20000100800 */
[----:B------:R-:W-:Y:S01]  /*37470*/  ULDC.64 UR12, c[0x0][0x228] ;  /* 0x00008a00000c7ab9 */ /* 0x000fe20000000a00 */
[----:B------:R-:W-:Y:S01]  /*37480*/  UMOV UR40, UR10 ;  /* 0x0000000a00287c82 */ /* 0x000fe20008000000 */
[----:B------:R-:W-:Y:S01]  /*37490*/  UMOV UR43, UR12 ;  /* 0x0000000c002b7c82 */ /* 0x000fe20008000000 */
[----:B------:R-:W-:Y:S01]  /*374a0*/  STL [R1+0xe28], R5 ;  /* 0x000e280501007387 */ /* 0x000fe20000100800 */
[----:B------:R-:W-:Y:S01]  /*374b0*/  UMOV UR57, UR13 ;  /* 0x0000000d00397c82 */ /* 0x000fe20008000000 */
[----:B------:R-:W-:Y:S01]  /*374c0*/  ULDC.64 UR12, c[0x0][0x228] ;  /* 0x00008a00000c7ab9 */ /* 0x000fe20000000a00 */
[----:B------:R-:W-:Y:S01]  /*374d0*/  UMOV UR50, UR11 ;  /* 0x0000000b00327c82 */ /* 0x000fe20008000000 */
[-C--:B0-----:R-:W-:Y:S01]  /*374e0*/  IADD3 R138, P2, R137, R4.reuse, RZ ;  /* 0x00000004898a7210 */ /* 0x081fe20007f5e0ff */
[----:B------:R-:W-:Y:S01]  /*374f0*/  UMOV UR42, UR12 ;  /* 0x0000000c002a7c82 */ /* 0x000fe20008000000 */
[----:B------:R-:W-:Y:S01]  /*37500*/  UMOV UR37, UR13 ;  /* 0x0000000d00257c82 */ /* 0x000fe20008000000 */
[----:B------:R-:W-:Y:S01]  /*37510*/  ULDC.64 UR10, c[0x0][0x228] ;  /* 0x00008a00000a7ab9 */ /* 0x000fe20000000a00 */
[----:B------:R-:W-:Y:S01]  /*37520*/  ULDC.64 UR12, c[0x0][0x228] ;  /* 0x00008a00000c7ab9 */ /* 0x000fe20000000a00 */
[----:B------:R-:W-:Y:S01]  /*37530*/  IMAD.X R139, R6, 0x1, R7, P2 ;  /* 0x00000001068b7824 */ /* 0x000fe200010e0607 */
[----:B-1----:R-:W-:Y:S01]  /*37540*/  SHF.R.S32.HI R6, RZ, 0x1f, R5 ;  /* 0x0000001fff067819 */ /* 0x002fe20000011405 */
[----:B------:R-:W-:Y:S01]  /*37550*/  UMOV UR39, UR11 ;  /* 0x0000000b00277c82 */ /* 0x000fe20008000000 */
[----:B------:R-:W-:Y:S01]  /*37560*/  MOV R189, UR51 ;  /* 0x0000003300bd7c02 */ /* 0x000fe20008000f00 */
[----:B------:R-:W-:Y:S01]  /*37570*/  UMOV UR51, UR12 ;  /* 0x0000000c00337c82 */ /* 0x000fe20008000000 */
[----:B------:R0:W-:Y:S01]  /*37580*/  STL.64 [R1+0xe38], R138 ;  /* 0x000e388a01007387 */ /* 0x0001e20000100a00 */
[----:B------:R-:W-:Y:S01]  /*37590*/  UMOV UR44, UR13 ;  /* 0x0000000d002c7c82 */ /* 0x000fe20008000000 */
[----:B------:R-:W-:Y:S01]  /*375a0*/  ULDC.64 UR12, c[0x0][0x228] ;  /* 0x00008a00000c7ab9 */ /* 0x000fe20000000a00 */
[----:B------:R-:W-:Y:S01]  /*375b0*/  MOV R191, UR39 ;  /* 0x0000002700bf7c02 */ /* 0x000fe20008000f00 */
[----:B------:R-:W-:Y:S01]  /*375c0*/  UMOV UR39, UR12 ;  /* 0x0000000c00277c82 */ /* 0x000fe20008000000 */
[----:B------:R-:W-:Y:S01]  /*375d0*/  UMOV UR36, UR13 ;  /* 0x0000000d00247c82 */ /* 0x000fe20008000000 */
[----:B------:R-:W-:Y:S01]  /*375e0*/  ULDC.64 UR12, c[0x0][0x228] ;  /* 0x00008a00000c7ab9 */ /* 0x000fe20000000a00 */
[----:B------:R-:W-:Y:S01]  /*375f0*/  UMOV UR53, UR10 ;  /* 0x0000000a00357c82 */ /* 0x000fe20008000000 */
[----:B------:R-:W-:Y:S01]  /*37600*/  ULDC.64 UR10, c[0x0][0x228] ;  /* 0x00008a00000a7ab9 */ /* 0x000fe20000000a00 */
[----:B------:R-:W-:Y:S01]  /*37610*/  ULDC.64 UR16, c[0x0][0x228] ;  /* 0x00008a0000107ab9 */ /* 0x000fe20000000a00 */
[----:B------:R-:W-:Y:S01]  /*37620*/  UMOV UR52, UR10 ;  /* 0x0000000a00347c82 */ /* 0x000fe20008000000 */
[----:B------:R-:W-:Y:S01]  /*37630*/  UMOV UR38, UR11 ;  /* 0x0000000b00267c82 */ /* 0x000fe20008000000 */
[----:B0-----:R-:W-:Y:S01]  /*37640*/  IADD3 R138, P2, R5, R4, RZ ;  /* 0x00000004058a7210 */ /* 0x001fe20007f5e0ff */
[----:B------:R-:W-:Y:S01]  /*37650*/  ULDC.64 UR10, c[0x0][0x228] ;  /* 0x00008a00000a7ab9 */ /* 0x000fe20000000a00 */
[----:B------:R-:W-:Y:S01]  /*37660*/  ULDC.64 UR4, c[0x0][0x228] ;  /* 0x00008a0000047ab9 */ /* 0x000fe20000000a00 */
[----:B------:R-:W-:Y:S01]  /*37670*/  MOV R190, UR38 ;  /* 0x0000002600be7c02 */ /* 0x000fe20008000f00 */
[----:B------:R-:W-:Y:S01]  /*37680*/  UMOV UR38, UR4 ;  /* 0x0000000400267c82 */ /* 0x000fe20008000000 */
[----:B------:R-:W-:Y:S01]  /*37690*/  IMAD.X R139, R6, 0x1, R7, P2 ;  /* 0x00000001068b7824 */ /* 0x000fe200010e0607 */
[C---:B------:R-:W-:Y:S01]  /*376a0*/  ISETP.LT.AND P2, PT, R3.reuse, UR7, !P1 ;  /* 0x0000000703007c0c */ /* 0x040fe2000cf41270 */
[----:B------:R-:W-:Y:S01]  /*376b0*/  UMOV UR41, UR5 ;  /* 0x0000000500297c82 */ /* 0x000fe20008000000 */
[----:B------:R-:W-:Y:S01]  /*376c0*/  ISETP.LT.AND P1, PT, R2, UR34, !P1 ;  /* 0x0000002202007c0c */ /* 0x000fe2000cf21270 */
[----:B------:R-:W-:Y:S01]  /*376d0*/  UMOV UR34, UR13 ;  /* 0x0000000d00227c82 */ /* 0x000fe20008000000 */
[----:B------:R-:W-:Y:S01]  /*376e0*/  ULDC.64 UR4, c[0x0][0x228] ;  /* 0x00008a0000047ab9 */ /* 0x000fe20000000a00 */
[----:B------:R-:W-:Y:S01]  /*376f0*/  MOV R187, UR50 ;  /* 0x0000003200bb7c02 */ /* 0x000fe20008000f00 */
[----:B------:R-:W-:Y:S01]  /*37700*/  UMOV UR50, UR4 ;  /* 0x0000000400327c82 */ /* 0x000fe20008000000 */
[----:B------:R-:W-:Y:S01]  /*37710*/  ULDC.64 UR6, c[0x0][0x228] ;  /* 0x00008a0000067ab9 */ /* 0x000fe20000000a00 */
[----:B------:R-:W-:Y:S01]  /*37720*/  UMOV UR49, UR5 ;  /* 0x0000000500317c82 */ /* 0x000fe20008000000 */
[----:B------:R-:W-:Y:S01]  /*37730*/  ULDC.64 UR4, c[0x0][0x228] ;  /* 0x00008a0000047ab9 */ /* 0x000fe20000000a00 */
[----:B------:R-:W-:Y:S01]  /*37740*/  MOV R186, UR61 ;  /* 0x0000003d00ba7c02 */ /* 0x000fe20008000f00 */
[----:B------:R-:W-:Y:S01]  /*37750*/  UMOV UR61, UR4 ;  /* 0x00000004003d7c82 */ /* 0x000fe20008000000 */
[----:B------:R-:W-:Y:S01]  /*37760*/  UMOV UR54, UR5 ;  /* 0x0000000500367c82 */ /* 0x000fe20008000000 */
[----:B------:R-:W-:Y:S01]  /*37770*/  @P2 LOP3.LUT R250, R250, 0x20, RZ, 0xfc, !PT ;  /* 0x00000020fafa2812 */ /* 0x000fe200078efcff */
[----:B------:R-:W-:Y:S01]  /*37780*/  ULDC.64 UR4, c[0x0][0x228] ;  /* 0x00008a0000047ab9 */ /* 0x000fe20000000a00 */
[----:B------:R-:W-:Y:S01]  /*37790*/  ISETP.LT.AND P2, PT, R3, UR47, !P0 ;  /* 0x0000002f03007c0c */ /* 0x000fe2000c741270 */
[----:B------:R-:W-:Y:S01]  /*377a0*/  UMOV UR47, UR12 ;  /* 0x0000000c002f7c82 */ /* 0x000fe20008000000 */
[----:B------:R-:W-:Y:S01]  /*377b0*/  LOP3.LUT R250, R250, 0xffffffef, RZ, 0xc0, !PT ;  /* 0xffffffeffafa7812 */ /* 0x000fe200078ec0ff */
[----:B------:R-:W-:Y:S01]  /*377c0*/  ULDC.64 UR12, c[0x0][0x228] ;  /* 0x00008a00000c7ab9 */ /* 0x000fe20000000a00 */
[----:B------:R0:W-:Y:S01]  /*377d0*/  STL [R1+0x1ad0], R4 ;  /* 0x001ad00401007387 */ /* 0x0001e20000100800 */
[----:B------:R-:W-:Y:S01]  /*377e0*/  UMOV UR59, UR13 ;  /* 0x0000000d003b7c82 */ /* 0x000fe20008000000 */
[----:B------:R-:W-:Y:S01]  /*377f0*/  @P1 LOP3.LUT R250, R250, 0x10, RZ, 0xfc, !PT ;  /* 0x00000010fafa1812 */ /* 0x000fe200078efcff */
[----:B------:R-:W-:Y:S01]  /*37800*/  IMAD.MOV.U32 R222, RZ, RZ, R221 ;  /* 0x000000ffffde7224 */ /* 0x000fe200078e00dd */
[----:B------:R-:W-:Y:S01]  /*37810*/  ISETP.LT.AND P1, PT, R2, UR26, !P0 ;  /* 0x0000001a02007c0c */ /* 0x000fe2000c721270 */
[----:B------:R-:W-:Y:S01]  /*37820*/  STL [R1+0xebc], R6 ;  /* 0x000ebc0601007387 */ /* 0x000fe20000100800 */
[----:B------:R-:W-:Y:S01]  /*37830*/  LOP3.LUT R250, R250, 0xfffffff7, RZ, 0xc0, !PT ;  /* 0xfffffff7fafa7812 */ /* 0x000fe200078ec0ff */
[----:B------:R-:W-:Y:S01]  /*37840*/  IMAD.MOV.U32 R221, RZ, RZ, R220 ;  /* 0x000000ffffdd7224 */ /* 0x000fe200078e00dc */
[----:B------:R-:W-:Y:S01]  /*37850*/  ISETP.GE.AND P0, PT, R184, UR15, PT ;  /* 0x0000000fb8007c0c */ /* 0x000fe2000bf06270 */
[----:B------:R-:W-:Y:S01]  /*37860*/  ULDC.64 UR14, c[0x0][0x228] ;  /* 0x00008a00000e7ab9 */ /* 0x000fe20000000a00 */
[----:B------:R-:W-:Y:S01]  /*37870*/  @P2 LOP3.LUT R250, R250, 0x8, RZ, 0xfc, !PT ;  /* 0x00000008fafa2812 */ /* 0x000fe200078efcff */
[----:B------:R-:W-:Y:S01]  /*37880*/  STL.64 [R1+0xe40], R138 ;  /* 0x000e408a01007387 */ /* 0x000fe20000100a00 */
[----:B------:R-:W-:-:S02]  /*37890*/  IMAD.MOV.U32 R220, RZ, RZ, R219 ;  /* 0x000000ffffdc7224 */ /* 0x000fc400078e00db */
[----:B------:R-:W-:Y:S01]  /*378a0*/  LOP3.LUT R250, R250, 0xfffffffb, RZ, 0xc0, !PT ;  /* 0xfffffffbfafa7812 */ /* 0x000fe200078ec0ff */
[----:B------:R-:W-:Y:S01]  /*378b0*/  STL [R1+0x1ad4], R7 ;  /* 0x001ad40701007387 */ /* 0x000fe20000100800 */
[----:B------:R-:W-:Y:S02]  /*378c0*/  IMAD.MOV.U32 R219, RZ, RZ, R218 ;  /* 0x000000ffffdb7224 */ /* 0x000fe400078e00da */
[----:B------:R-:W-:Y:S01]  /*378d0*/  @P1 LOP3.LUT R250, R250, 0x4, RZ, 0xfc, !PT ;  /* 0x00000004fafa1812 */ /* 0x000fe200078efcff */
[----:B------:R-:W-:Y:S01]  /*378e0*/  IMAD.MOV.U32 R218, RZ, RZ, R217 ;  /* 0x000000ffffda7224 */ /* 0x000fe200078e00d9 */
[----:B------:R-:W-:Y:S01]  /*378f0*/  ISETP.LT.AND P1, PT, R3, UR46, !P0 ;  /* 0x0000002e03007c0c */ /* 0x000fe2000c721270 */
[----:B------:R-:W-:Y:S01]  /*37900*/  UMOV UR46, UR12 ;  /* 0x0000000c002e7c82 */ /* 0x000fe20008000000 */
[----:B------:R-:W-:Y:S01]  /*37910*/  ISETP.LT.AND P0, PT, R2, UR20, !P0 ;  /* 0x0000001402007c0c */ /* 0x000fe2000c701270 */
[----:B------:R-:W-:Y:S01]  /*37920*/  ULDC.64 UR12, c[0x0][0x228] ;  /* 0x00008a00000c7ab9 */ /* 0x000fe20000000a00 */
[----:B------:R-:W-:Y:S01]  /*37930*/  LOP3.LUT R250, R250, 0xfffffffd, RZ, 0xc0, !PT ;  /* 0xfffffffdfafa7812 */ /* 0x000fe200078ec0ff */
[----:B------:R-:W-:-:S02]  /*37940*/  IMAD.MOV.U32 R217, RZ, RZ, R216 ;  /* 0x000000ffffd97224 */ /* 0x000fc400078e00d8 */
[----:B------:R-:W-:Y:S02]  /*37950*/  IMAD.MOV.U32 R216, RZ, RZ, R215 ;  /* 0x000000ffffd87224 */ /* 0x000fe400078e00d7 */
[----:B------:R-:W-:Y:S02]  /*37960*/  IMAD.MOV.U32 R215, RZ, RZ, R214 ;  /* 0x000000ffffd77224 */ /* 0x000fe400078e00d6 */
[----:B------:R-:W-:Y:S02]  /*37970*/  IMAD.MOV.U32 R214, RZ, RZ, R213 ;  /* 0x000000ffffd67224 */ /* 0x000fe400078e00d5 */
[----:B------:R-:W-:Y:S01]  /*37980*/  @P1 LOP3.LUT R250, R250, 0x2, RZ, 0xfc, !PT ;  /* 0x00000002fafa1812 */ /* 0x000fe200078efcff */
[----:B------:R-:W-:Y:S02]  /*37990*/  IMAD.MOV.U32 R213, RZ, RZ, R212 ;  /* 0x000000ffffd57224 */ /* 0x000fe400078e00d4 */
[----:B------:R-:W-:Y:S01]  /*379a0*/  IMAD.MOV.U32 R212, RZ, RZ, R211 ;  /* 0x000000ffffd47224 */ /* 0x000fe200078e00d3 */
[----:B------:R-:W-:Y:S01]  /*379b0*/  LOP3.LUT R250, R250, 0xfffffffe, RZ, 0xc0, !PT ;  /* 0xfffffffefafa7812 */ /* 0x000fe200078ec0ff */
[----:B------:R-:W-:-:S02]  /*379c0*/  IMAD.MOV.U32 R211, RZ, RZ, R210 ;  /* 0x000000ffffd37224 */ /* 0x000fc400078e00d2 */
[----:B------:R-:W-:Y:S01]  /*379d0*/  IMAD.MOV.U32 R210, RZ, RZ, R209 ;  /* 0x000000ffffd27224 */ /* 0x000fe200078e00d1 */
[----:B------:R-:W-:Y:S01]  /*379e0*/  @P0 LOP3.LUT R250, R250, 0x1, RZ, 0xfc, !PT ;  /* 0x00000001fafa0812 */ /* 0x000fe200078efcff */
[----:B------:R-:W-:Y:S01]  /*379f0*/  IMAD.MOV.U32 R209, RZ, RZ, R208 ;  /* 0x000000ffffd17224 */ /* 0x000fe200078e00d0 */
[----:B------:R-:W-:Y:S01]  /*37a00*/  ISETP.GE.AND P0, PT, R183, UR35, PT ;  /* 0x00000023b7007c0c */ /* 0x000fe2000bf06270 */
[----:B------:R-:W-:Y:S01]  /*37a10*/  IMAD.MOV.U32 R208, RZ, RZ, R207 ;  /* 0x000000ffffd07224 */ /* 0x000fe200078e00cf */
[----:B------:R-:W-:Y:S01]  /*37a20*/  LOP3.LUT R250, R250, 0xfffffbff, RZ, 0xc0, !PT ;  /* 0xfffffbfffafa7812 */ /* 0x000fe200078ec0ff */
[----:B------:R-:W-:Y:S01]  /*37a30*/  IMAD.MOV.U32 R207, RZ, RZ, R206 ;  /* 0x000000ffffcf7224 */ /* 0x000fe200078e00ce */
[----:B------:R-:W-:Y:S01]  /*37a40*/  ISETP.LT.AND P1, PT, R3, UR8, !P0 ;  /* 0x0000000803007c0c */ /* 0x000fe2000c721270 */
[----:B------:R-:W-:Y:S01]  /*37a50*/  IMAD.MOV.U32 R206, RZ, RZ, R205 ;  /* 0x000000ffffce7224 */ /* 0x000fe200078e00cd */
[----:B------:R-:W-:Y:S01]  /*37a60*/  ISETP.LT.AND P0, PT, R2, UR45, !P0 ;  /* 0x0000002d02007c0c */ /* 0x000fe2000c701270 */
[----:B------:R-:W-:Y:S01]  /*37a70*/  UMOV UR45, UR12 ;  /* 0x0000000c002d7c82 */ /* 0x000fe20008000000 */
[----:B------:R-:W-:Y:S01]  /*37a80*/  R2UR UR12, R192 ;  /* 0x00000000c00c72ca */ /* 0x000fe200000e0000 */
        /* <DEDUP_REMOVED lines=13> */
[----:B------:R-:W-:Y:S01]  /*37b60*/  ULDC.64 UR26, c[0x0][0x228] ;  /* 0x00008a00001a7ab9 */ /* 0x000fe20000000a00 */
[----:B------:R-:W-:Y:S01]  /*37b70*/  LOP3.LUT R236, R236, 0xfbffffff, RZ, 0xc0, !PT ;  /* 0xfbffffffecec7812 */ /* 0x000fe200078ec0ff */
[----:B------:R-:W-:Y:S01]  /*37b80*/  IMAD.MOV.U32 R196, RZ, RZ, R195 ;  /* 0x000000ffffc47224 */ /* 0x000fe200078e00c3 */
[----:B------:R-:W-:Y:S01]  /*37b90*/  ISETP.LT.AND P1, PT, R3, UR32, !P0 ;  /* 0x0000002003007c0c */ /* 0x000fe2000c721270 */
[----:B------:R-:W-:Y:S01]  /*37ba0*/  IMAD.MOV.U32 R195, RZ, RZ, R194 ;  /* 0x000000ffffc37224 */ /* 0x000fe200078e00c2 */
[----:B------:R-:W-:Y:S01]  /*37bb0*/  ISETP.LT.AND P0, PT, R2, UR40, !P0 ;  /* 0x0000002802007c0c */ /* 0x000fe2000c701270 */
[----:B------:R-:W-:Y:S01]  /*37bc0*/  UMOV UR40, UR13 ;  /* 0x0000000d00287c82 */ /* 0x000fe20008000000 */
[----:B------:R-:W-:-:S09]  /*37bd0*/  R2UR UR13, R193 ;  /* 0x00000000c10d72ca */ /* 0x000fd200000e0000 */
[----:B------:R-:W-:-:S04]  /*37be0*/  @P1 LOP3.LUT R236, R236, 0x4000000, RZ, 0xfc, !PT ;  /* 0x04000000ecec1812 */ /* 0x000fc800078efcff */
[----:B------:R-:W-:-:S04]  /*37bf0*/  LOP3.LUT R236, R236, 0xfeffffff, RZ, 0xc0, !PT ;  /* 0xfeffffffecec7812 */ /* 0x000fc800078ec0ff */
[----:B------:R-:W-:Y:S02]  /*37c00*/  @P0 LOP3.LUT R236, R236, 0x1000000, RZ, 0xfc, !PT ;  /* 0x01000000ecec0812 */ /* 0x000fe400078efcff */
[----:B------:R-:W-:Y:S01]  /*37c10*/  ISETP.GE.AND P0, PT, R181, UR21, PT ;  /* 0x00000015b5007c0c */ /* 0x000fe2000bf06270 */
[----:B------:R-:W-:Y:S01]  /*37c20*/  ULDC.64 UR20, c[0x0][0x228] ;  /* 0x00008a0000147ab9 */ /* 0x000fe20000000a00 */
[----:B------:R-:W-:Y:S02]  /*37c30*/  LOP3.LUT R236, R236, 0xffdfffff, RZ, 0xc0, !PT ;  /* 0xffdfffffecec7812 */ /* 0x000fe400078ec0ff */
[----:B------:R-:W-:Y:S02]  /*37c40*/  ISETP.LT.AND P2, PT, R3, UR12, !P0 ;  /* 0x0000000c03007c0c */ /* 0x000fe4000c741270 */
[----:B------:R-:W-:Y:S02]  /*37c50*/  ISETP.LT.AND P1, PT, R2, UR53, !P0 ;  /* 0x0000003502007c0c */ /* 0x000fe4000c721270 */
[----:B------:R-:W-:Y:S01]  /*37c60*/  ISETP.GE.AND P0, PT, R180, UR9, PT ;  /* 0x00000009b4007c0c */ /* 0x000fe2000bf06270 */
[----:B------:R-:W-:-:S02]  /*37c70*/  ULDC.64 UR8, c[0x0][0x228] ;  /* 0x00008a0000087ab9 */ /* 0x000fc40000000a00 */
[----:B------:R-:W-:Y:S01]  /*37c80*/  UMOV UR60, UR8 ;  /* 0x00000008003c7c82 */ /* 0x000fe20008000000 */
[----:B------:R-:W-:Y:S01]  /*37c90*/  UMOV UR55, UR9 ;  /* 0x0000000900377c82 */ /* 0x000fe20008000000 */
[----:B------:R-:W-:-:S04]  /*37ca0*/  ULDC.64 UR8, c[0x0][0x228] ;  /* 0x00008a0000087ab9 */ /* 0x000fc80000000a00 */
[----:B------:R-:W-:-:S04]  /*37cb0*/  @P2 LOP3.LUT R236, R236, 0x200000, RZ, 0xfc, !PT ;  /* 0x00200000ecec2812 */ /* 0x000fc800078efcff */
[----:B------:R-:W-:-:S04]  /*37cc0*/  LOP3.LUT R236, R236, 0xfffbffff, RZ, 0xc0, !PT ;  /* 0xfffbffffecec7812 */ /* 0x000fc800078ec0ff */
[----:B------:R-:W-:Y:S02]  /*37cd0*/  @P1 LOP3.LUT R236, R236, 0x40000, RZ, 0xfc, !PT ;  /* 0x00040000ecec1812 */ /* 0x000fe400078efcff */
[----:B------:R-:W-:Y:S02]  /*37ce0*/  ISETP.LT.AND P1, PT, R3, UR24, !P0 ;  /* 0x0000001803007c0c */ /* 0x000fe4000c721270 */
[----:B------:R-:W-:Y:S02]  /*37cf0*/  ISETP.LT.AND P0, PT, R2, UR52, !P0 ;  /* 0x0000003402007c0c */ /* 0x000fe4000c701270 */
[----:B------:R-:W-:-:S09]  /*37d00*/  LOP3.LUT R236, R236, 0xffff7fff, RZ, 0xc0, !PT ;  /* 0xffff7fffecec7812 */ /* 0x000fd200078ec0ff */
[----:B------:R-:W-:-:S04]  /*37d10*/  @P1 LOP3.LUT R236, R236, 0x8000, RZ, 0xfc, !PT ;  /* 0x00008000ecec1812 */ /* 0x000fc800078efcff */
[----:B------:R-:W-:-:S04]  /*37d20*/  LOP3.LUT R236, R236, 0xffffdfff, RZ, 0xc0, !PT ;  /* 0xffffdfffecec7812 */ /* 0x000fc800078ec0ff */
[----:B------:R-:W-:Y:S02]  /*37d30*/  @P0 LOP3.LUT R236, R236, 0x2000, RZ, 0xfc, !PT ;  /* 0x00002000ecec0812 */ /* 0x000fe400078efcff */
[----:B------:R-:W-:Y:S01]  /*37d40*/  ISETP.GE.AND P0, PT, R179, UR33, PT ;  /* 0x00000021b3007c0c */ /* 0x000fe2000bf06270 */
[----:B------:R-:W-:Y:S01]  /*37d50*/  ULDC.64 UR32, c[0x0][0x228] ;  /* 0x00008a0000207ab9 */ /* 0x000fe20000000a00 */
[----:B------:R-:W-:Y:S01]  /*37d60*/  LOP3.LUT R236, R236, 0xfffffbff, RZ, 0xc0, !PT ;  /* 0xfffffbffecec7812 */ /* 0x000fe200078ec0ff */
[----:B------:R-:W-:Y:S01]  /*37d70*/  UMOV UR35, UR33 ;  /* 0x0000002100237c82 */ /* 0x000fe20008000000 */
[----:B------:R-:W-:Y:S02]  /*37d80*/  ISETP.LT.AND P1, PT, R3, UR10, !P0 ;  /* 0x0000000a03007c0c */ /* 0x000fe4000c721270 */
[----:B------:R-:W-:Y:S01]  /*37d90*/  ISETP.LT.AND P0, PT, R2, UR43, !P0 ;  /* 0x0000002b02007c0c */ /* 0x000fe2000c701270 */
[----:B------:R-:W-:Y:S01]  /*37da0*/  UMOV UR43, UR32 ;  /* 0x00000020002b7c82 */ /* 0x000fe20008000000 */
[----:B------:R-:W-:-:S09]  /*37db0*/  ULDC.64 UR32, c[0x0][0x228] ;  /* 0x00008a0000207ab9 */ /* 0x000fd20000000a00 */
[----:B------:R-:W-:-:S04]  /*37dc0*/  @P1 LOP3.LUT R236, R236, 0x400, RZ, 0xfc, !PT ;  /* 0x00000400ecec1812 */ /* 0x000fc800078efcff */
[----:B------:R-:W-:-:S04]  /*37dd0*/  LOP3.LUT R236, R236, 0xfffffeff, RZ, 0xc0, !PT ;  /* 0xfffffeffecec7812 */ /* 0x000fc800078ec0ff */
[----:B------:R-:W-:Y:S02]  /*37de0*/  @P0 LOP3.LUT R236, R236, 0x100, RZ, 0xfc, !PT ;  /* 0x00000100ecec0812 */ /* 0x000fe400078efcff */
[----:B------:R-:W-:Y:S01]  /*37df0*/  ISETP.GE.AND P0, PT, R178, UR13, PT ;  /* 0x0000000db2007c0c */ /* 0x000fe2000bf06270 */
[----:B------:R-:W-:Y:S01]  /*37e00*/  ULDC.64 UR12, c[0x0][0x228] ;  /* 0x00008a00000c7ab9 */ /* 0x000fe20000000a00 */
[----:B------:R-:W-:Y:S02]  /*37e10*/  LOP3.LUT R236, R236, 0xffffffdf, RZ, 0xc0, !PT ;  /* 0xffffffdfecec7812 */ /* 0x000fe400078ec0ff */
[----:B------:R-:W-:Y:S01]  /*37e20*/  ISETP.LT.AND P1, PT, R3, UR30, !P0 ;  /* 0x0000001e03007c0c */ /* 0x000fe2000c721270 */
[----:B------:R-:W-:Y:S01]  /*37e30*/  UMOV UR30, UR33 ;  /* 0x00000021001e7c82 */ /* 0x000fe20008000000 */
[----:B------:R-:W-:Y:S01]  /*37e40*/  ISETP.LT.AND P0, PT, R2, UR42, !P0 ;  /* 0x0000002a02007c0c */ /* 0x000fe2000c701270 */
[----:B------:R-:W-:-:S10]  /*37e50*/  UMOV UR42, UR32 ;  /* 0x00000020002a7c82 */ /* 0x000fd40008000000 */
        /* <DEDUP_REMOVED lines=22> */
[----:B------:R-:W-:Y:S02]  /*37fc0*/  ISETP.GE.AND P0, PT, R175, UR31, PT ;  /* 0x0000001faf007c0c */ /* 0x000fe4000bf06270 */
[----:B------:R-:W-:Y:S02]  /*37fd0*/  LOP3.LUT R235, R235, 0xffdfffff, RZ, 0xc0, !PT ;  /* 0xffdfffffebeb7812 */ /* 0x000fe400078ec0ff */
[----:B------:R-:W-:Y:S02]  /*37fe0*/  ISETP.LT.AND P1, PT, R3, UR22, !P0 ;  /* 0x0000001603007c0c */ /* 0x000fe4000c721270 */
[----:B------:R-:W-:Y:S01]  /*37ff0*/  ISETP.LT.AND P0, PT, R2, UR38, !P0 ;  /* 0x0000002602007c0c */ /* 0x000fe2000c701270 */
[----:B------:R-:W-:Y:S02]  /*38000*/  ULDC.64 UR38, c[0x0][0x228] ;  /* 0x00008a0000267ab9 */ /* 0x000fe40000000a00 */
[----:B------:R-:W-:Y:S01]  /*38010*/  UMOV UR52, UR38 ;  /* 0x0000002600347c82 */ /* 0x000fe20008000000 */
[----:B------:R-:W-:Y:S01]  /*38020*/  UMOV UR58, UR39 ;  /* 0x00000027003a7c82 */ /* 0x000fe20008000000 */
[----:B------:R-:W-:-:S02]  /*38030*/  R2UR UR39, R191 ;  /* 0x00000000bf2772ca */ /* 0x000fc400000e0000 */
[----:B------:R-:W-:-:S04]  /*38040*/  R2UR UR38, R190 ;  /* 0x00000000be2672ca */ /* 0x000fc800000e0000 */
[----:B------:R-:W-:-:S04]  /*38050*/  @P1 LOP3.LUT R235, R235, 0x200000, RZ, 0xfc, !PT ;  /* 0x00200000ebeb1812 */ /* 0x000fc800078efcff */
[----:B------:R-:W-:-:S04]  /*38060*/  LOP3.LUT R235, R235, 0xfffbffff, RZ, 0xc0, !PT ;  /* 0xfffbffffebeb7812 */ /* 0x000fc800078ec0ff */
[----:B------:R-:W-:Y:S02]  /*38070*/  @P0 LOP3.LUT R235, R235, 0x40000, RZ, 0xfc, !PT ;  /* 0x00040000ebeb0812 */ /* 0x000fe400078efcff */
[----:B------:R-:W-:Y:S01]  /*38080*/  ISETP.GE.AND P0, PT, R174, UR19, PT ;  /* 0x00000013ae007c0c */ /* 0x000fe2000bf06270 */
[----:B------:R-:W-:Y:S01]  /*38090*/  ULDC.64 UR18, c[0x0][0x228] ;  /* 0x00008a0000127ab9 */ /* 0x000fe20000000a00 */
        /* <DEDUP_REMOVED lines=18> */
[----:B------:R-:W-:-:S06]  /*381c0*/  UMOV UR33, UR23 ;  /* 0x0000001700217c82 */ /* 0x000fcc0008000000 */
[----:B------:R-:W-:-:S04]  /*381d0*/  @P2 LOP3.LUT R235, R235, 0x400, RZ, 0xfc, !PT ;  /* 0x00000400ebeb2812 */ /* 0x000fc800078efcff */
[----:B------:R-:W-:-:S04]  /*381e0*/  LOP3.LUT R235, R235, 0xfffffeff, RZ, 0xc0, !PT ;  /* 0xfffffeffebeb7812 */ /* 0x000fc800078ec0ff */
[----:B------:R-:W-:Y:S02]  /*381f0*/  @P1 LOP3.LUT R235, R235, 0x100, RZ, 0xfc, !PT ;  /* 0x00000100ebeb1812 */ /* 0x000fe400078efcff */
[----:B------:R-:W-:Y:S01]  /*38200*/  ISETP.LT.AND P1, PT, R3, UR4, !P0 ;  /* 0x0000000403007c0c */ /* 0x000fe2000c721270 */
[----:B------:R-:W-:Y:S01]  /*38210*/  UMOV UR4, UR60 ;  /* 0x0000003c00047c82 */ /* 0x000fe20008000000 */
[----:B------:R-:W-:Y:S01]  /*38220*/  ISETP.LT.AND P0, PT, R2, UR47, !P0 ;  /* 0x0000002f02007c0c */ /* 0x000fe2000c701270 */
[----:B------:R-:W-:Y:S01]  /*38230*/  UMOV UR47, UR22 ;  /* 0x00000016002f7c82 */ /* 0x000fe20008000000 */
[----:B------:R-:W-:Y:S01]  /*38240*/  LOP3.LUT R235, R235, 0xffffffdf, RZ, 0xc0, !PT ;  /* 0xffffffdfebeb7812 */ /* 0x000fe200078ec0ff */
[----:B------:R-:W-:Y:S01]  /*38250*/  ULDC.64 UR22, c[0x0][0x228] ;  /* 0x00008a0000167ab9 */ /* 0x000fe20000000a00 */
[----:B------:R-:W-:Y:S02]  /*38260*/  ULDC.64 UR60, c[0x0][0x228] ;  /* 0x00008a00003c7ab9 */ /* 0x000fe40000000a00 */
[----:B0-----:R-:W-:-:S05]  /*38270*/  IMAD.U32 R4, RZ, RZ, UR61 ;  /* 0x0000003dff047e24 */ /* 0x001fca000f8e00ff */
[----:B------:R-:W-:Y:S01]  /*38280*/  @P1 LOP3.LUT R235, R235, 0x20, RZ, 0xfc, !PT ;  /* 0x00000020ebeb1812 */ /* 0x000fe200078efcff */
[----:B------:R0:W-:Y:S03]  /*38290*/  STL [R1+0xec0], R4 ;  /* 0x000ec00401007387 */ /* 0x0001e60000100800 */
[----:B------:R-:W-:-:S04]  /*382a0*/  LOP3.LUT R235, R235, 0xfffffffb, RZ, 0xc0, !PT ;  /* 0xfffffffbebeb7812 */ /* 0x000fc800078ec0ff */
[----:B------:R-:W-:Y:S02]  /*382b0*/  @P0 LOP3.LUT R235, R235, 0x4, RZ, 0xfc, !PT ;  /* 0x00000004ebeb0812 */ /* 0x000fe400078efcff */
[----:B------:R-:W-:Y:S02]  /*382c0*/  ISETP.GE.AND P0, PT, R171, UR29, PT ;  /* 0x0000001dab007c0c */ /* 0x000fe4000bf06270 */
[----:B------:R-:W-:Y:S02]  /*382d0*/  LOP3.LUT R235, R235, 0xbfffffff, RZ, 0xc0, !PT ;  /* 0xbfffffffebeb7812 */ /* 0x000fe400078ec0ff */
[----:B------:R-:W-:Y:S02]  /*382e0*/  ISETP.LT.AND P1, PT, R3, UR14, !P0 ;  /* 0x0000000e03007c0c */ /* 0x000fe4000c721270 */
[----:B------:R-:W-:Y:S01]  /*382f0*/  ISETP.LT.AND P0, PT, R2, UR46, !P0 ;  /* 0x0000002e02007c0c */ /* 0x000fe2000c701270 */
[----:B------:R-:W-:Y:S01]  /*38300*/  UMOV UR46, UR60 ;  /* 0x0000003c002e7c82 */ /* 0x000fe20008000000 */
[----:B------:R-:W-:-:S02]  /*38310*/  ULDC.64 UR60, c[0x0][0x228] ;  /* 0x00008a00003c7ab9 */ /* 0x000fc40000000a00 */
[----:B0-----:R-:W-:Y:S01]  /*38320*/  IMAD.U32 R4, RZ, RZ, UR61 ;  /* 0x0000003dff047e24 */ /* 0x001fe2000f8e00ff */
[----:B------:R-:W-:-:S04]  /*38330*/  R2UR UR61, R186 ;  /* 0x00000000ba3d72ca */ /* 0x000fc800000e0000 */
[----:B------:R0:W-:Y:S02]  /*38340*/  STL [R1+0xec8], R4 ;  /* 0x000ec80401007387 */ /* 0x0001e40000100800 */
        /* <DEDUP_REMOVED lines=8> */
[----:B------:R-:W-:Y:S01]  /*383d0*/  UMOV UR45, UR60 ;  /* 0x0000003c002d7c82 */ /* 0x000fe20008000000 */
[----:B------:R-:W-:-:S09]  /*383e0*/  R2UR UR60, R185 ;  /* 0x00000000b93c72ca */ /* 0x000fd200000e0000 */
[----:B------:R-:W-:-:S04]  /*383f0*/  @P1 LOP3.LUT R234, R234, 0x10000000, RZ, 0xfc, !PT ;  /* 0x10000000eaea1812 */ /* 0x000fc800078efcff */
[----:B------:R-:W-:-:S04]  /*38400*/  LOP3.LUT R234, R234, 0xf7ffffff, RZ, 0xc0, !PT ;  /* 0xf7ffffffeaea7812 */ /* 0x000fc800078ec0ff */
[----:B------:R-:W-:Y:S02]  /*38410*/  @P0 LOP3.LUT R234, R234, 0x8000000, RZ, 0xfc, !PT ;  /* 0x08000000eaea0812 */ /* 0x000fe400078efcff */
[----:B------:R-:W-:Y:S02]  /*38420*/  ISETP.GE.AND P0, PT, R169, UR5, PT ;  /* 0x00000005a9007c0c */ /* 0x000fe4000bf06270 */
[----:B------:R-:W-:Y:S02]  /*38430*/  LOP3.LUT R234, R234, 0xfbffffff, RZ, 0xc0, !PT ;  /* 0xfbffffffeaea7812 */ /* 0x000fe400078ec0ff */
[----:B------:R-:W-:Y:S02]  /*38440*/  ISETP.LT.AND P2, PT, R3, UR20, !P0 ;  /* 0x0000001403007c0c */ /* 0x000fe4000c741270 */
[----:B------:R-:W-:Y:S01]  /*38450*/  ISETP.LT.AND P1, PT, R2, UR4, !P0 ;  /* 0x0000000402007c0c */ /* 0x000fe2000c721270 */
[----:B------:R-:W-:Y:S01]  /*38460*/  ULDC.64 UR4, c[0x0][0x228] ;  /* 0x00008a0000047ab9 */ /* 0x000fe20000000a00 */
[----:B------:R-:W-:Y:S01]  /*38470*/  ISETP.GE.AND P0, PT, R168, UR15, PT ;  /* 0x0000000fa8007c0c */ /* 0x000fe2000bf06270 */
[----:B------:R-:W-:-:S02]  /*38480*/  ULDC.64 UR14, c[0x0][0x228] ;  /* 0x00008a00000e7ab9 */ /* 0x000fc40000000a00 */
[----:B0-----:R-:W-:-:S05]  /*38490*/  IMAD.U32 R4, RZ, RZ, UR15 ;  /* 0x0000000fff047e24 */ /* 0x001fca000f8e00ff */
[----:B------:R0:W-:Y:S01]  /*384a0*/  STL [R1+0xec4], R4 ;  /* 0x000ec40401007387 */ /* 0x0001e20000100800 */
[----:B------:R-:W-:-:S04]  /*384b0*/  @P2 LOP3.LUT R234, R234, 0x4000000, RZ, 0xfc, !PT ;  /* 0x04000000eaea2812 */ /* 0x000fc800078efcff */
[----:B------:R-:W-:-:S04]  /*384c0*/  LOP3.LUT R234, R234, 0xfdffffff, RZ, 0xc0, !PT ;  /* 0xfdffffffeaea7812 */ /* 0x000fc800078ec0ff */
[----:B------:R-:W-:Y:S02]  /*384d0*/  @P1 LOP3.LUT R234, R234, 0x2000000, RZ, 0xfc, !PT ;  /* 0x02000000eaea1812 */ /* 0x000fe400078efcff */
[----:B------:R-:W-:Y:S02]  /*384e0*/  ISETP.LT.AND P1, PT, R3, UR8, !P0 ;  /* 0x0000000803007c0c */ /* 0x000fe4000c721270 */
[----:B------:R-:W-:Y:S01]  /*384f0*/  ISETP.LT.AND P0, PT, R2, UR43, !P0 ;  /* 0x0000002b02007c0c */ /* 0x000fe2000c701270 */
[----:B------:R-:W-:Y:S01]  /*38500*/  UMOV UR43, UR14 ;  /* 0x0000000e002b7c82 */ /* 0x000fe20008000000 */
[----:B------:R-:W-:Y:S01]  /*38510*/  LOP3.LUT R234, R234, 0xffbfffff, RZ, 0xc0, !PT ;  /* 0xffbfffffeaea7812 */ /* 0x000fe200078ec0ff */
[----:B------:R-:W-:-:S08]  /*38520*/  ULDC.64 UR14, c[0x0][0x228] ;  /* 0x00008a00000e7ab9 */ /* 0x000fd00000000a00 */
[----:B------:R-:W-:-:S04]  /*38530*/  @P1 LOP3.LUT R234, R234, 0x400000, RZ, 0xfc, !PT ;  /* 0x00400000eaea1812 */ /* 0x000fc800078efcff */
[----:B------:R-:W-:-:S04]  /*38540*/  LOP3.LUT R234, R234, 0xffdfffff, RZ, 0xc0, !PT ;  /* 0xffdfffffeaea7812 */ /* 0x000fc800078ec0ff */
[----:B------:R-:W-:Y:S02]  /*38550*/  @P0 LOP3.LUT R234, R234, 0x200000, RZ, 0xfc, !PT ;  /* 0x00200000eaea0812 */ /* 0x000fe400078efcff */
[----:B------:R-:W-:Y:S01]  /*38560*/  ISETP.GE.AND P0, PT, R167, UR27, PT ;  /* 0x0000001ba7007c0c */ /* 0x000fe2000bf06270 */
[----:B------:R-:W-:Y:S01]  /*38570*/  ULDC.64 UR26, c[0x0][0x228] ;  /* 0x00008a00001a7ab9 */ /* 0x000fe20000000a00 */
[----:B------:R-:W-:Y:S01]  /*38580*/  LOP3.LUT R234, R234, 0xfffbffff, RZ, 0xc0, !PT ;  /* 0xfffbffffeaea7812 */ /* 0x000fe200078ec0ff */
[----:B0-----:R-:W-:Y:S01]  /*38590*/  IMAD.U32 R4, RZ, RZ, UR27 ;  /* 0x0000001bff047e24 */ /* 0x001fe2000f8e00ff */
[----:B------:R-:W-:Y:S02]  /*385a0*/  ISETP.LT.AND P1, PT, R3, UR12, !P0 ;  /* 0x0000000c03007c0c */ /* 0x000fe4000c721270 */
[----:B------:R-:W-:Y:S01]  /*385b0*/  ISETP.LT.AND P0, PT, R2, UR42, !P0 ;  /* 0x0000002a02007c0c */ /* 0x000fe2000c701270 */
[----:B------:R-:W-:Y:S01]  /*385c0*/  UMOV UR42, UR26 ;  /* 0x0000001a002a7c82 */ /* 0x000fe20008000000 */
[----:B------:R-:W-:Y:S01]  /*385d0*/  ULDC.64 UR26, c[0x0][0x228] ;  /* 0x00008a00001a7ab9 */ /* 0x000fe20000000a00 */
[----:B------:R0:W-:Y:S01]  /*385e0*/  STL [R1+0xecc], R4 ;  /* 0x000ecc0401007387 */ /* 0x0001e20000100800 */
[----:B------:R-:W-:-:S07]  /*385f0*/  UMOV UR29, UR26 ;  /* 0x0000001a001d7c82 */ /* 0x000fce0008000000 */
[----:B------:R-:W-:Y:S01]  /*38600*/  @P1 LOP3.LUT R234, R234, 0x40000, RZ, 0xfc, !PT ;  /* 0x00040000eaea1812 */ /* 0x000fe200078efcff */
[----:B0-----:R-:W-:-:S03]  /*38610*/  IMAD.U32 R4, RZ, RZ, UR27 ;  /* 0x0000001bff047e24 */ /* 0x001fc6000f8e00ff */
[----:B------:R-:W-:Y:S02]  /*38620*/  LOP3.LUT R234, R234, 0xfffdffff, RZ, 0xc0, !PT ;  /* 0xfffdffffeaea7812 */ /* 0x000fe400078ec0ff */
[----:B------:R0:W-:Y:S02]  /*38630*/  STL [R1+0xed0], R4 ;  /* 0x000ed00401007387 */ /* 0x0001e40000100800 */
[----:B------:R-:W-:Y:S02]  /*38640*/  @P0 LOP3.LUT R234, R234, 0x20000, RZ, 0xfc, !PT ;  /* 0x00020000eaea0812 */ /* 0x000fe400078efcff */
[----:B------:R-:W-:Y:S01]  /*38650*/  ISETP.GE.AND P0, PT, R166, UR21, PT ;  /* 0x00000015a6007c0c */ /* 0x000fe2000bf06270 */
[----:B------:R-:W-:Y:S01]  /*38660*/  ULDC.64 UR20, c[0x0][0x228] ;  /* 0x00008a0000147ab9 */ /* 0x000fe20000000a00 */
[----:B------:R-:W-:Y:S02]  /*38670*/  LOP3.LUT R234, R234, 0xffffbfff, RZ, 0xc0, !PT ;  /* 0xffffbfffeaea7812 */ /* 0x000fe400078ec0ff */
[----:B------:R-:W-:-:S02]  /*38680*/  ISETP.LT.AND P1, PT, R3, UR24, !P0 ;  /* 0x0000001803007c0c */ /* 0x000fc4000c721270 */
[----:B------:R-:W-:-:S11]  /*38690*/  ISETP.LT.AND P0, PT, R2, UR53, !P0 ;  /* 0x0000003502007c0c */ /* 0x000fd6000c701270 */
        /* <DEDUP_REMOVED lines=27> */
[----:B------:R-:W-:Y:S01]  /*38850*/  UMOV UR27, UR24 ;  /* 0x00000018001b7c82 */ /* 0x000fe20008000000 */
[----:B------:R-:W-:Y:S01]  /*38860*/  ISETP.LT.AND P1, PT, R3, UR16, !P0 ;  /* 0x0000001003007c0c */ /* 0x000fe2000c721270 */
[----:B0-----:R-:W-:Y:S01]  /*38870*/  IMAD.U32 R4, RZ, RZ, UR25 ;  /* 0x00000019ff047e24 */ /* 0x001fe2000f8e00ff */
[----:B------:R-:W-:Y:S01]  /*38880*/  ISETP.LT.AND P0, PT, R2, UR47, !P0 ;  /* 0x0000002f02007c0c */ /* 0x000fe2000c701270 */
[----:B------:R-:W-:Y:S02]  /*38890*/  ULDC.64 UR24, c[0x0][0x228] ;  /* 0x00008a0000187ab9 */ /* 0x000fe40000000a00 */
[----:B------:R-:W-:Y:S01]  /*388a0*/  UMOV UR26, UR24 ;  /* 0x00000018001a7c82 */ /* 0x000fe20008000000 */
[----:B------:R-:W-:Y:S01]  /*388b0*/  IMAD.U32 R7, RZ, RZ, UR25 ;  /* 0x00000019ff077e24 */ /* 0x000fe2000f8e00ff */
[----:B------:R0:W-:Y:S04]  /*388c0*/  STL [R1+0xed8], R4 ;  /* 0x000ed80401007387 */ /* 0x0001e80000100800 */
[----:B------:R-:W-:Y:S02]  /*388d0*/  STL [R1+0x1ad8], R7 ;  /* 0x001ad80701007387 */ /* 0x000fe40000100800 */
[----:B------:R-:W-:-:S04]  /*388e0*/  @P1 LOP3.LUT R234, R234, 0x4, RZ, 0xfc, !PT ;  /* 0x00000004eaea1812 */ /* 0x000fc800078efcff */
[----:B------:R-:W-:-:S04]  /*388f0*/  LOP3.LUT R234, R234, 0xfffffffd, RZ, 0xc0, !PT ;  /* 0xfffffffdeaea7812 */ /* 0x000fc800078ec0ff */
[----:B------:R-:W-:Y:S02]  /*38900*/  @P0 LOP3.LUT R234, R234, 0x2, RZ, 0xfc, !PT ;  /* 0x00000002eaea0812 */ /* 0x000fe400078efcff */
[----:B------:R-:W-:Y:S01]  /*38910*/  ISETP.GE.AND P0, PT, R162, UR11, PT ;  /* 0x0000000ba2007c0c */ /* 0x000fe2000bf06270 */
[----:B------:R-:W-:Y:S01]  /*38920*/  ULDC.64 UR10, c[0x0][0x228] ;  /* 0x00008a00000a7ab9 */ /* 0x000fe20000000a00 */
[----:B------:R-:W-:Y:S02]  /*38930*/  LOP3.LUT R234, R234, 0xbfffffff, RZ, 0xc0, !PT ;  /* 0xbfffffffeaea7812 */ /* 0x000fe400078ec0ff */
[----:B------:R-:W-:Y:S02]  /*38940*/  ISETP.LT.AND P1, PT, R3, UR22, !P0 ;  /* 0x0000001603007c0c */ /* 0x000fe4000c721270 */
        /* <DEDUP_REMOVED lines=12> */
[----:B0-----:R-:W-:Y:S01]  /*38a10*/  IMAD.U32 R4, RZ, RZ, UR17 ;  /* 0x00000011ff047e24 */ /* 0x001fe2000f8e00ff */
[----:B------:R-:W-:-:S04]  /*38a20*/  ULDC.64 UR16, c[0x0][0x228] ;  /* 0x00008a0000107ab9 */ /* 0x000fc80000000a00 */
[----:B------:R-:W-:Y:S01]  /*38a30*/  @P2 LOP3.LUT R233, R233, 0x4000000, RZ, 0xfc, !PT ;  /* 0x04000000e9e92812 */ /* 0x000fe200078efcff */
[----:B------:R0:W-:Y:S03]  /*38a40*/  STL [R1+0x1adc], R4 ;  /* 0x001adc0401007387 */ /* 0x0001e60000100800 */
        /* <DEDUP_REMOVED lines=13> */
[----:B------:R-:W-:Y:S01]  /*38b20*/  IMAD.U32 R6, RZ, RZ, UR23 ;  /* 0x00000017ff067e24 */ /* 0x000fe2000f8e00ff */
[----:B------:R-:W-:Y:S01]  /*38b30*/  ISETP.LT.AND P0, PT, R2, UR42, !P0 ;  /* 0x0000002a02007c0c */ /* 0x000fe2000c701270 */
[----:B------:R-:W-:Y:S02]  /*38b40*/  ULDC.64 UR42, c[0x0][0x228] ;  /* 0x00008a00002a7ab9 */ /* 0x000fe40000000a00 */
[----:B------:R-:W-:Y:S01]  /*38b50*/  UMOV UR23, UR42 ;  /* 0x0000002a00177c82 */ /* 0x000fe20008000000 */
[----:B------:R-:W-:Y:S01]  /*38b60*/  UMOV UR47, UR43 ;  /* 0x0000002b002f7c82 */ /* 0x000fe20008000000 */
[----:B------:R-:W-:Y:S01]  /*38b70*/  ULDC.64 UR42, c[0x0][0x228] ;  /* 0x00008a00002a7ab9 */ /* 0x000fe20000000a00 */
[----:B------:R-:W-:Y:S05]  /*38b80*/  STL [R1+0x1ae0], R6 ;  /* 0x001ae00601007387 */ /* 0x000fea0000100800 */
        /* <DEDUP_REMOVED lines=9> */
[----:B------:R-:W-:-:S09]  /*38c20*/  UMOV UR31, UR36 ;  /* 0x00000024001f7c82 */ /* 0x000fd20008000000 */
        /* <DEDUP_REMOVED lines=9> */
[----:B------:R-:W-:Y:S01]  /*38cc0*/  ISETP.GE.AND P0, PT, R156, UR15, PT ;  /* 0x0000000f9c007c0c */ /* 0x000fe2000bf06270 */
[----:B------:R-:W-:Y:S01]  /*38cd0*/  ULDC.64 UR14, c[0x0][0x228] ;  /* 0x00008a00000e7ab9 */ /* 0x000fe20000000a00 */
[----:B------:R-:W-:Y:S01]  /*38ce0*/  ULDC.64 UR36, c[0x0][0x228] ;  /* 0x00008a0000247ab9 */ /* 0x000fe20000000a00 */
[----:B------:R-:W-:Y:S01]  /*38cf0*/  UMOV UR22, UR14 ;  /* 0x0000000e00167c82 */ /* 0x000fe20008000000 */
[----:B------:R-:W-:Y:S01]  /*38d00*/  IMAD.U32 R188, RZ, RZ, UR15 ;  /* 0x0000000fffbc7e24 */ /* 0x000fe2000f8e00ff */
[----:B------:R-:W-:-:S04]  /*38d10*/  ULDC.64 UR14, c[0x0][0x228] ;  /* 0x00008a00000e7ab9 */ /* 0x000fc80000000a00 */
[----:B------:R-:W-:Y:S01]  /*38d20*/  @P2 LOP3.LUT R233, R233, 0x400, RZ, 0xfc, !PT ;  /* 0x00000400e9e92812 */ /* 0x000fe200078efcff */
[----:B------:R-:W-:Y:S03]  /*38d30*/  STL [R1+0x1ae4], R188 ;  /* 0x001ae4bc01007387 */ /* 0x000fe60000100800 */
        /* <DEDUP_REMOVED lines=15> */
[----:B------:R-:W-:-:S02]  /*38e30*/  ULDC.64 UR26, c[0x0][0x228] ;  /* 0x00008a00001a7ab9 */ /* 0x000fc40000000a00 */
[----:B------:R-:W-:Y:S01]  /*38e40*/  UMOV UR20, UR26 ;  /* 0x0000001a00147c82 */ /* 0x000fe20008000000 */
[----:B------:R-:W-:Y:S01]  /*38e50*/  UMOV UR45, UR27 ;  /* 0x0000001b002d7c82 */ /* 0x000fe20008000000 */
[----:B------:R-:W-:Y:S01]  /*38e60*/  UMOV UR26, UR29 ;  /* 0x0000001d001a7c82 */ /* 0x000fe20008000000 */
[----:B------:R-:W-:Y:S01]  /*38e70*/  UMOV UR27, UR28 ;  /* 0x0000001c001b7c82 */ /* 0x000fe20008000000 */
[----:B------:R-:W-:Y:S01]  /*38e80*/  @P1 LOP3.LUT R233, R233, 0x4, RZ, 0xfc, !PT ;  /* 0x00000004e9e91812 */ /* 0x000fe200078efcff */
[----:B------:R-:W-:-:S03]  /*38e90*/  ULDC.64 UR28, c[0x0][0x228] ;  /* 0x00008a00001c7ab9 */ /* 0x000fc60000000a00 */
        /* <DEDUP_REMOVED lines=17> */
[----:B------:R-:W-:-:S08]  /*38fb0*/  ULDC.64 UR10, c[0x0][0x228] ;  /* 0x00008a00000a7ab9 */ /* 0x000fd00000000a00 */
        /* <DEDUP_REMOVED lines=31> */
[----:B------:R-:W-:-:S10]  /*391b0*/  ULDC.64 UR20, c[0x0][0x228] ;  /* 0x00008a0000147ab9 */ /* 0x000fd40000000a00 */
        /* <DEDUP_REMOVED lines=22> */
[----:B------:R-:W-:Y:S02]  /*39320*/  ULDC.64 UR8, c[0x0][0x228] ;  /* 0x00008a0000087ab9 */ /* 0x000fe40000000a00 */
[----:B------:R-:W-:Y:S01]  /*39330*/  STL [R1+0x1ae8], R232 ;  /* 0x001ae8e801007387 */ /* 0x000fe20000100800 */
        /* <DEDUP_REMOVED lines=72> */
[----:B------:R-:W-:-:S07]  /*397c0*/  UMOV UR8, UR59 ;  /* 0x0000003b00087c82 */ /* 0x000fce0008000000 */
[----:B------:R-:W-:-:S04]  /*397d0*/  @P2 LOP3.LUT R231, R231, 0x4, RZ, 0xfc, !PT ;  /* 0x00000004e7e72812 */ /* 0x000fc800078efcff */
[----:B------:R-:W-:-:S04]  /*397e0*/  LOP3.LUT R231, R231, 0xfffffffd, RZ, 0xc0, !PT ;  /* 0xfffffffde7e77812 */ /* 0x000fc800078ec0ff */
[----:B------:R-:W-:Y:S02]  /*397f0*/  @P1 LOP3.LUT R231, R231, 0x2, RZ, 0xfc, !PT ;  /* 0x00000002e7e71812 */ /* 0x000fe400078efcff */
[----:B------:R-:W-:Y:S02]  /*39800*/  ISETP.LT.AND P1, PT, R3, UR22, !P0 ;  /* 0x0000001603007c0c */ /* 0x000fe4000c721270 */
[----:B------:R-:W-:Y:S01]  /*39810*/  ISETP.LT.AND P0, PT, R2, UR30, !P0 ;  /* 0x0000001e02007c0c */ /* 0x000fe2000c701270 */
[----:B------:R-:W-:Y:S01]  /*39820*/  UMOV UR30, UR42 ;  /* 0x0000002a001e7c82 */ /* 0x000fe20008000000 */
[----:B------:R-:W-:Y:S01]  /*39830*/  UMOV UR42, UR26 ;  /* 0x0000001a002a7c82 */ /* 0x000fe20008000000 */
[----:B------:R-:W-:Y:S01]  /*39840*/  UMOV UR26, UR32 ;  /* 0x00000020001a7c82 */ /* 0x000fe20008000000 */
[----:B------:R-:W-:Y:S01]  /*39850*/  UMOV UR32, UR38 ;  /* 0x0000002600207c82 */ /* 0x000fe20008000000 */
[----:B------:R-:W-:Y:S06]  /*39860*/  STL [R1+0x1aec], R231 ;  /* 0x001aece701007387 */ /* 0x000fec0000100800 */
        /* <DEDUP_REMOVED lines=9> */
[----:B------:R-:W-:Y:S01]  /*39900*/  UMOV UR56, UR27 ;  /* 0x0000001b00387c82 */ /* 0x000fe20008000000 */
[----:B------:R-:W-:-:S08]  /*39910*/  UMOV UR27, UR34 ;  /* 0x00000022001b7c82 */ /* 0x000fd00008000000 */
[----:B------:R-:W-:-:S04]  /*39920*/  @P1 LOP3.LUT R230, R230, 0x4000000, RZ, 0xfc, !PT ;  /* 0x04000000e6e61812 */ /* 0x000fc800078efcff */
[----:B------:R-:W-:-:S04]  /*39930*/  LOP3.LUT R230, R230, 0xfdffffff, RZ, 0xc0, !PT ;  /* 0xfdffffffe6e67812 */ /* 0x000fc800078ec0ff */
[----:B------:R-:W-:Y:S02]  /*39940*/  @P0 LOP3.LUT R230, R230, 0x2000000, RZ, 0xfc, !PT ;  /* 0x02000000e6e60812 */ /* 0x000fe400078efcff */
[----:B------:R-:W-:Y:S01]  /*39950*/  ISETP.GE.AND P0, PT, R8, UR5, PT ;  /* 0x0000000508007c0c */ /* 0x000fe2000bf06270 */
[----:B------:R-:W-:Y:S01]  /*39960*/  VIADD R8, R0, 0xda ;  /* 0x000000da00087836 */ /* 0x000fe20000000000 */
[----:B------:R-:W-:Y:S01]  /*39970*/  LOP3.LUT R230, R230, 0xffbfffff, RZ, 0xc0, !PT ;  /* 0xffbfffffe6e67812 */ /* 0x000fe200078ec0ff */
[----:B------:R-:W-:Y:S01]  /*39980*/  ULDC.64 UR4, c[0x0][0x228] ;  /* 0x00008a0000047ab9 */ /* 0x000fe20000000a00 */
        /* <DEDUP_REMOVED lines=19> */
[----:B------:R-:W-:Y:S01]  /*39ac0*/  VIADD R8, R0, 0xd6 ;  /* 0x000000d600087836 */ /* 0x000fe20000000000 */
[----:B------:R-:W-:Y:S01]  /*39ad0*/  LOP3.LUT R230, R230, 0xffffbfff, RZ, 0xc0, !PT ;  /* 0xffffbfffe6e67812 */ /* 0x000fe200078ec0ff */
[----:B------:R-:W-:Y:S01]  /*39ae0*/  ULDC.64 UR16, c[0x0][0x228] ;  /* 0x00008a0000107ab9 */ /* 0x000fe20000000a00 */
[----:B------:R-:W-:Y:S01]  /*39af0*/  ISETP.LT.AND P1, PT, R3, UR22, !P0 ;  /* 0x0000001603007c0c */ /* 0x000fe2000c721270 */
[----:B------:R-:W-:Y:S01]  /*39b00*/  UMOV UR22, UR48 ;  /* 0x0000003000167c82 */ /* 0x000fe20008000000 */
[----:B------:R-:W-:Y:S01]  /*39b10*/  ISETP.LT.AND P0, PT, R2, UR54, !P0 ;  /* 0x0000003602007c0c */ /* 0x000fe2000c701270 */
[----:B------:R-:W-:Y:S01]  /*39b20*/  ULDC.64 UR48, c[0x0][0x228] ;  /* 0x00008a0000307ab9 */ /* 0x000fe20000000a00 */
[----:B------:R-:W-:Y:S01]  /*39b30*/  UMOV UR54, UR14 ;  /* 0x0000000e00367c82 */ /* 0x000fe20008000000 */
[----:B------:R-:W-:Y:S01]  /*39b40*/  UMOV UR14, UR24 ;  /* 0x00000018000e7c82 */ /* 0x000fe20008000000 */
[----:B------:R-:W-:Y:S01]  /*39b50*/  UMOV UR24, UR35 ;  /* 0x0000002300187c82 */ /* 0x000fe20008000000 */
[----:B------:R-:W-:-:S06]  /*39b60*/  ULDC.64 UR34, c[0x0][0x228] ;  /* 0x00008a0000227ab9 */ /* 0x000fcc0000000a00 */
        /* <DEDUP_REMOVED lines=32> */
[----:B------:R-:W-:Y:S02]  /*39d70*/  LOP3.LUT R230, R230, 0xfffffffb, RZ, 0xc0, !PT ;  /* 0xfffffffbe6e67812 */ /* 0x000fe400078ec0ff */
[----:B------:R-:W-:Y:S02]  /*39d80*/  ISETP.LT.AND P1, PT, R3, UR6, !P0 ;  /* 0x0000000603007c0c */ /* 0x000fe4000c721270 */
[----:B------:R-:W-:Y:S01]  /*39d90*/  ISETP.LT.AND P0, PT, R2, UR38, !P0 ;  /* 0x0000002602007c0c */ /* 0x000fe2000c701270 */
[----:B------:R-:W-:Y:S01]  /*39da0*/  UMOV UR38, UR30 ;  /* 0x0000001e00267c82 */ /* 0x000fe20008000000 */
[----:B------:R-:W-:Y:S01]  /*39db0*/  UMOV UR30, UR8 ;  /* 0x00000008001e7c82 */ /* 0x000fe20008000000 */
[----:B------:R-:W-:Y:S01]  /*39dc0*/  UMOV UR8, UR27 ;  /* 0x0000001b00087c82 */ /* 0x000fe20008000000 */
[----:B------:R-:W-:-:S07]  /*39dd0*/  ULDC.64 UR26, c[0x0][0x228] ;  /* 0x00008a00001a7ab9 */ /* 0x000fce0000000a00 */
[----:B------:R-:W-:-:S04]  /*39de0*/  @P1 LOP3.LUT R230, R230, 0x4, RZ, 0xfc, !PT ;  /* 0x00000004e6e61812 */ /* 0x000fc800078efcff */
[----:B------:R-:W-:-:S04]  /*39df0*/  LOP3.LUT R230, R230, 0xfffffffd, RZ, 0xc0, !PT ;  /* 0xfffffffde6e67812 */ /* 0x000fc800078ec0ff */
[----:B------:R-:W-:Y:S02]  /*39e00*/  @P0 LOP3.LUT R230, R230, 0x2, RZ, 0xfc, !PT ;  /* 0x00000002e6e60812 */ /* 0x000fe400078efcff */
[----:B------:R-:W-:Y:S01]  /*39e10*/  ISETP.GE.AND P0, PT, R8, UR17, PT ;  /* 0x0000001108007c0c */ /* 0x000fe2000bf06270 */
[----:B------:R-:W-:Y:S02]  /*39e20*/  VIADD R8, R0, 0xce ;  /* 0x000000ce00087836 */ /* 0x000fe40000000000 */
[----:B------:R-:W-:Y:S01]  /*39e30*/  STL [R1+0x1af0], R230 ;  /* 0x001af0e601007387 */ /* 0x000fe20000100800 */
[----:B------:R-:W-:Y:S01]  /*39e40*/  ISETP.LT.AND P1, PT, R3, UR58, !P0 ;  /* 0x0000003a03007c0c */ /* 0x000fe2000c721270 */
[----:B------:R-:W-:Y:S01]  /*39e50*/  UMOV UR58, UR10 ;  /* 0x0000000a003a7c82 */ /* 0x000fe20008000000 */
[----:B------:R-:W-:Y:S01]  /*39e60*/  ISETP.LT.AND P0, PT, R2, UR34, !P0 ;  /* 0x0000002202007c0c */ /* 0x000fe2000c701270 */
[----:B------:R-:W-:Y:S01]  /*39e70*/  UMOV UR10, UR40 ;  /* 0x00000028000a7c82 */ /* 0x000fe20008000000 */
        /* <DEDUP_REMOVED lines=9> */
[----:B------:R-:W-:Y:S01]  /*39f10*/  ULDC.64 UR12, c[0x0][0x228] ;  /* 0x00008a00000c7ab9 */ /* 0x000fe20000000a00 */
[----:B------:R-:W-:Y:S01]  /*39f20*/  STL [R1+0x1af4], R229 ;  /* 0x001af4e501007387 */ /* 0x000fe20000100800 */
[----:B------:R-:W-:Y:S01]  /*39f30*/  ISETP.LT.AND P1, PT, R3, UR32, !P0 ;  /* 0x0000002003007c0c */ /* 0x000fe2000c721270 */
[----:B------:R-:W-:Y:S01]  /*39f40*/  UMOV UR32, UR16 ;  /* 0x0000001000207c82 */ /* 0x000fe20008000000 */
[----:B------:R-:W-:Y:S01]  /*39f50*/  ISETP.LT.AND P0, PT, R2, UR26, !P0 ;  /* 0x0000001a02007c0c */ /* 0x000fe2000c701270 */
[----:B------:R-:W-:Y:S01]  /*39f60*/  UMOV UR26, UR22 ;  /* 0x00000016001a7c82 */ /* 0x000fe20008000000 */
[----:B------:R-:W-:Y:S01]  /*39f70*/  ULDC.64 UR22, c[0x0][0x228] ;  /* 0x00008a0000167ab9 */ /* 0x000fe20000000a00 */
[----:B------:R-:W-:-:S08]  /*39f80*/  ULDC.64 UR16, c[0x0][0x228] ;  /* 0x00008a0000107ab9 */ /* 0x000fd00000000a00 */
        /* <DEDUP_REMOVED lines=23> */
[----:B------:R-:W-:-:S09]  /*3a100*/  ULDC UR4, c[0x0][0x228] ;  /* 0x00008a0000047ab9 */ /* 0x000fd20000000800 */
[----:B------:R-:W-:-:S04]  /*3a110*/  @P1 LOP3.LUT R228, R228, 0x4000, RZ, 0xfc, !PT ;  /* 0x00004000e4e41812 */ /* 0x000fc800078efcff */
[----:B------:R-:W-:-:S04]  /*3a120*/  LOP3.LUT R228, R228, 0xffffdfff, RZ, 0xc0, !PT ;  /* 0xffffdfffe4e47812 */ /* 0x000fc800078ec0ff */
[----:B------:R-:W-:Y:S02]  /*3a130*/  @P0 LOP3.LUT R228, R228, 0x2000, RZ, 0xfc, !PT ;  /* 0x00002000e4e40812 */ /* 0x000fe400078efcff */
[----:B------:R-:W-:Y:S01]  /*3a140*/  ISETP.GE.AND P0, PT, R8, UR59, PT ;  /* 0x0000003b08007c0c */ /* 0x000fe2000bf06270 */
[----:B------:R-:W-:Y:S02]  /*3a150*/  VIADD R8, R0, 0x157 ;  /* 0x0000015700087836 */ /* 0x000fe40000000000 */
[----:B------:R-:W-:Y:S01]  /*3a160*/  STL [R1+0x1af8], R228 ;  /* 0x001af8e401007387 */ /* 0x000fe20000100800 */
[----:B------:R-:W-:Y:S01]  /*3a170*/  ISETP.LT.AND P1, PT, R3, UR58, !P0 ;  /* 0x0000003a03007c0c */ /* 0x000fe2000c721270 */
[----:B------:R-:W-:Y:S01]  /*3a180*/  ULDC.64 UR58, c[0x0][0x228] ;  /* 0x00008a00003a7ab9 */ /* 0x000fe20000000a00 */
[----:B------:R-:W-:Y:S01]  /*3a190*/  ISETP.LT.AND P0, PT, R2, UR4, !P0 ;  /* 0x0000000402007c0c */ /* 0x000fe2000c701270 */
[----:B------:R-:W-:Y:S01]  /*3a1a0*/  UMOV UR6, UR59 ;  /* 0x0000003b00067c82 */ /* 0x000fe20008000000 */
[----:B------:R-:W-:Y:S01]  /*3a1b0*/  UMOV UR44, UR58 ;  /* 0x0000003a002c7c82 */ /* 0x000fe20008000000 */
[----:B------:R-:W-:Y:S01]  /*3a1c0*/  ULDC.64 UR58, c[0x0][0x228] ;  /* 0x00008a00003a7ab9 */ /* 0x000fe20000000a00 */
[----:B------:R-:W-:-:S07]  /*3a1d0*/  ULDC UR4, c[0x0][0x228] ;  /* 0x00008a0000047ab9 */ /* 0x000fce0000000800 */
[----:B------:R-:W-:Y:S02]  /*3a1e0*/  @P1 LOP3.LUT R250, R250, 0x400, RZ, 0xfc, !PT ;  /* 0x00000400fafa1812 */ /* 0x000fe400078efcff */
[----:B------:R-:W-:Y:S02]  /*3a1f0*/  @P0 LOP3.LUT R236, R236, 0x40000000, RZ, 0xfc, !PT ;  /* 0x40000000ecec0812 */ /* 0x000fe400078efcff */
[----:B------:R-:W-:Y:S01]  /*3a200*/  ISETP.GE.AND P0, PT, R8, UR6, PT ;  /* 0x0000000608007c0c */ /* 0x000fe2000bf06270 */
[----:B------:R-:W-:Y:S01]  /*3a210*/  VIADD R8, R0, 0x156 ;  /* 0x0000015600087836 */ /* 0x000fe20000000000 */
[----:B------:R-:W-:Y:S01]  /*3a220*/  LOP3.LUT R236, R236, 0xefffffff, RZ, 0xc0, !PT ;  /* 0xefffffffecec7812 */ /* 0x000fe200078ec0ff */
[----:B------:R-:W-:Y:S01]  /*3a230*/  UMOV UR6, UR12 ;  /* 0x0000000c00067c82 */ /* 0x000fe20008000000 */
[----:B------:R-:W-:Y:S01]  /*3a240*/  ISETP.LT.AND P1, PT, R3, UR58, !P0 ;  /* 0x0000003a03007c0c */ /* 0x000fe2000c721270 */
[----:B------:R-:W-:Y:S01]  /*3a250*/  UMOV UR12, UR61 ;  /* 0x0000003d000c7c82 */ /* 0x000fe20008000000 */
[----:B------:R-:W-:Y:S01]  /*3a260*/  ISETP.LT.AND P0, PT, R2, UR4, !P0 ;  /* 0x0000000402007c0c */ /* 0x000fe2000c701270 */
[----:B------:R-:W-:Y:S01]  /*3a270*/  UMOV UR58, UR60 ;  /* 0x0000003c003a7c82 */ /* 0x000fe20008000000 */
[----:B------:R-:W-:Y:S01]  /*3a280*/  ULDC.64 UR60, c[0x0][0x228] ;  /* 0x00008a00003c7ab9 */ /* 0x000fe20000000a00 */
[----:B------:R-:W-:Y:S01]  /*3a290*/  ULDC UR4, c[0x0][0x228] ;  /* 0x00008a0000047ab9 */ /* 0x000fe20000000800 */
[----:B------:R-:W-:Y:S07]  /*3a2a0*/  STL [R1+0x1afc], R250 ;  /* 0x001afcfa01007387 */ /* 0x000fee0000100800 */
[----:B------:R-:W-:-:S04]  /*3a2b0*/  @P1 LOP3.LUT R236, R236, 0x10000000, RZ, 0xfc, !PT ;  /* 0x10000000ecec1812 */ /* 0x000fc800078efcff */
[----:B------:R-:W-:-:S04]  /*3a2c0*/  LOP3.LUT R236, R236, 0xf7ffffff, RZ, 0xc0, !PT ;  /* 0xf7ffffffecec7812 */ /* 0x000fc800078ec0ff */
[----:B------:R-:W-:Y:S02]  /*3a2d0*/  @P0 LOP3.LUT R236, R236, 0x8000000, RZ, 0xfc, !PT ;  /* 0x08000000ecec0812 */ /* 0x000fe400078efcff */
[----:B------:R-:W-:Y:S01]  /*3a2e0*/  ISETP.GE.AND P0, PT, R8, UR59, PT ;  /* 0x0000003b08007c0c */ /* 0x000fe2000bf06270 */
[----:B------:R-:W-:Y:S01]  /*3a2f0*/  VIADD R8, R0, 0x155 ;  /* 0x0000015500087836 */ /* 0x000fe20000000000 */
[----:B------:R-:W-:Y:S02]  /*3a300*/  LOP3.LUT R236, R236, 0xfdffffff, RZ, 0xc0, !PT ;  /* 0xfdffffffecec7812 */ /* 0x000fe400078ec0ff */
[----:B------:R-:W-:Y:S01]  /*3a310*/  ISETP.LT.AND P1, PT, R3, UR60, !P0 ;  /* 0x0000003c03007c0c */ /* 0x000fe2000c721270 */
[----:B------:R-:W-:Y:S01]  /*3a320*/  UMOV UR60, UR58 ;  /* 0x0000003a003c7c82 */ /* 0x000fe20008000000 */
[----:B------:R-:W-:Y:S01]  /*3a330*/  ISETP.LT.AND P0, PT, R2, UR4, !P0 ;  /* 0x0000000402007c0c */ /* 0x000fe2000c701270 */
[----:B------:R-:W-:Y:S01]  /*3a340*/  ULDC.64 UR58, c[0x0][0x228] ;  /* 0x00008a00003a7ab9 */ /* 0x000fe20000000a00 */
[----:B------:R-:W-:-:S09]  /*3a350*/  ULDC UR4, c[0x0][0x228] ;  /* 0x00008a0000047ab9 */ /* 0x000fd20000000800 */
        /* <DEDUP_REMOVED lines=88> */
[----:B------:R-:W-:Y:S02]  /*3a8e0*/  @P1 LOP3.LUT R236, R236, 0x1, RZ, 0xfc, !PT ;  /* 0x00000001ecec1812 */ /* 0x000fe400078efcff */
[----:B------:R-:W-:Y:S02]  /*3a8f0*/  @P0 LOP3.LUT R235, R235, 0x40000000, RZ, 0xfc, !PT ;  /* 0x40000000ebeb0812 */ /* 0x000fe400078efcff */
[----:B------:R-:W-:Y:S01]  /*3a900*/  ISETP.GE.AND P0, PT, R8, UR61, PT ;  /* 0x0000003d08007c0c */ /* 0x000fe2000bf06270 */
[----:B------:R-:W-:Y:S01]  /*3a910*/  VIADD R8, R0, 0x14c ;  /* 0x0000014c00087836 */ /* 0x000fe20000000000 */
[----:B------:R-:W-:Y:S01]  /*3a920*/  LOP3.LUT R235, R235, 0xefffffff, RZ, 0xc0, !PT ;  /* 0xefffffffebeb7812 */ /* 0x000fe200078ec0ff */
[----:B------:R-:W-:Y:S01]  /*3a930*/  STL [R1+0x1b00], R236 ;  /* 0x001b00ec01007387 */ /* 0x000fe20000100800 */
        /* <DEDUP_REMOVED lines=122> */
[----:B------:R-:W-:Y:S01]  /*3b0e0*/  IMAD.MOV.U32 R225, RZ, RZ, R223 ;  /* 0x000000ffffe17224 */ /* 0x000fe200078e00df */
[----:B------:R-:W-:Y:S01]  /*3b0f0*/  ISETP.LT.AND P0, PT, R2, UR4, !P0 ;  /* 0x0000000402007c0c */ /* 0x000fe2000c701270 */
[----:B------:R-:W-:Y:S01]  /*3b100*/  ULDC UR4, c[0x0][0x228] ;  /* 0x00008a0000047ab9 */ /* 0x000fe20000000800 */
[----:B------:R-:W-:Y:S01]  /*3b110*/  IMAD.MOV.U32 R224, RZ, RZ, R222 ;  /* 0x000000ffffe07224 */ /* 0x000fe200078e00de */
[----:B------:R-:W-:Y:S01]  /*3b120*/  F2FP.SATFINITE.E5M2.F32.PACK_AB_MERGE_C R24, R25, R24, RZ ;  /* 0x000000181918723e */ /* 0x000fe200048060ff */
[----:B------:R-:W-:-:S07]  /*3b130*/  ULDC UR60, c[0x0][0x228] ;  /* 0x00008a00003c7ab9 */ /* 0x000fce0000000800 */
[----:B------:R-:W-:-:S04]  /*3b140*/  @P1 LOP3.LUT R234, R234, 0x100000, RZ, 0xfc, !PT ;  /* 0x00100000eaea1812 */ /* 0x000fc800078efcff */
[----:B------:R-:W-:-:S04]  /*3b150*/  LOP3.LUT R234, R234, 0xfff7ffff, RZ, 0xc0, !PT ;  /* 0xfff7ffffeaea7812 */ /* 0x000fc800078ec0ff */
[----:B------:R-:W-:Y:S02]  /*3b160*/  @P0 LOP3.LUT R234, R234, 0x80000, RZ, 0xfc, !PT ;  /* 0x00080000eaea0812 */ /* 0x000fe400078efcff */
[----:B------:R-:W-:Y:S01]  /*3b170*/  ISETP.GE.AND P0, PT, R8, UR61, PT ;  /* 0x0000003d08007c0c */ /* 0x000fe2000bf06270 */
[----:B------:R-:W-:Y:S01]  /*3b180*/  VIADD R8, R0, 0x13b ;  /* 0x0000013b00087836 */ /* 0x000fe20000000000 */
[----:B------:R-:W-:Y:S02]  /*3b190*/  LOP3.LUT R234, R234, 0xfffeffff, RZ, 0xc0, !PT ;  /* 0xfffeffffeaea7812 */ /* 0x000fe400078ec0ff */
[----:B------:R-:W-:Y:S01]  /*3b1a0*/  ISETP.LT.AND P1, PT, R3, UR58, !P0 ;  /* 0x0000003a03007c0c */ /* 0x000fe2000c721270 */
[----:B------:R-:W-:Y:S01]  /*3b1b0*/  ULDC.64 UR58, c[0x0][0x228] ;  /* 0x00008a00003a7ab9 */ /* 0x000fe20000000a00 */
[----:B------:R-:W-:Y:S01]  /*3b1c0*/  ISETP.LT.AND P0, PT, R2, UR4, !P0 ;  /* 0x0000000402007c0c */ /* 0x000fe2000c701270 */
[----:B------:R-:W-:-:S10]  /*3b1d0*/  ULDC UR4, c[0x0][0x228] ;  /* 0x00008a0000047ab9 */ /* 0x000fd40000000800 */
[----:B------:R-:W-:-:S04]  /*3b1e0*/  @P1 LOP3.LUT R234, R234, 0x10000, RZ, 0xfc, !PT ;  /* 0x00010000eaea1812 */ /* 0x000fc800078efcff */
[----:B------:R-:W-:-:S04]  /*3b1f0*/  LOP3.LUT R234, R234, 0xffff7fff, RZ, 0xc0, !PT ;  /* 0xffff7fffeaea7812 */ /* 0x000fc800078ec0ff */
[----:B------:R-:W-:Y:S02]  /*3b200*/  @P0 LOP3.LUT R234, R234, 0x8000, RZ, 0xfc, !PT ;  /* 0x00008000eaea0812 */ /* 0x000fe400078efcff */
[----:B------:R-:W-:Y:S01]  /*3b210*/  ISETP.GE.AND P0, PT, R8, UR6, PT ;  /* 0x0000000608007c0c */ /* 0x000fe2000bf06270 */
[----:B------:R-:W-:Y:S01]  /*3b220*/  VIADD R8, R0, 0x139 ;  /* 0x0000013900087836 */ /* 0x000fe20000000000 */
[----:B------:R-:W-:Y:S01]  /*3b230*/  LOP3.LUT R234, R234, 0xffffefff, RZ, 0xc0, !PT ;  /* 0xffffefffeaea7812 */ /* 0x000fe200078ec0ff */
[----:B------:R-:W-:Y:S01]  /*3b240*/  ULDC UR6, c[0x0][0x228] ;  /* 0x00008a0000067ab9 */ /* 0x000fe20000000800 */
[----:B------:R-:W-:Y:S01]  /*3b250*/  ISETP.LT.AND P1, PT, R3, UR58, !P0 ;  /* 0x0000003a03007c0c */ /* 0x000fe2000c721270 */
[----:B------:R-:W-:Y:S01]  /*3b260*/  IMAD.MOV.U32 R223, RZ, RZ, R221 ;  /* 0x000000ffffdf7224 */ /* 0x000fe200078e00dd */
[----:B------:R-:W-:Y:S01]  /*3b270*/  ISETP.LT.AND P0, PT, R2, UR4, !P0 ;  /* 0x0000000402007c0c */ /* 0x000fe2000c701270 */
[----:B------:R-:W-:Y:S01]  /*3b280*/  ULDC UR4, c[0x0][0x248] ;  /* 0x0000920000047ab9 */ /* 0x000fe20000000800 */
[----:B------:R-:W-:Y:S01]  /*3b290*/  IMAD.MOV.U32 R222, RZ, RZ, R220 ;  /* 0x000000ffffde7224 */ /* 0x000fe200078e00dc */
[----:B------:R-:W-:Y:S01]  /*3b2a0*/  F2FP.SATFINITE.E5M2.F32.PACK_AB_MERGE_C R25, R119, R118, RZ ;  /* 0x000000767719723e */ /* 0x000fe200048060ff */
[----:B------:R-:W-:Y:S01]  /*3b2b0*/  VIADD R5, R5, UR4 ;  /* 0x0000000405057c36 */ /* 0x000fe20008000000 */
[----:B------:R-:W-:Y:S01]  /*3b2c0*/  ULDC UR4, c[0x0][0x228] ;  /* 0x00008a0000047ab9 */ /* 0x000fe20000000800 */
[----:B------:R-:W-:Y:S01]  /*3b2d0*/  F2FP.SATFINITE.E5M2.F32.PACK_AB_MERGE_C R26, R27, R26, RZ ;  /* 0x0000001a1b1a723e */ /* 0x000fe200048060ff */
[----:B------:R-:W-:-:S02]  /*3b2e0*/  ULDC UR58, c[0x0][0x228] ;  /* 0x00008a00003a7ab9 */ /* 0x000fc40000000800 */
[----:B------:R1:W-:Y:S02]  /*3b2f0*/  STL [R1+0xe24], R5 ;  /* 0x000e240501007387 */ /* 0x0003e40000100800 */
[----:B------:R-:W-:-:S04]  /*3b300*/  @P1 LOP3.LUT R234, R234, 0x1000, RZ, 0xfc, !PT ;  /* 0x00001000eaea1812 */ /* 0x000fc800078efcff */
[----:B------:R-:W-:-:S04]  /*3b310*/  LOP3.LUT R234, R234, 0xfffff7ff, RZ, 0xc0, !PT ;  /* 0xfffff7ffeaea7812 */ /* 0x000fc800078ec0ff */
[----:B------:R-:W-:Y:S02]  /*3b320*/  @P0 LOP3.LUT R234, R234, 0x800, RZ, 0xfc, !PT ;  /* 0x00000800eaea0812 */ /* 0x000fe400078efcff */
[----:B------:R-:W-:Y:S01]  /*3b330*/  ISETP.GE.AND P0, PT, R8, UR12, PT ;  /* 0x0000000c08007c0c */ /* 0x000fe2000bf06270 */
[----:B------:R-:W-:Y:S01]  /*3b340*/  VIADD R8, R0, 0x137 ;  /* 0x0000013700087836 */ /* 0x000fe20000000000 */
[----:B------:R-:W-:Y:S01]  /*3b350*/  LOP3.LUT R234, R234, 0xfffffeff, RZ, 0xc0, !PT ;  /* 0xfffffeffeaea7812 */ /* 0x000fe200078ec0ff */
[----:B------:R-:W-:Y:S01]  /*3b360*/  IMAD.MOV.U32 R221, RZ, RZ, R219 ;  /* 0x000000ffffdd7224 */ /* 0x000fe200078e00db */
[----:B------:R-:W-:Y:S01]  /*3b370*/  ISETP.LT.AND P1, PT, R3, UR6, !P0 ;  /* 0x0000000603007c0c */ /* 0x000fe2000c721270 */
[----:B------:R-:W-:Y:S01]  /*3b380*/  ULDC UR6, c[0x0][0x228] ;  /* 0x00008a0000067ab9 */ /* 0x000fe20000000800 */
[----:B------:R-:W-:Y:S01]  /*3b390*/  ISETP.LT.AND P0, PT, R2, UR4, !P0 ;  /* 0x0000000402007c0c */ /* 0x000fe2000c701270 */
[----:B------:R-:W-:Y:S01]  /*3b3a0*/  ULDC UR4, c[0x0][0x248] ;  /* 0x0000920000047ab9 */ /* 0x000fe20000000800 */
[----:B------:R-:W-:-:S02]  /*3b3b0*/  IMAD.MOV.U32 R220, RZ, RZ, R218 ;  /* 0x000000ffffdc7224 */ /* 0x000fc400078e00da */
[----:B------:R-:W-:Y:S02]  /*3b3c0*/  IMAD.MOV.U32 R251, RZ, RZ, R223 ;  /* 0x000000fffffb7224 */ /* 0x000fe400078e00df */
[----:B------:R-:W-:Y:S01]  /*3b3d0*/  IMAD.MOV.U32 R249, RZ, RZ, R222 ;  /* 0x000000fffff97224 */ /* 0x000fe200078e00de */
[----:B------:R-:W-:Y:S01]  /*3b3e0*/  F2FP.SATFINITE.E5M2.F32.PACK_AB_MERGE_C R27, R127, R126, RZ ;  /* 0x0000007e7f1b723e */ /* 0x000fe200048060ff */
[----:B0-----:R-:W-:Y:S01]  /*3b3f0*/  VIADD R4, R5, UR4 ;  /* 0x0000000405047c36 */ /* 0x001fe20008000000 */
[----:B------:R-:W-:Y:S01]  /*3b400*/  ULDC UR4, c[0x0][0x228] ;  /* 0x00008a0000047ab9 */ /* 0x000fe20000000800 */
[----:B------:R-:W-:Y:S01]  /*3b410*/  F2FP.SATFINITE.E5M2.F32.PACK_AB_MERGE_C R32, R33, R32, RZ ;  /* 0x000000202120723e */ /* 0x000fe200048060ff */
[----:B------:R-:W-:Y:S01]  /*3b420*/  ULDC UR12, c[0x0][0x228] ;  /* 0x00008a00000c7ab9 */ /* 0x000fe20000000800 */
[----:B------:R-:W-:Y:S01]  /*3b430*/  @P1 LOP3.LUT R234, R234, 0x100, RZ, 0xfc, !PT ;  /* 0x00000100eaea1812 */ /* 0x000fe200078efcff */
[----:B------:R0:W-:Y:S03]  /*3b440*/  STL [R1+0xe00], R4 ;  /* 0x000e000401007387 */ /* 0x0001e60000100800 */
        /* <DEDUP_REMOVED lines=10> */
[----:B------:R-:W-:Y:S01]  /*3b4f0*/  IMAD.MOV.U32 R218, RZ, RZ, R216 ;  /* 0x000000ffffda7224 */ /* 0x000fe200078e00d8 */
[----:B-1----:R-:W-:Y:S01]  /*3b500*/  F2FP.SATFINITE.E5M2.F32.PACK_AB_MERGE_C R5, R224, R225, RZ ;  /* 0x000000e1e005723e */ /* 0x002fe200048060ff */
[----:B0-----:R-:W-:Y:S01]  /*3b510*/  VIADD R4, R4, UR4 ;  /* 0x0000000404047c36 */ /* 0x001fe20008000000 */
[----:B------:R-:W-:Y:S01]  /*3b520*/  ULDC UR4, c[0x0][0x228] ;  /* 0x00008a0000047ab9 */ /* 0x000fe20000000800 */
[----:B------:R-:W-:-:S02]  /*3b530*/  IMAD.MOV.U32 R248, RZ, RZ, R221 ;  /* 0x000000fffff87224 */ /* 0x000fc400078e00dd */
[----:B------:R-:W-:Y:S01]  /*3b540*/  IMAD.MOV.U32 R247, RZ, RZ, R220 ;  /* 0x000000fffff77224 */ /* 0x000fe200078e00dc */
[----:B------:R0:W-:Y:S01]  /*3b550*/  STL [R1+0xe04], R4 ;  /* 0x000e040401007387 */ /* 0x0001e20000100800 */
[----:B------:R-:W-:Y:S01]  /*3b560*/  F2FP.SATFINITE.E5M2.F32.PACK_AB_MERGE_C R7, R249, R251, RZ ;  /* 0x000000fbf907723e */ /* 0x000fe200048060ff */
[----:B------:R-:W-:Y:S01]  /*3b570*/  ULDC UR16, c[0x0][0x228] ;  /* 0x00008a0000107ab9 */ /* 0x000fe20000000800 */
        /* <DEDUP_REMOVED lines=19> */
[----:B------:R-:W-:Y:S02]  /*3b6b0*/  @P1 LOP3.LUT R234, R234, 0x1, RZ, 0xfc, !PT ;  /* 0x00000001eaea1812 */ /* 0x000fe400078efcff */
[----:B------:R-:W-:-:S02]  /*3b6c0*/  @P0 LOP3.LUT R233, R233, 0x80000000, RZ, 0xfc, !PT ;  /* 0x80000000e9e90812 */ /* 0x000fc400078efcff */
[----:B------:R-:W-:Y:S01]  /*3b6d0*/  ISETP.GE.AND P0, PT, R8, UR22, PT ;  /* 0x0000001608007c0c */ /* 0x000fe2000bf06270 */
[----:B------:R-:W-:Y:S01]  /*3b6e0*/  VIADD R8, R0, 0x131 ;  /* 0x0000013100087836 */ /* 0x000fe20000000000 */
[----:B------:R-:W-:Y:S01]  /*3b6f0*/  LOP3.LUT R233, R233, 0xefffffff, RZ, 0xc0, !PT ;  /* 0xefffffffe9e97812 */ /* 0x000fe200078ec0ff */
[----:B------:R-:W-:Y:S01]  /*3b700*/  STL [R1+0x1b08], R234 ;  /* 0x001b08ea01007387 */ /* 0x000fe20000100800 */
[----:B------:R-:W-:Y:S01]  /*3b710*/  ISETP.LT.AND P1, PT, R3, UR6, !P0 ;  /* 0x0000000603007c0c */ /* 0x000fe2000c721270 */
[----:B------:R-:W-:Y:S01]  /*3b720*/  ULDC UR6, c[0x0][0x228] ;  /* 0x00008a0000067ab9 */ /* 0x000fe20000000800 */
[----:B------:R-:W-:Y:S01]  /*3b730*/  ISETP.LT.AND P0, PT, R2, UR4, !P0 ;  /* 0x0000000402007c0c */ /* 0x000fe2000c701270 */
[----:B------:R-:W-:Y:S01]  /*3b740*/  ULDC UR4, c[0x0][0x248] ;  /* 0x0000920000047ab9 */ /* 0x000fe20000000800 */
[----:B------:R0:W-:Y:S01]  /*3b750*/  STL [R1+0xe08], R4 ;  /* 0x000e080401007387 */ /* 0x0001e20000100800 */
[----:B------:R-:W-:Y:S02]  /*3b760*/  IMAD.MOV.U32 R215, RZ, RZ, R213 ;  /* 0x000000ffffd77224 */ /* 0x000fe400078e00d5 */
[----:B------:R-:W-:-:S02]  /*3b770*/  IMAD.MOV.U32 R214, RZ, RZ, R212 ;  /* 0x000000ffffd67224 */ /* 0x000fc400078e00d4 */
[----:B------:R-:W-:Y:S02]  /*3b780*/  IMAD.MOV.U32 R244, RZ, RZ, R217 ;  /* 0x000000fffff47224 */ /* 0x000fe400078e00d9 */
[----:B------:R-:W-:Y:S01]  /*3b790*/  IMAD.MOV.U32 R243, RZ, RZ, R216 ;  /* 0x000000fffff37224 */ /* 0x000fe200078e00d8 */
[----:B------:R-:W-:Y:S01]  /*3b7a0*/  F2FP.SATFINITE.E5M2.F32.PACK_AB_MERGE_C R132, R133, R132, RZ ;  /* 0x000000848584723e */ /* 0x000fe200048060ff */
[----:B------:R-:W-:Y:S01]  /*3b7b0*/  ULDC UR22, c[0x0][0x248] ;  /* 0x0000920000167ab9 */ /* 0x000fe20000000800 */
[----:B------:R-:W-:Y:S01]  /*3b7c0*/  @P1 LOP3.LUT R233, R233, 0x10000000, RZ, 0xfc, !PT ;  /* 0x10000000e9e91812 */ /* 0x000fe200078efcff */
[----:B0-----:R-:W-:Y:S01]  /*3b7d0*/  VIADD R4, R4, UR4 ;  /* 0x0000000404047c36 */ /* 0x001fe20008000000 */
[----:B------:R-:W-:Y:S02]  /*3b7e0*/  ULDC UR4, c[0x0][0x228] ;  /* 0x00008a0000047ab9 */ /* 0x000fe40000000800 */
[----:B------:R-:W-:Y:S02]  /*3b7f0*/  LOP3.LUT R233, R233, 0xf7ffffff, RZ, 0xc0, !PT ;  /* 0xf7ffffffe9e97812 */ /* 0x000fe400078ec0ff */
[----:B------:R0:W-:Y:S02]  /*3b800*/  STL [R1+0xe0c], R4 ;  /* 0x000e0c0401007387 */ /* 0x0001e40000100800 */
[----:B------:R-:W-:-:S02]  /*3b810*/  @P0 LOP3.LUT R233, R233, 0x8000000, RZ, 0xfc, !PT ;  /* 0x08000000e9e90812 */ /* 0x000fc400078efcff */
        /* <DEDUP_REMOVED lines=8> */
[----:B------:R-:W-:Y:S02]  /*3b8a0*/  IMAD.MOV.U32 R212, RZ, RZ, R210 ;  /* 0x000000ffffd47224 */ /* 0x000fe400078e00d2 */
[----:B------:R-:W-:-:S02]  /*3b8b0*/  IMAD.MOV.U32 R242, RZ, RZ, R215 ;  /* 0x000000fffff27224 */ /* 0x000fc400078e00d7 */
[----:B------:R-:W-:Y:S01]  /*3b8c0*/  IMAD.MOV.U32 R241, RZ, RZ, R214 ;  /* 0x000000fffff17224 */ /* 0x000fe200078e00d6 */
[----:B------:R-:W-:Y:S01]  /*3b8d0*/  LOP3.LUT R132, R132, 0xffff, RZ, 0xc0, !PT ;  /* 0x0000ffff84847812 */ /* 0x000fe200078ec0ff */
        /* <DEDUP_REMOVED lines=49> */
[----:B------:R-:W-:Y:S01]  /*3bbf0*/  IMAD.MOV.U32 R207, RZ, RZ, R205 ;  /* 0x000000ffffcf7224 */ /* 0x000fe200078e00cd */
[----:B------:R-:W-:Y:S01]  /*3bc00*/  LOP3.LUT R233, R233, 0xffffefff, RZ, 0xc0, !PT ;  /* 0xffffefffe9e97812 */ /* 0x000fe200078ec0ff */
[----:B------:R-:W-:Y:S01]  /*3bc10*/  IMAD.MOV.U32 R206, RZ, RZ, R204 ;  /* 0x000000ffffce7224 */ /* 0x000fe200078e00cc */
[----:B------:R-:W-:Y:S01]  /*3bc20*/  ISETP.LT.AND P1, PT, R3, UR6, !P0 ;  /* 0x0000000603007c0c */ /* 0x000fe2000c721270 */
[----:B------:R-:W-:Y:S01]  /*3bc30*/  IMAD.MOV.U32 R205, RZ, RZ, R203 ;  /* 0x000000ffffcd7224 */ /* 0x000fe200078e00cb */
[----:B------:R-:W-:Y:S01]  /*3bc40*/  ISETP.LT.AND P0, PT, R2, UR4, !P0 ;  /* 0x0000000402007c0c */ /* 0x000fe2000c701270 */
[----:B------:R-:W-:Y:S01]  /*3bc50*/  ULDC UR4, c[0x0][0x248] ;  /* 0x0000920000047ab9 */ /* 0x000fe20000000800 */
[----:B------:R-:W-:Y:S01]  /*3bc60*/  IMAD.MOV.U32 R204, RZ, RZ, R202 ;  /* 0x000000ffffcc7224 */ /* 0x000fe200078e00ca */
[----:B------:R-:W-:Y:S01]  /*3bc70*/  ULDC UR6, c[0x0][0x228] ;  /* 0x00008a0000067ab9 */ /* 0x000fe20000000800 */
[----:B0-----:R-:W-:Y:S01]  /*3bc80*/  VIADD R4, R4, UR4 ;  /* 0x0000000404047c36 */ /* 0x001fe20008000000 */
[----:B------:R-:W-:Y:S01]  /*3bc90*/  ULDC UR4, c[0x0][0x228] ;  /* 0x00008a0000047ab9 */ /* 0x000fe20000000800 */
[----:B------:R-:W-:-:S02]  /*3bca0*/  VIADD R8, R0, 0x129 ;  /* 0x0000012900087836 */ /* 0x000fc40000000000 */
[----:B------:R-:W-:Y:S01]  /*3bcb0*/  IMAD.MOV.U32 R227, RZ, RZ, R209 ;  /* 0x000000ffffe37224 */ /* 0x000fe200078e00d1 */
[----:B------:R0:W-:Y:S01]  /*3bcc0*/  STL [R1+0xe1c], R4 ;  /* 0x000e1c0401007387 */ /* 0x0001e20000100800 */
[----:B------:R-:W-:Y:S01]  /*3bcd0*/  IMAD.MOV.U32 R226, RZ, RZ, R208 ;  /* 0x000000ffffe27224 */ /* 0x000fe200078e00d0 */
[----:B------:R-:W-:Y:S01]  /*3bce0*/  @P1 LOP3.LUT R233, R233, 0x1000, RZ, 0xfc, !PT ;  /* 0x00001000e9e91812 */ /* 0x000fe200078efcff */
[----:B------:R-:W-:Y:S01]  /*3bcf0*/  ULDC UR38, c[0x0][0x228] ;  /* 0x00008a0000267ab9 */ /* 0x000fe20000000800 */
[----:B------:R-:W2:Y:S01]  /*3bd00*/  LDL.LU R194, [R1+0xc8c] ;  /* 0x000c8c0001c27983 */ /* 0x000ea20000300800 */
[----:B------:R-:W-:Y:S01]  /*3bd10*/  IMAD.MOV.U32 R203, RZ, RZ, R201 ;  /* 0x000000ffffcb7224 */ /* 0x000fe200078e00c9 */
[----:B------:R-:W-:Y:S01]  /*3bd20*/  LOP3.LUT R233, R233, 0xfffff7ff, RZ, 0xc0, !PT ;  /* 0xfffff7ffe9e97812 */ /* 0x000fe200078ec0ff */
[----:B------:R-:W-:Y:S02]  /*3bd30*/  IMAD.MOV.U32 R202, RZ, RZ, R200 ;  /* 0x000000ffffca7224 */ /* 0x000fe400078e00c8 */
        /* <DEDUP_REMOVED lines=10> */
[----:B------:R-:W3:Y:S01]  /*3bde0*/  LDL.LU R195, [R1+0xc90] ;  /* 0x000c900001c37983 */ /* 0x000ee20000300800 */
[----:B------:R-:W-:Y:S01]  /*3bdf0*/  ULDC UR4, c[0x0][0x248] ;  /* 0x0000920000047ab9 */ /* 0x000fe20000000800 */
[----:B--2---:R-:W-:-:S08]  /*3be00*/  IMAD.MOV.U32 R196, RZ, RZ, R194 ;  /* 0x000000ffffc47224 */ /* 0x004fd000078e00c2 */
[----:B------:R-:W-:Y:S01]  /*3be10*/  @P1 LOP3.LUT R233, R233, 0x100, RZ, 0xfc, !PT ;  /* 0x00000100e9e91812 */ /* 0x000fe200078efcff */
[----:B------:R-:W2:Y:S01]  /*3be20*/  LDL.LU R194, [R1+0xc94] ;  /* 0x000c940001c27983 */ /* 0x000ea20000300800 */
[----:B0-----:R-:W-:Y:S01]  /*3be30*/  VIADD R4, R4, UR4 ;  /* 0x0000000404047c36 */ /* 0x001fe20008000000 */
[----:B------:R-:W-:Y:S01]  /*3be40*/  ULDC UR6, c[0x0][0x228] ;  /* 0x00008a0000067ab9 */ /* 0x000fe20000000800 */
[----:B------:R-:W-:Y:S01]  /*3be50*/  IMAD.MOV.U32 R223, RZ, RZ, R205 ;  /* 0x000000ffffdf7224 */ /* 0x000fe200078e00cd */
[----:B------:R0:W-:Y:S01]  /*3be60*/  STL [R1+0xeb4], R5 ;  /* 0x000eb40501007387 */ /* 0x0001e20000100800 */
[----:B------:R-:W-:Y:S02]  /*3be70*/  IMAD.MOV.U32 R222, RZ, RZ, R204 ;  /* 0x000000ffffde7224 */ /* 0x000fe400078e00cc */
[----:B------:R-:W-:Y:S01]  /*3be80*/  IMAD.MOV.U32 R221, RZ, RZ, R203 ;  /* 0x000000ffffdd7224 */ /* 0x000fe200078e00cb */
[----:B------:R-:W0:Y:S01]  /*3be90*/  LDL.LU R225, [R1+0xc08] ;  /* 0x000c080001e17983 */ /* 0x000e220000300800 */
[----:B------:R-:W-:-:S02]  /*3bea0*/  IMAD.MOV.U32 R220, RZ, RZ, R202 ;  /* 0x000000ffffdc7224 */ /* 0x000fc400078e00ca */
[----:B------:R-:W-:Y:S01]  /*3beb0*/  IMAD.MOV.U32 R219, RZ, RZ, R201 ;  /* 0x000000ffffdb7224 */ /* 0x000fe200078e00c9 */
[----:B------:R-:W0:Y:S01]  /*3bec0*/  LDL.LU R224, [R1+0xc0c] ;  /* 0x000c0c0001e07983 */ /* 0x000e220000300800 */
[----:B------:R-:W-:Y:S02]  /*3bed0*/  IMAD.MOV.U32 R218, RZ, RZ, R200 ;  /* 0x000000ffffda7224 */ /* 0x000fe400078e00c8 */
[----:B------:R-:W-:Y:S01]  /*3bee0*/  IMAD.MOV.U32 R217, RZ, RZ, R199 ;  /* 0x000000ffffd97224 */ /* 0x000fe200078e00c7 */
[----:B------:R-:W-:Y:S01]  /*3bef0*/  STL [R1+0xe20], R4 ;  /* 0x000e200401007387 */ /* 0x000fe20000100800 */
[----:B------:R-:W-:Y:S02]  /*3bf00*/  IMAD.MOV.U32 R216, RZ, RZ, R198 ;  /* 0x000000ffffd87224 */ /* 0x000fe400078e00c6 */
[----:B------:R-:W-:Y:S02]  /*3bf10*/  IMAD.MOV.U32 R215, RZ, RZ, R197 ;  /* 0x000000ffffd77224 */ /* 0x000fe400078e00c5 */
[----:B------:R-:W-:-:S02]  /*3bf20*/  IMAD.MOV.U32 R214, RZ, RZ, R196 ;  /* 0x000000ffffd67224 */ /* 0x000fc400078e00c4 */
[----:B---3--:R-:W-:Y:S02]  /*3bf30*/  IMAD.MOV.U32 R213, RZ, RZ, R195 ;  /* 0x000000ffffd57224 */ /* 0x008fe400078e00c3 */
[----:B------:R-:W-:Y:S01]  /*3bf40*/  VIADD R8, R0, 0x127 ;  /* 0x0000012700087836 */ /* 0x000fe20000000000 */
[----:B------:R-:W-:Y:S01]  /*3bf50*/  LOP3.LUT R233, R233, 0xffffff7f, RZ, 0xc0, !PT ;  /* 0xffffff7fe9e97812 */ /* 0x000fe200078ec0ff */
[----:B------:R-:W-:Y:S01]  /*3bf60*/  ULDC UR4, c[0x0][0x228] ;  /* 0x00008a0000047ab9 */ /* 0x000fe20000000800 */
[----:B0-----:R-:W-:-:S05]  /*3bf70*/  F2FP.SATFINITE.E5M2.F32.PACK_AB_MERGE_C R5, R224, R225, RZ ;  /* 0x000000e1e005723e */ /* 0x001fca00048060ff */
[----:B------:R0:W-:Y:S04]  /*3bf80*/  STL [R1+0xeb8], R5 ;  /* 0x000eb80501007387 */ /* 0x0001e80000100800 */
[----:B------:R-:W0:Y:S04]  /*3bf90*/  LDL.LU R225, [R1+0xc10] ;  /* 0x000c100001e17983 */ /* 0x000e280000300800 */
[----:B------:R-:W0:Y:S01]  /*3bfa0*/  LDL.LU R224, [R1+0xc14] ;  /* 0x000c140001e07983 */ /* 0x000e220000300800 */
[----:B--2---:R-:W-:Y:S01]  /*3bfb0*/  IMAD.MOV.U32 R212, RZ, RZ, R194 ;  /* 0x000000ffffd47224 */ /* 0x004fe200078e00c2 */
[----:B0-----:R-:W-:Y:S01]  /*3bfc0*/  F2FP.SATFINITE.E5M2.F32.PACK_AB_MERGE_C R5, R224, R225, RZ ;  /* 0x000000e1e005723e */ /* 0x001fe200048060ff */
[----:B------:R-:W-:-:S04]  /*3bfd0*/  IMAD.MOV.U32 R225, RZ, RZ, R207 ;  /* 0x000000ffffe17224 */ /* 0x000fc800078e00cf */
[----:B------:R0:W-:Y:S04]  /*3bfe0*/  STL [R1+0xeac], R5 ;  /* 0x000eac0501007387 */ /* 0x0001e80000100800 */
[----:B------:R-:W2:Y:S01]  /*3bff0*/  LDL.LU R211, [R1+0xc98] ;  /* 0x000c980001d37983 */ /* 0x000ea20000300800 */
[----:B------:R-:W-:-:S03]  /*3c000*/  IMAD.MOV.U32 R224, RZ, RZ, R206 ;  /* 0x000000ffffe07224 */ /* 0x000fc600078e00ce */
[----:B------:R-:W2:Y:S04]  /*3c010*/  LDL.LU R210, [R1+0xc9c] ;  /* 0x000c9c0001d27983 */ /* 0x000ea80000300800 */
[----:B------:R-:W3:Y:S04]  /*3c020*/  LDL.LU R209, [R1+0xca0] ;  /* 0x000ca00001d17983 */ /* 0x000ee80000300800 */
        /* <DEDUP_REMOVED lines=15> */
[----:B------:R-:W0:Y:S04]  /*3c120*/  LDL.LU R137, [R1+0xc18] ;  /* 0x000c180001897983 */ /* 0x000e280000300800 */
[----:B------:R-:W0:Y:S02]  /*3c130*/  LDL.LU R252, [R1+0xc1c] ;  /* 0x000c1c0001fc7983 */ /* 0x000e240000300800 */
[----:B0-----:R-:W-:-:S05]  /*3c140*/  F2FP.SATFINITE.E5M2.F32.PACK_AB_MERGE_C R5, R252, R137, RZ ;  /* 0x00000089fc05723e */ /* 0x001fca00048060ff */
[----:B------:R0:W-:Y:S04]  /*3c150*/  STL [R1+0xeb0], R5 ;  /* 0x000eb00501007387 */ /* 0x0001e80000100800 */
[----:B------:R1:W-:Y:S01]  /*3c160*/  STL [R1+0xea4], R7 ;  /* 0x000ea40701007387 */ /* 0x0003e20000100800 */
[----:B0-----:R-:W-:-:S03]  /*3c170*/  F2FP.SATFINITE.E5M2.F32.PACK_AB_MERGE_C R5, R245, R246, RZ ;  /* 0x000000f6f505723e */ /* 0x001fc600048060ff */
[----:B------:R0:W-:Y:S01]  /*3c180*/  STL [R1+0xea8], R6 ;  /* 0x000ea80601007387 */ /* 0x0001e20000100800 */
[----:B-1----:R-:W-:-:S03]  /*3c190*/  F2FP.SATFINITE.E5M2.F32.PACK_AB_MERGE_C R7, R243, R244, RZ ;  /* 0x000000f4f307723e */ /* 0x002fc600048060ff */
[----:B------:R1:W-:Y:S01]  /*3c1a0*/  STL [R1+0xea0], R5 ;  /* 0x000ea00501007387 */ /* 0x0003e20000100800 */
[----:B0-----:R-:W-:-:S03]  /*3c1b0*/  F2FP.SATFINITE.E5M2.F32.PACK_AB_MERGE_C R6, R241, R242, RZ ;  /* 0x000000f2f106723e */ /* 0x001fc600048060ff */
[----:B------:R0:W-:Y:S01]  /*3c1c0*/  STL [R1+0xe9c], R7 ;  /* 0x000e9c0701007387 */ /* 0x0001e20000100800 */
[----:B-1----:R-:W-:-:S03]  /*3c1d0*/  F2FP.SATFINITE.E5M2.F32.PACK_AB_MERGE_C R5, R239, R240, RZ ;  /* 0x000000f0ef05723e */ /* 0x002fc600048060ff */
[----:B------:R1:W-:Y:S04]  /*3c1e0*/  STL [R1+0xe98], R6 ;  /* 0x000e980601007387 */ /* 0x0003e80000100800 */
[----:B------:R2:W-:Y:S01]  /*3c1f0*/  STL [R1+0xe94], R5 ;  /* 0x000e940501007387 */ /* 0x0005e20000100800 */
[----:B0-----:R-:W-:Y:S02]  /*3c200*/  F2FP.SATFINITE.E5M2.F32.PACK_AB_MERGE_C R7, R237, R238, RZ ;  /* 0x000000eeed07723e */ /* 0x001fe400048060ff */
[----:B-1----:R-:W-:-:S03]  /*3c210*/  F2FP.SATFINITE.E5M2.F32.PACK_AB_MERGE_C R6, R226, R227, RZ ;  /* 0x000000e3e206723e */ /* 0x002fc600048060ff */
[----:B------:R0:W-:Y:S01]  /*3c220*/  STL [R1+0xe88], R7 ;  /* 0x000e880701007387 */ /* 0x0001e20000100800 */
[----:B--2---:R-:W-:-:S03]  /*3c230*/  F2FP.SATFINITE.E5M2.F32.PACK_AB_MERGE_C R5, R224, R225, RZ ;  /* 0x000000e1e005723e */ /* 0x004fc600048060ff */
        /* <DEDUP_REMOVED lines=15> */
[----:B---3--:R-:W-:-:S03]  /*3c330*/  F2FP.SATFINITE.E5M2.F32.PACK_AB_MERGE_C R6, R208, R209, RZ ;  /* 0x000000d1d006723e */ /* 0x008fc600048060ff */
[----:B------:R-:W-:Y:S01]  /*3c340*/  STL [R1+0xe6c], R7 ;  /* 0x000e6c0701007387 */ /* 0x000fe20000100800 */
[----:B----4-:R-:W-:-:S03]  /*3c350*/  F2FP.SATFINITE.E5M2.F32.PACK_AB_MERGE_C R5, R206, R207, RZ ;  /* 0x000000cfce05723e */ /* 0x010fc600048060ff */
[----:B------:R-:W-:Y:S04]  /*3c360*/  STL [R1+0xe60], R6 ;  /* 0x000e600601007387 */ /* 0x000fe80000100800 */
[----:B------:R0:W-:Y:S04]  /*3c370*/  STL [R1+0xe64], R5 ;  /* 0x000e640501007387 */ /* 0x0001e80000100800 */
[----:B------:R-:W2:Y:S04]  /*3c380*/  LDL.LU R137, [R1+0xce0] ;  /* 0x000ce00001897983 */ /* 0x000ea80000300800 */
        /* <DEDUP_REMOVED lines=33> */
[----:B------:R-:W-:-:S03]  /*3c5a0*/  IMAD.MOV.U32 R146, RZ, RZ, R205 ;  /* 0x000000ffff927224 */ /* 0x000fc600078e00cd */
        /* <DEDUP_REMOVED lines=22> */
[----:B------:R-:W4:Y:S04]  /*3c710*/  LDL.LU R198, [R1+0xd94] ;  /* 0x000d940001c67983 */ /* 0x000f280000300800 */
[----:B------:R-:W4:Y:S04]  /*3c720*/  LDL.LU R197, [R1+0xd98] ;  /* 0x000d980001c57983 */ /* 0x000f280000300800 */
[----:B------:R-:W4:Y:S04]  /*3c730*/  LDL.LU R196, [R1+0xd9c] ;  /* 0x000d9c0001c47983 */ /* 0x000f280000300800 */
[----:B------:R-:W4:Y:S04]  /*3c740*/  LDL.LU R195, [R1+0xda0] ;  /* 0x000da00001c37983 */ /* 0x000f280000300800 */
[----:B------:R-:W4:Y:S01]  /*3c750*/  LDL.LU R194, [R1+0xda4] ;  /* 0x000da40001c27983 */ /* 0x000f220000300800 */
[----:B0-----:R-:W-:-:S02]  /*3c760*/  F2FP.SATFINITE.E5M2.F32.PACK_AB_MERGE_C R5, R148, R149, RZ ;  /* 0x000000959405723e */ /* 0x001fc400048060ff */
[----:B------:R-:W-:Y:S02]  /*3c770*/  F2FP.SATFINITE.E5M2.F32.PACK_AB_MERGE_C R7, R147, R146, RZ ;  /* 0x000000929307723e */ /* 0x000fe400048060ff */
[----:B------:R-:W-:Y:S01]  /*3c780*/  F2FP.SATFINITE.E5M2.F32.PACK_AB_MERGE_C R6, R144, R145, RZ ;  /* 0x000000919006723e */ /* 0x000fe200048060ff */
[----:B------:R0:W-:Y:S04]  /*3c790*/  STL [R1+0xe5c], R5 ;  /* 0x000e5c0501007387 */ /* 0x0001e80000100800 */
[----:B------:R1:W-:Y:S01]  /*3c7a0*/  STL [R1+0xe58], R7 ;  /* 0x000e580701007387 */ /* 0x0003e20000100800 */
[----:B0-----:R-:W-:-:S03]  /*3c7b0*/  F2FP.SATFINITE.E5M2.F32.PACK_AB_MERGE_C R5, R143, R142, RZ ;  /* 0x0000008e8f05723e */ /* 0x001fc600048060ff */
[----:B------:R0:W-:Y:S01]  /*3c7c0*/  STL [R1+0xe54], R6 ;  /* 0x000e540601007387 */ /* 0x0001e20000100800 */
[----:B-1----:R-:W-:-:S03]  /*3c7d0*/  F2FP.SATFINITE.E5M2.F32.PACK_AB_MERGE_C R7, R140, R141, RZ ;  /* 0x0000008d8c07723e */ /* 0x002fc600048060ff */
[----:B------:R2:W-:Y:S01]  /*3c7e0*/  STL [R1+0xe50], R5 ;  /* 0x000e500501007387 */ /* 0x0005e20000100800 */
[----:B0-----:R-:W-:-:S03]  /*3c7f0*/  F2FP.SATFINITE.E5M2.F32.PACK_AB_MERGE_C R6, R138, R139, RZ ;  /* 0x0000008b8a06723e */ /* 0x001fc600048060ff */
[----:B------:R3:W-:Y:S04]  /*3c800*/  STL [R1+0xe48], R7 ;  /* 0x000e480701007387 */ /* 0x0007e80000100800 */
[----:B------:R4:W-:Y:S01]  /*3c810*/  STL [R1+0xe4c], R6 ;  /* 0x000e4c0601007387 */ /* 0x0009e20000100800 */
[----:B--2---:R-:W-:-:S05]  /*3c820*/  F2FP.SATFINITE.E5M2.F32.PACK_AB_MERGE_C R5, R252, R137, RZ ;  /* 0x00000089fc05723e */ /* 0x004fca00048060ff */
[----:B------:R0:W-:Y:S01]  /*3c830*/  STL [R1+0xcdc], R5 ;  /* 0x000cdc0501007387 */ /* 0x0001e20000100800 */
[----:B---3--:R-:W-:-:S05]  /*3c840*/  F2FP.SATFINITE.E5M2.F32.PACK_AB_MERGE_C R7, R249, R251, RZ ;  /* 0x000000fbf907723e */ /* 0x008fca00048060ff */
[----:B------:R1:W-:Y:S01]  /*3c850*/  STL [R1+0xce0], R7 ;  /* 0x000ce00701007387 */ /* 0x0003e20000100800 */
[----:B----4-:R-:W-:-:S05]  /*3c860*/  F2FP.SATFINITE.E5M2.F32.PACK_AB_MERGE_C R6, R247, R248, RZ ;  /* 0x000000f8f706723e */ /* 0x010fca00048060ff */
[----:B------:R2:W-:Y:S01]  /*3c870*/  STL [R1+0xcd8], R6 ;  /* 0x000cd80601007387 */ /* 0x0005e20000100800 */
[----:B0-----:R-:W-:-:S05]  /*3c880*/  F2FP.SATFINITE.E5M2.F32.PACK_AB_MERGE_C R5, R245, R246, RZ ;  /* 0x000000f6f505723e */ /* 0x001fca00048060ff */
[----:B------:R0:W-:Y:S01]  /*3c890*/  STL [R1+0xcd4], R5 ;  /* 0x000cd40501007387 */ /* 0x0001e20000100800 */
[----:B-1----:R-:W-:-:S05]  /*3c8a0*/  F2FP.SATFINITE.E5M2.F32.PACK_AB_MERGE_C R7, R243, R244, RZ ;  /* 0x000000f4f307723e */ /* 0x002fca00048060ff */
[----:B------:R1:W-:Y:S01]  /*3c8b0*/  STL [R1+0xccc], R7 ;  /* 0x000ccc0701007387 */ /* 0x0003e20000100800 */
[----:B--2---:R-:W-:-:S05]  /*3c8c0*/  F2FP.SATFINITE.E5M2.F32.PACK_AB_MERGE_C R6, R241, R242, RZ ;  /* 0x000000f2f106723e */ /* 0x004fca00048060ff */
        /* <DEDUP_REMOVED lines=34> */
[----:B------:R-:W-:Y:S01]  /*3caf0*/  STL [R1+0xc84], R7 ;  /* 0x000c840701007387 */ /* 0x000fe20000100800 */
[----:B--2---:R-:W-:-:S03]  /*3cb00*/  F2FP.SATFINITE.E5M2.F32.PACK_AB_MERGE_C R6, R196, R197, RZ ;  /* 0x000000c5c406723e */ /* 0x004fc600048060ff */
[----:B------:R-:W2:Y:S04]  /*3cb10*/  LDL.LU R149, [R1+0xda8] ;  /* 0x000da80001957983 */ /* 0x000ea80000300800 */
[----:B------:R-:W-:Y:S01]  /*3cb20*/  STL [R1+0xc80], R6 ;  /* 0x000c800601007387 */ /* 0x000fe20000100800 */
[----:B0-----:R-:W-:-:S03]  /*3cb30*/  F2FP.SATFINITE.E5M2.F32.PACK_AB_MERGE_C R5, R194, R195, RZ ;  /* 0x000000c3c205723e */ /* 0x001fc600048060ff */
[----:B------:R-:W2:Y:S04]  /*3cb40*/  LDL.LU R148, [R1+0xdac] ;  /* 0x000dac0001947983 */ /* 0x000ea80000300800 */
[----:B------:R2:W-:Y:S04]  /*3cb50*/  STL [R1+0xc7c], R5 ;  /* 0x000c7c0501007387 */ /* 0x0005e80000100800 */
        /* <DEDUP_REMOVED lines=492> */
[----:B------:R2:W-:Y:S01]  /*3ea20*/  STL [R1+0x8f8], R6 ;  /* 0x0008f80601007387 */ /* 0x0005e20000100800 */
[----:B0-----:R-:W-:-:S03]  /*3ea30*/  F2FP.SATFINITE.E5M2.F32.PACK_AB_MERGE_C R5, R194, R195, RZ ;  /* 0x000000c3c205723e */ /* 0x001fc600048060ff */
[----:B------:R-:W2:Y:S04]  /*3ea40*/  LDL.LU R140, [R1+0x98c] ;  /* 0x00098c00018c7983 */ /* 0x000ea80000300800 */
[----:B------:R0:W-:Y:S04]  /*3ea50*/  STL [R1+0x86c], R5 ;  /* 0x00086c0501007387 */ /* 0x0001e80000100800 */
[----:B------:R-:W0:Y:S04]  /*3ea60*/  LDL.LU R195, [R1+0x990] ;  /* 0x0009900001c37983 */ /* 0x000e280000300800 */
[----:B------:R-:W0:Y:S04]  /*3ea70*/  LDL.LU R194, [R1+0x994] ;  /* 0x0009940001c27983 */ /* 0x000e280000300800 */
[----:B------:R-:W3:Y:S04]  /*3ea80*/  LDL.LU R139, [R1+0x998] ;  /* 0x00099800018b7983 */ /* 0x000ee80000300800 */
[----:B------:R-:W3:Y:S04]  /*3ea90*/  LDL.LU R138, [R1+0x99c] ;  /* 0x00099c00018a7983 */ /* 0x000ee80000300800 */
[----:B------:R-:W4:Y:S04]  /*3eaa0*/  LDL.LU R137, [R1+0x9a0] ;  /* 0x0009a00001897983 */ /* 0x000f280000300800 */
[----:B------:R-:W4:Y:S04]  /*3eab0*/  LDL.LU R252, [R1+0x9a4] ;  /* 0x0009a40001fc7983 */ /* 0x000f280000300800 */
[----:B------:R-:W3:Y:S04]  /*3eac0*/  LDL.LU R251, [R1+0x9a8] ;  /* 0x0009a80001fb7983 */ /* 0x000ee80000300800 */
        /* <DEDUP_REMOVED lines=44> */
[----:B------:R-:W3:Y:S01]  /*3ed90*/  LDL.LU R196, [R1+0x65c] ;  /* 0x00065c0001c47983 */ /* 0x000ee20000300800 */
[----:B--2---:R-:W-:-:S02]  /*3eda0*/  F2FP.SATFINITE.E5M2.F32.PACK_AB_MERGE_C R6, R140, R141, RZ ;  /* 0x0000008d8c06723e */ /* 0x004fc400048060ff */
[----:B0-----:R-:W-:Y:S02]  /*3edb0*/  F2FP.SATFINITE.E5M2.F32.PACK_AB_MERGE_C R5, R194, R195, RZ ;  /* 0x000000c3c205723e */ /* 0x001fe400048060ff */
[----:B------:R-:W2:Y:S04]  /*3edc0*/  LDL.LU R195, [R1+0x660] ;  /* 0x0006600001c37983 */ /* 0x000ea80000300800 */
[----:B------:R-:W-:Y:S04]  /*3edd0*/  STL [R1+0x870], R6 ;  /* 0x0008700601007387 */ /* 0x000fe80000100800 */
[----:B------:R-:W2:Y:S04]  /*3ede0*/  LDL.LU R194, [R1+0x664] ;  /* 0x0006640001c27983 */ /* 0x000ea80000300800 */
[----:B------:R3:W-:Y:S01]  /*3edf0*/  STL [R1+0x868], R5 ;  /* 0x0008680501007387 */ /* 0x0007e20000100800 */
[----:B----4-:R-:W-:-:S02]  /*3ee00*/  F2FP.SATFINITE.E5M2.F32.PACK_AB_MERGE_C R7, R252, R137, RZ ;  /* 0x00000089fc07723e */ /* 0x010fc400048060ff */
[----:B---3--:R-:W-:Y:S02]  /*3ee10*/  F2FP.SATFINITE.E5M2.F32.PACK_AB_MERGE_C R5, R138, R139, RZ ;  /* 0x0000008b8a05723e */ /* 0x008fe400048060ff */
[----:B------:R-:W-:-:S03]  /*3ee20*/  F2FP.SATFINITE.E5M2.F32.PACK_AB_MERGE_C R6, R249, R251, RZ ;  /* 0x000000fbf906723e */ /* 0x000fc600048060ff */
        /* <DEDUP_REMOVED lines=13> */
[----:B------:R0:W-:Y:S04]  /*3ef00*/  STL [R1+0x850], R7 ;  /* 0x0008500701007387 */ /* 0x0001e80000100800 */
[----:B------:R1:W-:Y:S01]  /*3ef10*/  STL [R1+0x91c], R6 ;  /* 0x00091c0601007387 */ /* 0x0003e20000100800 */
[----:B---3--:R-:W-:-:S05]  /*3ef20*/  F2FP.SATFINITE.E5M2.F32.PACK_AB_MERGE_C R5, R226, R227, RZ ;  /* 0x000000e3e205723e */ /* 0x008fca00048060ff */
        /* <DEDUP_REMOVED lines=11> */
[----:B---3--:R-:W-:Y:S02]  /*3efe0*/  F2FP.SATFINITE.E5M2.F32.PACK_AB_MERGE_C R5, R214, R215, RZ ;  /* 0x000000d7d605723e */ /* 0x008fe400048060ff */
[----:B------:R-:W-:-:S05]  /*3eff0*/  F2FP.SATFINITE.E5M2.F32.PACK_AB_MERGE_C R235, R212, R213, RZ ;  /* 0x000000d5d4eb723e */ /* 0x000fca00048060ff */
[----:B------:R-:W-:Y:S01]  /*3f000*/  STL [R1+0x1b0c], R235 ;  /* 0x001b0ceb01007387 */ /* 0x000fe20000100800 */
[----:B0-----:R-:W-:-:S03]  /*3f010*/  F2FP.SATFINITE.E5M2.F32.PACK_AB_MERGE_C R7, R210, R211, RZ ;  /* 0x000000d3d207723e */ /* 0x001fc600048060ff */
[----:B------:R0:W-:Y:S01]  /*3f020*/  STL [R1+0x838], R5 ;  /* 0x0008380501007387 */ /* 0x0001e20000100800 */
[----:B-1----:R-:W-:-:S03]  /*3f030*/  F2FP.SATFINITE.E5M2.F32.PACK_AB_MERGE_C R6, R208, R209, RZ ;  /* 0x000000d1d006723e */ /* 0x002fc600048060ff */
[----:B------:R1:W-:Y:S04]  /*3f040*/  STL [R1+0x830], R7 ;  /* 0x0008300701007387 */ /* 0x0003e80000100800 */
[----:B------:R3:W-:Y:S01]  /*3f050*/  STL [R1+0x834], R6 ;  /* 0x0008340601007387 */ /* 0x0007e20000100800 */
[----:B0-----:R-:W-:Y:S02]  /*3f060*/  F2FP.SATFINITE.E5M2.F32.PACK_AB_MERGE_C R5, R206, R207, RZ ;  /* 0x000000cfce05723e */ /* 0x001fe400048060ff */
[----:B------:R-:W-:-:S05]  /*3f070*/  F2FP.SATFINITE.E5M2.F32.PACK_AB_MERGE_C R250, R204, R205, RZ ;  /* 0x000000cdccfa723e */ /* 0x000fca00048060ff */
[----:B------:R-:W-:Y:S01]  /*3f080*/  STL [R1+0x1b10], R250 ;  /* 0x001b10fa01007387 */ /* 0x000fe20000100800 */
[----:B-1----:R-:W-:-:S03]  /*3f090*/  F2FP.SATFINITE.E5M2.F32.PACK_AB_MERGE_C R7, R202, R203, RZ ;  /* 0x000000cbca07723e */ /* 0x002fc600048060ff */
[----:B------:R0:W-:Y:S01]  /*3f0a0*/  STL [R1+0x82c], R5 ;  /* 0x00082c0501007387 */ /* 0x0001e20000100800 */
[----:B---3--:R-:W-:-:S03]  /*3f0b0*/  F2FP.SATFINITE.E5M2.F32.PACK_AB_MERGE_C R6, R200, R201, RZ ;  /* 0x000000c9c806723e */ /* 0x008fc600048060ff */
[----:B------:R-:W-:Y:S04]  /*3f0c0*/  STL [R1+0x828], R7 ;  /* 0x0008280701007387 */ /* 0x000fe80000100800 */
[----:B------:R-:W-:Y:S01]  /*3f0d0*/  STL [R1+0x824], R6 ;  /* 0x0008240601007387 */ /* 0x000fe20000100800 */
[----:B0-----:R-:W-:Y:S02]  /*3f0e0*/  F2FP.SATFINITE.E5M2.F32.PACK_AB_MERGE_C R5, R198, R199, RZ ;  /* 0x000000c7c605723e */ /* 0x001fe400048060ff */
[----:B------:R-:W-:-:S05]  /*3f0f0*/  F2FP.SATFINITE.E5M2.F32.PACK_AB_MERGE_C R228, R196, R197, RZ ;  /* 0x000000c5c4e4723e */ /* 0x000fca00048060ff */
[----:B------:R-:W-:Y:S04]  /*3f100*/  STL [R1+0x1b14], R228 ;  /* 0x001b14e401007387 */ /* 0x000fe80000100800 */
[----:B------:R-:W-:Y:S04]  /*3f110*/  STL [R1+0x820], R5 ;  /* 0x0008200501007387 */ /* 0x000fe80000100800 */
[----:B------:R2:W-:Y:S02]  /*3f120*/  STL [R1+0x1b18], R0 ;  /* 0x001b180001007387 */ /* 0x0005e40000100800 */
[----:B--2---:R-:W-:-:S02]  /*3f130*/  F2FP.SATFINITE.E5M2.F32.PACK_AB_MERGE_C R0, R194, R195, RZ ;  /* 0x000000c3c200723e */ /* 0x004fc400048060ff */
[----:B------:R-:W2:Y:S04]  /*3f140*/  LDL.LU R195, [R1+0x668] ;  /* 0x0006680001c37983 */ /* 0x000ea80000300800 */
        /* <DEDUP_REMOVED lines=12> */
[----:B------:R-:W-:Y:S04]  /*3f210*/  STL [R1+0x1b1c], R3 ;  /* 0x001b1c0301007387 */ /* 0x000fe80000100800 */
[----:B------:R3:W-:Y:S01]  /*3f220*/  STL [R1+0x1b20], R2 ;  /* 0x001b200201007387 */ /* 0x0007e20000100800 */
[----:B------:R-:W-:-:S02]  /*3f230*/  @P0 LOP3.LUT R233, R233, 0x80, RZ, 0xfc, !PT ;  /* 0x00000080e9e90812 */ /* 0x000fc400078efcff */
[----:B------:R-:W-:Y:S01]  /*3f240*/  ISETP.GE.AND P0, PT, R8, UR50, PT ;  /* 0x0000003208007c0c */ /* 0x000fe2000bf06270 */
[----:B------:R-:W-:-:S03]  /*3f250*/  ULDC UR50, c[0x0][0x228] ;  /* 0x00008a0000327ab9 */ /* 0x000fc60000000800 */
[----:B------:R-:W-:Y:S01]  /*3f260*/  ISETP.LT.AND P1, PT, R3, UR6, !P0 ;  /* 0x0000000603007c0c */ /* 0x000fe2000c721270 */
[----:B------:R-:W-:Y:S01]  /*3f270*/  ULDC UR6, c[0x0][0x228] ;  /* 0x00008a0000067ab9 */ /* 0x000fe20000000800 */
[----:B--2---:R-:W-:Y:S02]  /*3f280*/  F2FP.SATFINITE.E5M2.F32.PACK_AB_MERGE_C R0, R194, R195, RZ ;  /* 0x000000c3c200723e */ /* 0x004fe400048060ff */
[----:B------:R-:W2:Y:S04]  /*3f290*/  LDL.LU R195, [R1+0x698] ;  /* 0x0006980001c37983 */ /* 0x000ea80000300800 */
[----:B------:R-:W2:Y:S01]  /*3f2a0*/  LDL.LU R194, [R1+0x69c] ;  /* 0x00069c0001c27983 */ /* 0x000ea20000300800 */
[----:B------:R-:W-:Y:S01]  /*3f2b0*/  ISETP.LT.AND P0, PT, R2, UR4, !P0 ;  /* 0x0000000402007c0c */ /* 0x000fe2000c701270 */
[----:B------:R-:W-:Y:S01]  /*3f2c0*/  ULDC UR4, c[0x0][0x248] ;  /* 0x0000920000047ab9 */ /* 0x000fe20000000800 */
[----:B------:R-:W-:-:S04]  /*3f2d0*/  LOP3.LUT R233, R233, 0xffffffef, RZ, 0xc0, !PT ;  /* 0xffffffefe9e97812 */ /* 0x000fc800078ec0ff */
[----:B------:R-:W-:-:S04]  /*3f2e0*/  @P1 LOP3.LUT R233, R233, 0x10, RZ, 0xfc, !PT ;  /* 0x00000010e9e91812 */ /* 0x000fc800078efcff */
[----:B------:R-:W-:Y:S01]  /*3f2f0*/  LOP3.LUT R233, R233, 0xfffffff7, RZ, 0xc0, !PT ;  /* 0xfffffff7e9e97812 */ /* 0x000fe200078ec0ff */
[----:B------:R0:W-:Y:S03]  /*3f300*/  STL [R1+0x81c], R0 ;  /* 0x00081c0001007387 */ /* 0x0001e60000100800 */
[----:B------:R-:W-:Y:S02]  /*3f310*/  @P0 LOP3.LUT R233, R233, 0x8, RZ, 0xfc, !PT ;  /* 0x00000008e9e90812 */ /* 0x000fe400078efcff */
[----:B---3--:R-:W-:-:S03]  /*3f320*/  F2FP.SATFINITE.E5M2.F32.PACK_AB_MERGE_C R2, R197, R199, RZ ;  /* 0x000000c7c502723e */ /* 0x008fc600048060ff */
[----:B------:R-:W-:Y:S01]  /*3f330*/  STL [R1+0x1b24], R233 ;  /* 0x001b24e901007387 */ /* 0x000fe20000100800 */
[----:B0-----:R-:W-:Y:S01]  /*3f340*/  VIADD R0, R4, UR4 ;  /* 0x0000000404007c36 */ /* 0x001fe20008000000 */
[----:B------:R-:W-:Y:S02]  /*3f350*/  ULDC UR4, c[0x0][0x248] ;  /* 0x0000920000047ab9 */ /* 0x000fe40000000800 */
[----:B------:R-:W3:Y:S04]  /*3f360*/  LDL.LU R203, [R1+0x6a0] ;  /* 0x0006a00001cb7983 */ /* 0x000ee80000300800 */
[----:B------:R-:W3:Y:S04]  /*3f370*/  LDL.LU R202, [R1+0x6a4] ;  /* 0x0006a40001ca7983 */ /* 0x000ee80000300800 */
[----:B------:R-:W-:Y:S04]  /*3f380*/  STL [R1+0x814], R2 ;  /* 0x0008140201007387 */ /* 0x000fe80000100800 */
[----:B------:R0:W-:Y:S04]  /*3f390*/  STL [R1+0x600], R0 ;  /* 0x0006000001007387 */ /* 0x0001e80000100800 */
[----:B------:R-:W3:Y:S04]  /*3f3a0*/  LDL.LU R201, [R1+0x6a8] ;  /* 0x0006a80001c97983 */ /* 0x000ee80000300800 */
[----:B------:R-:W3:Y:S04]  /*3f3b0*/  LDL.LU R200, [R1+0x6ac] ;  /* 0x0006ac0001c87983 */ /* 0x000ee80000300800 */
[----:B------:R-:W3:Y:S04]  /*3f3c0*/  LDL.LU R199, [R1+0x6b0] ;  /* 0x0006b00001c77983 */ /* 0x000ee80000300800 */
[----:B------:R-:W3:Y:S01]  /*3f3d0*/  LDL.LU R197, [R1+0x6b4] ;  /* 0x0006b40001c57983 */ /* 0x000ee20000300800 */
[----:B----4-:R-:W-:Y:S01]  /*3f3e0*/  F2FP.SATFINITE.E5M2.F32.PACK_AB_MERGE_C R229, R208, R209, RZ ;  /* 0x000000d1d0e5723e */ /* 0x010fe200048060ff */
[----:B0-----:R-:W-:Y:S01]  /*3f3f0*/  VIADD R0, R0, UR4 ;  /* 0x0000000400007c36 */ /* 0x001fe20008000000 */
[----:B------:R-:W-:Y:S01]  /*3f400*/  F2FP.SATFINITE.E5M2.F32.PACK_AB_MERGE_C R3, R206, R207, RZ ;  /* 0x000000cfce03723e */ /* 0x000fe200048060ff */
[----:B------:R-:W-:Y:S01]  /*3f410*/  ULDC UR4, c[0x0][0x248] ;  /* 0x0000920000047ab9 */ /* 0x000fe20000000800 */
[----:B------:R-:W-:Y:S01]  /*3f420*/  F2FP.SATFINITE.E5M2.F32.PACK_AB_MERGE_C R2, R204, R205, RZ ;  /* 0x000000cdcc02723e */ /* 0x000fe200048060ff */
[----:B------:R-:W-:Y:S04]  /*3f430*/  STL [R1+0x1b28], R229 ;  /* 0x001b28e501007387 */ /* 0x000fe80000100800 */
[----:B------:R-:W-:Y:S04]  /*3f440*/  STL [R1+0x810], R3 ;  /* 0x0008100301007387 */ /* 0x000fe80000100800 */
[----:B------:R0:W-:Y:S04]  /*3f450*/  STL [R1+0x604], R0 ;  /* 0x0006040001007387 */ /* 0x0001e80000100800 */
[----:B------:R1:W-:Y:S04]  /*3f460*/  STL [R1+0x80c], R2 ;  /* 0x00080c0201007387 */ /* 0x0003e80000100800 */
[----:B------:R-:W4:Y:S01]  /*3f470*/  LDL.LU R217, [R1+0x6b8] ;  /* 0x0006b80001d97983 */ /* 0x000f220000300800 */
[----:B0-----:R-:W-:Y:S01]  /*3f480*/  VIADD R0, R0, UR4 ;  /* 0x0000000400007c36 */ /* 0x001fe20008000000 */
[----:B------:R-:W-:-:S02]  /*3f490*/  ULDC UR4, c[0x0][0x248] ;  /* 0x0000920000047ab9 */ /* 0x000fc40000000800 */
[----:B------:R-:W4:Y:S01]  /*3f4a0*/  LDL.LU R216, [R1+0x6bc] ;  /* 0x0006bc0001d87983 */ /* 0x000f220000300800 */
[----:B-1----:R-:W-:-:S05]  /*3f4b0*/  F2FP.SATFINITE.E5M2.F32.PACK_AB_MERGE_C R2, R196, R198, RZ ;  /* 0x000000c6c402723e */ /* 0x002fca00048060ff */
[----:B------:R-:W-:Y:S04]  /*3f4c0*/  STL [R1+0x808], R2 ;  /* 0x0008080201007387 */ /* 0x000fe80000100800 */
[----:B------:R0:W-:Y:S04]  /*3f4d0*/  STL [R1+0x608], R0 ;  /* 0x0006080001007387 */ /* 0x0001e80000100800 */
[----:B------:R-:W4:Y:S04]  /*3f4e0*/  LDL.LU R215, [R1+0x6c0] ;  /* 0x0006c00001d77983 */ /* 0x000f280000300800 */
[----:B------:R-:W4:Y:S04]  /*3f4f0*/  LDL.LU R214, [R1+0x6c4] ;  /* 0x0006c40001d67983 */ /* 0x000f280000300800 */
[----:B------:R-:W4:Y:S04]  /*3f500*/  LDL.LU R213, [R1+0x6c8] ;  /* 0x0006c80001d57983 */ /* 0x000f280000300800 */
[----:B------:R-:W4:Y:S04]  /*3f510*/  LDL.LU R212, [R1+0x6cc] ;  /* 0x0006cc0001d47983 */ /* 0x000f280000300800 */
[----:B------:R-:W4:Y:S01]  /*3f520*/  LDL.LU R211, [R1+0x6d0] ;  /* 0x0006d00001d37983 */ /* 0x000f220000300800 */
[----:B0-----:R-:W-:Y:S01]  /*3f530*/  VIADD R0, R0, UR4 ;  /* 0x0000000400007c36 */ /* 0x001fe20008000000 */
[----:B------:R-:W-:-:S02]  /*3f540*/  ULDC UR4, c[0x0][0x248] ;  /* 0x0000920000047ab9 */ /* 0x000fc40000000800 */
[----:B------:R-:W4:Y:S04]  /*3f550*/  LDL.LU R210, [R1+0x6d4] ;  /* 0x0006d40001d27983 */ /* 0x000f280000300800 */
[----:B------:R-:W4:Y:S04]  /*3f560*/  LDL.LU R209, [R1+0x6d8] ;  /* 0x0006d80001d17983 */ /* 0x000f280000300800 */
[----:B------:R-:W4:Y:S01]  /*3f570*/  LDL.LU R208, [R1+0x6dc] ;  /* 0x0006dc0001d07983 */ /* 0x000f220000300800 */
[----:B--2---:R-:W-:-:S05]  /*3f580*/  F2FP.SATFINITE.E5M2.F32.PACK_AB_MERGE_C R230, R194, R195, RZ ;  /* 0x000000c3c2e6723e */ /* 0x004fca00048060ff */
[----:B------:R-:W-:Y:S04]  /*3f590*/  STL [R1+0x1b2c], R230 ;  /* 0x001b2ce601007387 */ /* 0x000fe80000100800 */
[----:B------:R-:W2:Y:S04]  /*3f5a0*/  LDL.LU R198, [R1+0x6e0] ;  /* 0x0006e00001c67983 */ /* 0x000ea80000300800 */
[----:B------:R-:W2:Y:S04]  /*3f5b0*/  LDL.LU R196, [R1+0x6e4] ;  /* 0x0006e40001c47983 */ /* 0x000ea80000300800 */
[----:B------:R-:W2:Y:S04]  /*3f5c0*/  LDL.LU R195, [R1+0x6e8] ;  /* 0x0006e80001c37983 */ /* 0x000ea80000300800 */
[----:B------:R0:W-:Y:S04]  /*3f5d0*/  STL [R1+0x60c], R0 ;  /* 0x00060c0001007387 */ /* 0x0001e80000100800 */
[----:B------:R-:W2:Y:S01]  /*3f5e0*/  LDL.LU R194, [R1+0x6ec] ;  /* 0x0006ec0001c27983 */ /* 0x000ea20000300800 */
[----:B---3--:R-:W-:Y:S01]  /*3f5f0*/  F2FP.SATFINITE.E5M2.F32.PACK_AB_MERGE_C R2, R202, R203, RZ ;  /* 0x000000cbca02723e */ /* 0x008fe200048060ff */
[----:B0-----:R-:W-:Y:S01]  /*3f600*/  VIADD R0, R0, UR4 ;  /* 0x0000000400007c36 */ /* 0x001fe20008000000 */
[----:B------:R-:W-:-:S03]  /*3f610*/  ULDC UR4, c[0x0][0x248] ;  /* 0x0000920000047ab9 */ /* 0x000fc60000000800 */
[----:B------:R0:W-:Y:S01]  /*3f620*/  STL [R1+0x800], R2 ;  /* 0x0008000201007387 */ /* 0x0001e20000100800 */
[----:B------:R-:W-:-:S05]  /*3f630*/  F2FP.SATFINITE.E5M2.F32.PACK_AB_MERGE_C R3, R200, R201, RZ ;  /* 0x000000c9c803723e */ /* 0x000fca00048060ff */
[----:B------:R-:W-:Y:S01]  /*3f640*/  STL [R1+0x804], R3 ;  /* 0x0008040301007387 */ /* 0x000fe20000100800 */
[----:B0-----:R-:W-:-:S03]  /*3f650*/  F2FP.SATFINITE.E5M2.F32.PACK_AB_MERGE_C R2, R197, R199, RZ ;  /* 0x000000c7c502723e */ /* 0x001fc600048060ff */
[----:B------:R-:W3:Y:S04]  /*3f660*/  LDL.LU R207, [R1+0x6f0] ;  /* 0x0006f00001cf7983 */ /* 0x000ee80000300800 */
[----:B------:R-:W3:Y:S04]  /*3f670*/  LDL.LU R206, [R1+0x6f4] ;  /* 0x0006f40001ce7983 */ /* 0x000ee80000300800 */
[----:B------:R-:W-:Y:S04]  /*3f680*/  STL [R1+0x6b4], R2 ;  /* 0x0006b40201007387 */ /* 0x000fe80000100800 */
[----:B------:R0:W-:Y:S04]  /*3f690*/  STL [R1+0x610], R0 ;  /* 0x0006100001007387 */ /* 0x0001e80000100800 */
        /* <DEDUP_REMOVED lines=8> */
[----:B----4-:R-:W-:Y:S01]  /*3f720*/  F2FP.SATFINITE.E5M2.F32.PACK_AB_MERGE_C R231, R216, R217, RZ ;  /* 0x000000d9d8e7723e */ /* 0x010fe200048060ff */
[----:B0-----:R-:W-:Y:S01]  /*3f730*/  VIADD R0, R0, UR4 ;  /* 0x0000000400007c36 */ /* 0x001fe20008000000 */
[----:B------:R-:W-:Y:S01]  /*3f740*/  F2FP.SATFINITE.E5M2.F32.PACK_AB_MERGE_C R3, R214, R215, RZ ;  /* 0x000000d7d603723e */ /* 0x000fe200048060ff */
[----:B------:R-:W-:-:S02]  /*3f750*/  ULDC UR4, c[0x0][0x248] ;  /* 0x0000920000047ab9 */ /* 0x000fc40000000800 */
[----:B------:R-:W-:Y:S01]  /*3f760*/  STL [R1+0x1b30], R231 ;  /* 0x001b30e701007387 */ /* 0x000fe20000100800 */
[----:B------:R-:W-:-:S03]  /*3f770*/  F2FP.SATFINITE.E5M2.F32.PACK_AB_MERGE_C R2, R212, R213, RZ ;  /* 0x000000d5d402723e */ /* 0x000fc600048060ff */
[----:B------:R-:W-:Y:S04]  /*3f780*/  STL [R1+0x6b0], R3 ;  /* 0x0006b00301007387 */ /* 0x000fe80000100800 */
[----:B------:R0:W-:Y:S04]  /*3f790*/  STL [R1+0x614], R0 ;  /* 0x0006140001007387 */ /* 0x0001e80000100800 */
[----:B------:R1:W-:Y:S01]  /*3f7a0*/  STL [R1+0x6ac], R2 ;  /* 0x0006ac0201007387 */ /* 0x0003e20000100800 */
[----:B0-----:R-:W-:Y:S01]  /*3f7b0*/  VIADD R0, R0, UR4 ;  /* 0x0000000400007c36 */ /* 0x001fe20008000000 */
[----:B------:R-:W-:Y:S01]  /*3f7c0*/  ULDC UR4, c[0x0][0x248] ;  /* 0x0000920000047ab9 */ /* 0x000fe20000000800 */
[----:B-1----:R-:W-:-:S02]  /*3f7d0*/  F2FP.SATFINITE.E5M2.F32.PACK_AB_MERGE_C R2, R210, R211, RZ ;  /* 0x000000d3d202723e */ /* 0x002fc400048060ff */
[----:B------:R-:W-:-:S03]  /*3f7e0*/  F2FP.SATFINITE.E5M2.F32.PACK_AB_MERGE_C R232, R208, R209, RZ ;  /* 0x000000d1d0e8723e */ /* 0x000fc600048060ff */
[----:B------:R-:W-:Y:S04]  /*3f7f0*/  STL [R1+0x6a8], R2 ;  /* 0x0006a80201007387 */ /* 0x000fe80000100800 */
[----:B------:R0:W-:Y:S04]  /*3f800*/  STL [R1+0x618], R0 ;  /* 0x0006180001007387 */ /* 0x0001e80000100800 */
[----:B------:R-:W-:Y:S01]  /*3f810*/  STL [R1+0x1b34], R232 ;  /* 0x001b34e801007387 */ /* 0x000fe20000100800 */
[----:B0-----:R-:W-:Y:S01]  /*3f820*/  VIADD R0, R0, UR4 ;  /* 0x0000000400007c36 */ /* 0x001fe20008000000 */
[----:B------:R-:W-:Y:S01]  /*3f830*/  ULDC UR4, c[0x0][0x248] ;  /* 0x0000920000047ab9 */ /* 0x000fe20000000800 */
[----:B--2---:R-:W-:-:S05]  /*3f840*/  F2FP.SATFINITE.E5M2.F32.PACK_AB_MERGE_C R3, R196, R198, RZ ;  /* 0x000000c6c403723e */ /* 0x004fca00048060ff */
[----:B------:R-:W-:Y:S04]  /*3f850*/  STL [R1+0x6a0], R3 ;  /* 0x0006a00301007387 */ /* 0x000fe80000100800 */
[----:B------:R0:W-:Y:S01]  /*3f860*/  STL [R1+0x61c], R0 ;  /* 0x00061c0001007387 */ /* 0x0001e20000100800 */
[----:B------:R-:W-:-:S05]  /*3f870*/  F2FP.SATFINITE.E5M2.F32.PACK_AB_MERGE_C R2, R194, R195, RZ ;  /* 0x000000c3c202723e */ /* 0x000fca00048060ff */
[----:B------:R3:W-:Y:S01]  /*3f880*/  STL [R1+0x6a4], R2 ;  /* 0x0006a40201007387 */ /* 0x0007e20000100800 */
[----:B0-----:R-:W-:Y:S01]  /*3f890*/  VIADD R0, R0, UR4 ;  /* 0x0000000400007c36 */ /* 0x001fe20008000000 */
[----:B------:R-:W-:Y:S02]  /*3f8a0*/  ULDC UR4, c[0x0][0x248] ;  /* 0x0000920000047ab9 */ /* 0x000fe40000000800 */
[----:B------:R-:W2:Y:S04]  /*3f8b0*/  LDL.LU R198, [R1+0x718] ;  /* 0x0007180001c67983 */ /* 0x000ea80000300800 */
[----:B------:R-:W2:Y:S04]  /*3f8c0*/  LDL.LU R196, [R1+0x71c] ;  /* 0x00071c0001c47983 */ /* 0x000ea80000300800 */
[----:B------:R-:W4:Y:S04]  /*3f8d0*/  LDL.LU R195, [R1+0x720] ;  /* 0x0007200001c37983 */ /* 0x000f280000300800 */
[----:B------:R0:W-:Y:S04]  /*3f8e0*/  STL [R1+0x620], R0 ;  /* 0x0006200001007387 */ /* 0x0001e80000100800 */
[----:B------:R-:W4:Y:S01]  /*3f8f0*/  LDL.LU R194, [R1+0x724] ;  /* 0x0007240001c27983 */ /* 0x000f220000300800 */
[----:B---3--:R-:W-:Y:S01]  /*3f900*/  F2FP.SATFINITE.E5M2.F32.PACK_AB_MERGE_C R2, R206, R207, RZ ;  /* 0x000000cfce02723e */ /* 0x008fe200048060ff */
[----:B0-----:R-:W-:Y:S01]  /*3f910*/  VIADD R0, R0, UR4 ;  /* 0x0000000400007c36 */ /* 0x001fe20008000000 */
[----:B------:R-:W-:-:S03]  /*3f920*/  ULDC UR4, c[0x0][0x248] ;  /* 0x0000920000047ab9 */ /* 0x000fc60000000800 */
[----:B------:R0:W-:Y:S01]  /*3f930*/  STL [R1+0x69c], R2 ;  /* 0x00069c0201007387 */ /* 0x0001e20000100800 */
[----:B------:R-:W-:Y:S02]  /*3f940*/  F2FP.SATFINITE.E5M2.F32.PACK_AB_MERGE_C R188, R204, R205, RZ ;  /* 0x000000cdccbc723e */ /* 0x000fe400048060ff */
[----:B------:R-:W-:-:S03]  /*3f950*/  F2FP.SATFINITE.E5M2.F32.PACK_AB_MERGE_C R3, R202, R203, RZ ;  /* 0x000000cbca03723e */ /* 0x000fc600048060ff */
[----:B------:R-:W-:Y:S04]  /*3f960*/  STL [R1+0x1b38], R188 ;  /* 0x001b38bc01007387 */ /* 0x000fe80000100800 */
[----:B------:R-:W-:Y:S01]  /*3f970*/  STL [R1+0x698], R3 ;  /* 0x0006980301007387 */ /* 0x000fe20000100800 */
[----:B0-----:R-:W-:-:S03]  /*3f980*/  F2FP.SATFINITE.E5M2.F32.PACK_AB_MERGE_C R2, R200, R201, RZ ;  /* 0x000000c9c802723e */ /* 0x001fc600048060ff */
[----:B------:R0:W-:Y:S04]  /*3f990*/  STL [R1+0x624], R0 ;  /* 0x0006240001007387 */ /* 0x0001e80000100800 */
[----:B------:R1:W-:Y:S04]  /*3f9a0*/  STL [R1+0x694], R2 ;  /* 0x0006940201007387 */ /* 0x0003e80000100800 */
[----:B------:R-:W3:Y:S01]  /*3f9b0*/  LDL.LU R219, [R1+0x728] ;  /* 0x0007280001db7983 */ /* 0x000ee20000300800 */
[----:B0-----:R-:W-:Y:S01]  /*3f9c0*/  VIADD R0, R0, UR4 ;  /* 0x0000000400007c36 */ /* 0x001fe20008000000 */
[----:B------:R-:W-:-:S02]  /*3f9d0*/  ULDC UR4, c[0x0][0x248] ;  /* 0x0000920000047ab9 */ /* 0x000fc40000000800 */
[----:B------:R-:W3:Y:S01]  /*3f9e0*/  LDL.LU R218, [R1+0x72c] ;  /* 0x00072c0001da7983 */ /* 0x000ee20000300800 */
[----:B-1----:R-:W-:-:S05]  /*3f9f0*/  F2FP.SATFINITE.E5M2.F32.PACK_AB_MERGE_C R2, R197, R199, RZ ;  /* 0x000000c7c502723e */ /* 0x002fca00048060ff */
        /* <DEDUP_REMOVED lines=16> */
[----:B0-----:R-:W-:Y:S01]  /*3fb00*/  VIADD R0, R0, UR4 ;  /* 0x0000000400007c36 */ /* 0x001fe20008000000 */
[----:B------:R-:W-:Y:S01]  /*3fb10*/  ULDC UR4, c[0x0][0x248] ;  /* 0x0000920000047ab9 */ /* 0x000fe20000000800 */
[----:B--2---:R-:W-:-:S05]  /*3fb20*/  F2FP.SATFINITE.E5M2.F32.PACK_AB_MERGE_C R6, R196, R198, RZ ;  /* 0x000000c6c406723e */ /* 0x004fca00048060ff */
[----:B------:R-:W-:Y:S04]  /*3fb30*/  STL [R1+0x1b3c], R6 ;  /* 0x001b3c0601007387 */ /* 0x000fe80000100800 */
[----:B------:R-:W2:Y:S01]  /*3fb40*/  LDL.LU R207, [R1+0x768] ;  /* 0x0007680001cf7983 */ /* 0x000ea20000300800 */
[----:B----4-:R-:W-:-:S03]  /*3fb50*/  F2FP.SATFINITE.E5M2.F32.PACK_AB_MERGE_C R2, R194, R195, RZ ;  /* 0x000000c3c202723e */ /* 0x010fc600048060ff */
[----:B------:R-:W2:Y:S04]  /*3fb60*/  LDL.LU R206, [R1+0x76c] ;  /* 0x00076c0001ce7983 */ /* 0x000ea80000300800 */
[----:B------:R-:W-:Y:S04]  /*3fb70*/  STL [R1+0x688], R2 ;  /* 0x0006880201007387 */ /* 0x000fe80000100800 */
[----:B------:R0:W-:Y:S04]  /*3fb80*/  STL [R1+0x62c], R0 ;  /* 0x00062c0001007387 */ /* 0x0001e80000100800 */
        /* <DEDUP_REMOVED lines=8> */
[----:B0-----:R-:W-:Y:S01]  /*3fc10*/  VIADD R0, R0, UR4 ;  /* 0x0000000400007c36 */ /* 0x001fe20008000000 */
[----:B------:R-:W-:Y:S01]  /*3fc20*/  ULDC UR4, c[0x0][0x248] ;  /* 0x0000920000047ab9 */ /* 0x000fe20000000800 */
[----:B---3--:R-:W-:-:S05]  /*3fc30*/  F2FP.SATFINITE.E5M2.F32.PACK_AB_MERGE_C R3, R218, R219, RZ ;  /* 0x000000dbda03723e */ /* 0x008fca00048060ff */
[----:B------:R0:W-:Y:S01]  /*3fc40*/  STL [R1+0x68c], R3 ;  /* 0x00068c0301007387 */ /* 0x0001e20000100800 */
[----:B------:R-:W-:-:S05]  /*3fc50*/  F2FP.SATFINITE.E5M2.F32.PACK_AB_MERGE_C R2, R216, R217, RZ ;  /* 0x000000d9d802723e */ /* 0x000fca00048060ff */
[----:B------:R-:W-:Y:S01]  /*3fc60*/  STL [R1+0x684], R2 ;  /* 0x0006840201007387 */ /* 0x000fe20000100800 */
[----:B------:R-:W-:-:S03]  /*3fc70*/  F2FP.SATFINITE.E5M2.F32.PACK_AB_MERGE_C R4, R214, R215, RZ ;  /* 0x000000d7d604723e */ /* 0x000fc600048060ff */
[----:B------:R1:W-:Y:S01]  /*3fc80*/  STL [R1+0x630], R0 ;  /* 0x0006300001007387 */ /* 0x0003e20000100800 */
[----:B0-----:R-:W-:Y:S01]  /*3fc90*/  F2FP.SATFINITE.E5M2.F32.PACK_AB_MERGE_C R3, R212, R213, RZ ;  /* 0x000000d5d403723e */ /* 0x001fe200048060ff */
[----:B-1----:R-:W-:Y:S02]  /*3fca0*/  VIADD R0, R0, UR4 ;  /* 0x0000000400007c36 */ /* 0x002fe40008000000 */
[----:B------:R-:W-:Y:S01]  /*3fcb0*/  STL [R1+0x1b40], R4 ;  /* 0x001b400401007387 */ /* 0x000fe20000100800 */
[----:B------:R-:W-:Y:S01]  /*3fcc0*/  ULDC UR4, c[0x0][0x248] ;  /* 0x0000920000047ab9 */ /* 0x000fe20000000800 */
[----:B------:R-:W-:Y:S02]  /*3fcd0*/  F2FP.SATFINITE.E5M2.F32.PACK_AB_MERGE_C R2, R210, R211, RZ ;  /* 0x000000d3d202723e */ /* 0x000fe400048060ff */
[----:B------:R-:W-:Y:S04]  /*3fce0*/  STL [R1+0x680], R3 ;  /* 0x0006800301007387 */ /* 0x000fe80000100800 */
[----:B------:R0:W-:Y:S04]  /*3fcf0*/  STL [R1+0x634], R0 ;  /* 0x0006340001007387 */ /* 0x0001e80000100800 */
[----:B------:R1:W-:Y:S01]  /*3fd00*/  STL [R1+0x67c], R2 ;  /* 0x00067c0201007387 */ /* 0x0003e20000100800 */
[----:B0-----:R-:W-:Y:S01]  /*3fd10*/  VIADD R0, R0, UR4 ;  /* 0x0000000400007c36 */ /* 0x001fe20008000000 */
[----:B------:R-:W-:Y:S01]  /*3fd20*/  F2FP.SATFINITE.E5M2.F32.PACK_AB_MERGE_C R7, R200, R201, RZ ;  /* 0x000000c9c807723e */ /* 0x000fe200048060ff */
[----:B------:R-:W-:Y:S01]  /*3fd30*/  ULDC UR4, c[0x0][0x248] ;  /* 0x0000920000047ab9 */ /* 0x000fe20000000800 */
[----:B-1----:R-:W-:-:S05]  /*3fd40*/  F2FP.SATFINITE.E5M2.F32.PACK_AB_MERGE_C R2, R208, R209, RZ ;  /* 0x000000d1d002723e */ /* 0x002fca00048060ff */
[----:B------:R0:W-:Y:S04]  /*3fd50*/  STL [R1+0x678], R2 ;  /* 0x0006780201007387 */ /* 0x0001e80000100800 */
[----:B------:R1:W-:Y:S04]  /*3fd60*/  STL [R1+0x638], R0 ;  /* 0x0006380001007387 */ /* 0x0003e80000100800 */
[----:B------:R-:W-:Y:S01]  /*3fd70*/  STL [R1+0x1b44], R7 ;  /* 0x001b440701007387 */ /* 0x000fe20000100800 */
[----:B0-----:R-:W-:-:S03]  /*3fd80*/  F2FP.SATFINITE.E5M2.F32.PACK_AB_MERGE_C R2, R197, R199, RZ ;  /* 0x000000c7c502723e */ /* 0x001fc600048060ff */
[----:B------:R-:W3:Y:S01]  /*3fd90*/  LDL.LU R201, [R1+0x790] ;  /* 0x0007900001c97983 */ /* 0x000ee20000300800 */
[----:B-1----:R-:W-:Y:S01]  /*3fda0*/  VIADD R0, R0, UR4 ;  /* 0x0000000400007c36 */ /* 0x002fe20008000000 */
[----:B------:R-:W-:Y:S02]  /*3fdb0*/  ULDC UR4, c[0x0][0x248] ;  /* 0x0000920000047ab9 */ /* 0x000fe40000000800 */
[----:B------:R-:W3:Y:S04]  /*3fdc0*/  LDL.LU R200, [R1+0x794] ;  /* 0x0007940001c87983 */ /* 0x000ee80000300800 */
[----:B------:R-:W-:Y:S04]  /*3fdd0*/  STL [R1+0x670], R2 ;  /* 0x0006700201007387 */ /* 0x000fe80000100800 */
[----:B------:R0:W-:Y:S04]  /*3fde0*/  STL [R1+0x63c], R0 ;  /* 0x00063c0001007387 */ /* 0x0001e80000100800 */
[----:B------:R-:W3:Y:S04]  /*3fdf0*/  LDL.LU R199, [R1+0x798] ;  /* 0x0007980001c77983 */ /* 0x000ee80000300800 */
[----:B------:R-:W3:Y:S01]  /*3fe00*/  LDL.LU R197, [R1+0x79c] ;  /* 0x00079c0001c57983 */ /* 0x000ee20000300800 */
[----:B0-----:R-:W-:Y:S01]  /*3fe10*/  VIADD R0, R0, UR4 ;  /* 0x0000000400007c36 */ /* 0x001fe20008000000 */
[----:B------:R-:W-:Y:S01]  /*3fe20*/  ULDC UR4, c[0x0][0x248] ;  /* 0x0000920000047ab9 */ /* 0x000fe20000000800 */
[----:B--2---:R-:W-:-:S05]  /*3fe30*/  F2FP.SATFINITE.E5M2.F32.PACK_AB_MERGE_C R2, R206, R207, RZ ;  /* 0x000000cfce02723e */ /* 0x004fca00048060ff */
[----:B------:R0:W-:Y:S01]  /*3fe40*/  STL [R1+0x674], R2 ;  /* 0x0006740201007387 */ /* 0x0001e20000100800 */
[----:B----4-:R-:W-:-:S05]  /*3fe50*/  F2FP.SATFINITE.E5M2.F32.PACK_AB_MERGE_C R3, R204, R205, RZ ;  /* 0x000000cdcc03723e */ /* 0x010fca00048060ff */
[----:B------:R-:W-:Y:S01]  /*3fe60*/  STL [R1+0x66c], R3 ;  /* 0x00066c0301007387 */ /* 0x000fe20000100800 */
[----:B0-----:R-:W-:-:S03]  /*3fe70*/  F2FP.SATFINITE.E5M2.F32.PACK_AB_MERGE_C R2, R202, R203, RZ ;  /* 0x000000cbca02723e */ /* 0x001fc600048060ff */
[----:B------:R0:W-:Y:S04]  /*3fe80*/  STL [R1+0x640], R0 ;  /* 0x0006400001007387 */ /* 0x0001e80000100800 */
[----:B------:R1:W-:Y:S01]  /*3fe90*/  STL [R1+0xd44], R2 ;  /* 0x000d440201007387 */ /* 0x0003e20000100800 */
[----:B0-----:R-:W-:Y:S01]  /*3fea0*/  VIADD R0, R0, UR4 ;  /* 0x0000000400007c36 */ /* 0x001fe20008000000 */
[----:B------:R-:W-:Y:S01]  /*3feb0*/  ULDC UR4, c[0x0][0x248] ;  /* 0x0000920000047ab9 */ /* 0x000fe20000000800 */
[----:B-1----:R-:W-:-:S05]  /*3fec0*/  F2FP.SATFINITE.E5M2.F32.PACK_AB_MERGE_C R2, R196, R198, RZ ;  /* 0x000000c6c402723e */ /* 0x002fca00048060ff */
[----:B------:R-:W-:Y:S04]  /*3fed0*/  STL [R1+0x668], R2 ;  /* 0x0006680201007387 */ /* 0x000fe80000100800 */
[----:B------:R0:W-:Y:S01]  /*3fee0*/  STL [R1+0x644], R0 ;  /* 0x0006440001007387 */ /* 0x0001e20000100800 */
[----:B------:R-:W-:-:S03]  /*3fef0*/  F2FP.SATFINITE.E5M2.F32.PACK_AB_MERGE_C R252, R194, R195, RZ ;  /* 0x000000c3c2fc723e */ /* 0x000fc600048060ff */
[----:B------:R-:W2:Y:S04]  /*3ff00*/  LDL.LU R221, [R1+0x7a0] ;  /* 0x0007a00001dd7983 */ /* 0x000ea80000300800 */
[----:B------:R-:W2:Y:S01]  /*3ff10*/  LDL.LU R220, [R1+0x7a4] ;  /* 0x0007a40001dc7983 */ /* 0x000ea20000300800 */
[----:B0-----:R-:W-:Y:S01]  /*3ff20*/  VIADD R0, R0, UR4 ;  /* 0x0000000400007c36 */ /* 0x001fe20008000000 */
[----:B------:R-:W-:Y:S02]  /*3ff30*/  ULDC UR4, c[0x0][0x248] ;  /* 0x0000920000047ab9 */ /* 0x000fe40000000800 */
[----:B------:R-:W4:Y:S04]  /*3ff40*/  LDL.LU R195, [R1+0x7a8] ;  /* 0x0007a80001c37983 */ /* 0x000f280000300800 */
[----:B------:R0:W-:Y:S04]  /*3ff50*/  STL [R1+0x648], R0 ;  /* 0x0006480001007387 */ /* 0x0001e80000100800 */
[----:B------:R-:W4:Y:S04]  /*3ff60*/  LDL.LU R194, [R1+0x7ac] ;  /* 0x0007ac0001c27983 */ /* 0x000f280000300800 */
[----:B------:R-:W2:Y:S04]  /*3ff70*/  LDL.LU R219, [R1+0x7b0] ;  /* 0x0007b00001db7983 */ /* 0x000ea80000300800 */
        /* <DEDUP_REMOVED lines=10> */
[----:B------:R-:W2:Y:S01]  /*40020*/  LDL.LU R196, [R1+0x7dc] ;  /* 0x0007dc0001c47983 */ /* 0x000ea20000300800 */
[----:B0-----:R-:W-:Y:S01]  /*40030*/  VIADD R0, R0, UR4 ;  /* 0x0000000400007c36 */ /* 0x001fe20008000000 */
[----:B------:R-:W-:-:S02]  /*40040*/  ULDC UR4, c[0x0][0x248] ;  /* 0x0000920000047ab9 */ /* 0x000fc40000000800 */
[----:B------:R-:W2:Y:S01]  /*40050*/  LDL.LU R209, [R1+0x7e0] ;  /* 0x0007e00001d17983 */ /* 0x000ea20000300800 */
[----:B---3--:R-:W-:Y:S02]  /*40060*/  F2FP.SATFINITE.E5M2.F32.PACK_AB_MERGE_C R251, R200, R201, RZ ;  /* 0x000000c9c8fb723e */ /* 0x008fe400048060ff */
[----:B------:R-:W-:-:S05]  /*40070*/  F2FP.SATFINITE.E5M2.F32.PACK_AB_MERGE_C R2, R197, R199, RZ ;  /* 0x000000c7c502723e */ /* 0x000fca00048060ff */
[----:B------:R-:W-:Y:S04]  /*40080*/  STL [R1+0xd3c], R2 ;  /* 0x000d3c0201007387 */ /* 0x000fe80000100800 */
[----:B------:R-:W3:Y:S04]  /*40090*/  LDL.LU R208, [R1+0x7e4] ;  /* 0x0007e40001d07983 */ /* 0x000ee80000300800 */
[----:B------:R-:W3:Y:S04]  /*400a0*/  LDL.LU R207, [R1+0x7e8] ;  /* 0x0007e80001cf7983 */ /* 0x000ee80000300800 */
        /* <DEDUP_REMOVED lines=12> */
[----:B----4-:R-:W-:-:S02]  /*40170*/  F2FP.SATFINITE.E5M2.F32.PACK_AB_MERGE_C R249, R194, R195, RZ ;  /* 0x000000c3c2f9723e */ /* 0x010fc400048060ff */
[----:B------:R-:W4:Y:S04]  /*40180*/  LDL.LU R195, [R1+0x410] ;  /* 0x0004100001c37983 */ /* 0x000f280000300800 */
[----:B------:R-:W4:Y:S04]  /*40190*/  LDL.LU R194, [R1+0x414] ;  /* 0x0004140001c27983 */ /* 0x000f280000300800 */
[----:B------:R0:W-:Y:S01]  /*401a0*/  STL [R1+0x650], R0 ;  /* 0x0006500001007387 */ /* 0x0001e20000100800 */
[----:B--2---:R-:W-:Y:S01]  /*401b0*/  F2FP.SATFINITE.E5M2.F32.PACK_AB_MERGE_C R2, R216, R217, RZ ;  /* 0x000000d9d802723e */ /* 0x004fe200048060ff */
[----:B0-----:R-:W-:-:S04]  /*401c0*/  VIADD R0, R0, UR4 ;  /* 0x0000000400007c36 */ /* 0x001fc80008000000 */
[----:B------:R-:W-:Y:S01]  /*401d0*/  STL [R1+0xd38], R2 ;  /* 0x000d380201007387 */ /* 0x000fe20000100800 */
[----:B------:R-:W-:-:S03]  /*401e0*/  ULDC UR4, c[0x0][0x248] ;  /* 0x0000920000047ab9 */ /* 0x000fc60000000800 */
[----:B------:R0:W-:Y:S02]  /*401f0*/  STL [R1+0x654], R0 ;  /* 0x0006540001007387 */ /* 0x0001e40000100800 */
[----:B0-----:R-:W-:Y:S01]  /*40200*/  VIADD R0, R0, UR4 ;  /* 0x0000000400007c36 */ /* 0x001fe20008000000 */
[----:B------:R-:W-:-:S04]  /*40210*/  ULDC UR4, c[0x0][0x248] ;  /* 0x0000920000047ab9 */ /* 0x000fc80000000800 */
[----:B------:R0:W-:Y:S01]  /*40220*/  STL [R1+0x658], R0 ;  /* 0x0006580001007387 */ /* 0x0001e20000100800 */
[----:B------:R-:W-:-:S03]  /*40230*/  F2FP.SATFINITE.E5M2.F32.PACK_AB_MERGE_C R2, R196, R198, RZ ;  /* 0x000000c6c402723e */ /* 0x000fc600048060ff */
[----:B------:R-:W2:Y:S04]  /*40240*/  LDL.LU R198, [R1+0x418] ;  /* 0x0004180001c67983 */ /* 0x000ea80000300800 */
[----:B------:R-:W-:Y:S04]  /*40250*/  STL [R1+0xd54], R2 ;  /* 0x000d540201007387 */ /* 0x000fe80000100800 */
[----:B------:R-:W2:Y:S01]  /*40260*/  LDL.LU R196, [R1+0x41c] ;  /* 0x00041c0001c47983 */ /* 0x000ea20000300800 */
[----:B0-----:R-:W-:Y:S01]  /*40270*/  VIADD R0, R0, UR4 ;  /* 0x0000000400007c36 */ /* 0x001fe20008000000 */
[----:B------:R-:W-:-:S04]  /*40280*/  ULDC UR4, c[0x0][0x248] ;  /* 0x0000920000047ab9 */ /* 0x000fc80000000800 */
[----:B------:R0:W-:Y:S02]  /*40290*/  STL [R1+0x65c], R0 ;  /* 0x00065c0001007387 */ /* 0x0001e40000100800 */
[----:B0-----:R-:W-:Y:S01]  /*402a0*/  VIADD R0, R0, UR4 ;  /* 0x0000000400007c36 */ /* 0x001fe20008000000 */
[----:B------:R-:W-:Y:S01]  /*402b0*/  ULDC UR4, c[0x0][0x248] ;  /* 0x0000920000047ab9 */ /* 0x000fe20000000800 */
[----:B------:R-:W-:Y:S02]  /*402c0*/  F2FP.SATFINITE.E5M2.F32.PACK_AB_MERGE_C R247, R218, R219, RZ ;  /* 0x000000dbdaf7723e */ /* 0x000fe400048060ff */
[----:B---3--:R-:W-:-:S05]  /*402d0*/  F2FP.SATFINITE.E5M2.F32.PACK_AB_MERGE_C R2, R206, R207, RZ ;  /* 0x000000cfce02723e */ /* 0x008fca00048060ff */
[----:B------:R0:W-:Y:S04]  /*402e0*/  STL [R1+0xd48], R2 ;  /* 0x000d480201007387 */ /* 0x0001e80000100800 */
[----:B------:R1:W-:Y:S01]  /*402f0*/  STL [R1+0x660], R0 ;  /* 0x0006600001007387 */ /* 0x0003e20000100800 */
[----:B0-----:R-:W-:Y:S01]  /*40300*/  F2FP.SATFINITE.E5M2.F32.PACK_AB_MERGE_C R2, R202, R203, RZ ;  /* 0x000000cbca02723e */ /* 0x001fe200048060ff */
[----:B-1----:R-:W-:Y:S01]  /*40310*/  VIADD R0, R0, UR4 ;  /* 0x0000000400007c36 */ /* 0x002fe20008000000 */
[----:B------:R-:W-:-:S03]  /*40320*/  ULDC UR4, c[0x0][0x248] ;  /* 0x0000920000047ab9 */ /* 0x000fc60000000800 */
[----:B------:R0:W-:Y:S01]  /*40330*/  STL [R1+0xd40], R2 ;  /* 0x000d400201007387 */ /* 0x0001e20000100800 */
[----:B------:R-:W-:-:S05]  /*40340*/  F2FP.SATFINITE.E5M2.F32.PACK_AB_MERGE_C R3, R200, R201, RZ ;  /* 0x000000c9c803723e */ /* 0x000fca00048060ff */
[----:B------:R-:W-:Y:S01]  /*40350*/  STL [R1+0x8e8], R3 ;  /* 0x0008e80301007387 */ /* 0x000fe20000100800 */
[----:B0-----:R-:W-:-:S03]  /*40360*/  F2FP.SATFINITE.E5M2.F32.PACK_AB_MERGE_C R2, R197, R199, RZ ;  /* 0x000000c7c502723e */ /* 0x001fc600048060ff */
[----:B------:R0:W-:Y:S04]  /*40370*/  STL [R1+0x664], R0 ;  /* 0x0006640001007387 */ /* 0x0001e80000100800 */
[----:B------:R-:W3:Y:S04]  /*40380*/  LDL.LU R201, [R1+0x420] ;  /* 0x0004200001c97983 */ /* 0x000ee80000300800 */
[----:B------:R4:W-:Y:S04]  /*40390*/  STL [R1+0x8ec], R2 ;  /* 0x0008ec0201007387 */ /* 0x0009e80000100800 */
[----:B------:R-:W3:Y:S04]  /*403a0*/  LDL.LU R200, [R1+0x424] ;  /* 0x0004240001c87983 */ /* 0x000ee80000300800 */
[----:B------:R-:W3:Y:S01]  /*403b0*/  LDL.LU R199, [R1+0x428] ;  /* 0x0004280001c77983 */ /* 0x000ee20000300800 */
[----:B0-----:R-:W-:Y:S01]  /*403c0*/  VIADD R0, R0, UR4 ;  /* 0x0000000400007c36 */ /* 0x001fe20008000000 */
[----:B------:R-:W-:Y:S01]  /*403d0*/  F2FP.SATFINITE.E5M2.F32.PACK_AB_MERGE_C R246, R214, R215, RZ ;  /* 0x000000d7d6f6723e */ /* 0x000fe200048060ff */
[----:B------:R-:W-:Y:S01]  /*403e0*/  ULDC UR4, c[0x0][0x248] ;  /* 0x0000920000047ab9 */ /* 0x000fe20000000800 */
[----:B------:R-:W3:Y:S04]  /*403f0*/  LDL.LU R197, [R1+0x42c] ;  /* 0x00042c0001c57983 */ /* 0x000ee80000300800 */
[----:B------:R-:W3:Y:S04]  /*40400*/  LDL.LU R219, [R1+0x430] ;  /* 0x0004300001db7983 */ /* 0x000ee80000300800 */
[----:B------:R-:W3:Y:S01]  /*40410*/  LDL.LU R218, [R1+0x434] ;  /* 0x0004340001da7983 */ /* 0x000ee20000300800 */
[----:B------:R-:W-:-:S02]  /*40420*/  F2FP.SATFINITE.E5M2.F32.PACK_AB_MERGE_C R245, R212, R213, RZ ;  /* 0x000000d5d4f5723e */ /* 0x000fc400048060ff */
[----:B------:R-:W-:Y:S02]  /*40430*/  F2FP.SATFINITE.E5M2.F32.PACK_AB_MERGE_C R241, R210, R211, RZ ;  /* 0x000000d3d2f1723e */ /* 0x000fe400048060ff */
[----:B------:R-:W-:Y:S02]  /*40440*/  F2FP.SATFINITE.E5M2.F32.PACK_AB_MERGE_C R240, R208, R209, RZ ;  /* 0x000000d1d0f0723e */ /* 0x000fe400048060ff */
[----:B------:R-:W-:Y:S02]  /*40450*/  F2FP.SATFINITE.E5M2.F32.PACK_AB_MERGE_C R227, R204, R205, RZ ;  /* 0x000000cdcce3723e */ /* 0x000fe400048060ff */
[----:B----4-:R-:W-:-:S05]  /*40460*/  F2FP.SATFINITE.E5M2.F32.PACK_AB_MERGE_C R2, R194, R195, RZ ;  /* 0x000000c3c202723e */ /* 0x010fca00048060ff */
        /* <DEDUP_REMOVED lines=11> */
[----:B------:R-:W-:-:S02]  /*40520*/  ULDC UR4, c[0x0][0x248] ;  /* 0x0000920000047ab9 */ /* 0x000fc40000000800 */
[----:B------:R-:W4:Y:S01]  /*40530*/  LDL.LU R211, [R1+0x458] ;  /* 0x0004580001d37983 */ /* 0x000f220000300800 */
[----:B--2---:R-:W-:-:S05]  /*40540*/  F2FP.SATFINITE.E5M2.F32.PACK_AB_MERGE_C R2, R196, R198, RZ ;  /* 0x000000c6c402723e */ /* 0x004fca00048060ff */
[----:B------:R-:W-:Y:S04]  /*40550*/  STL [R1+0x8e4], R2 ;  /* 0x0008e40201007387 */ /* 0x000fe80000100800 */
[----:B------:R-:W2:Y:S04]  /*40560*/  LDL.LU R210, [R1+0x45c] ;  /* 0x00045c0001d27983 */ /* 0x000ea80000300800 */
[----:B------:R-:W2:Y:S04]  /*40570*/  LDL.LU R209, [R1+0x460] ;  /* 0x0004600001d17983 */ /* 0x000ea80000300800 */
[----:B------:R0:W-:Y:S04]  /*40580*/  STL [R1+0x404], R0 ;  /* 0x0004040001007387 */ /* 0x0001e80000100800 */
        /* <DEDUP_REMOVED lines=10> */
[----:B------:R-:W-:Y:S01]  /*40630*/  ULDC UR4, c[0x0][0x248] ;  /* 0x0000920000047ab9 */ /* 0x000fe20000000800 */
[----:B---3--:R-:W-:-:S05]  /*40640*/  F2FP.SATFINITE.E5M2.F32.PACK_AB_MERGE_C R3, R200, R201, RZ ;  /* 0x000000c9c803723e */ /* 0x008fca00048060ff */
[----:B------:R0:W-:Y:S01]  /*40650*/  STL [R1+0x8d8], R3 ;  /* 0x0008d80301007387 */ /* 0x0001e20000100800 */
[----:B------:R-:W-:-:S03]  /*40660*/  F2FP.SATFINITE.E5M2.F32.PACK_AB_MERGE_C R2, R197, R199, RZ ;  /* 0x000000c7c502723e */ /* 0x000fc600048060ff */
[----:B------:R-:W3:Y:S04]  /*40670*/  LDL.LU R201, [R1+0x488] ;  /* 0x0004880001c97983 */ /* 0x000ee80000300800 */
[----:B------:R-:W-:Y:S04]  /*40680*/  STL [R1+0x8dc], R2 ;  /* 0x0008dc0201007387 */ /* 0x000fe80000100800 */
[----:B------:R-:W3:Y:S01]  /*40690*/  LDL.LU R200, [R1+0x48c] ;  /* 0x00048c0001c87983 */ /* 0x000ee20000300800 */
[----:B0-----:R-:W-:-:S03]  /*406a0*/  F2FP.SATFINITE.E5M2.F32.PACK_AB_MERGE_C R3, R218, R219, RZ ;  /* 0x000000dbda03723e */ /* 0x001fc600048060ff */
[----:B------:R-:W3:Y:S04]  /*406b0*/  LDL.LU R199, [R1+0x490] ;  /* 0x0004900001c77983 */ /* 0x000ee80000300800 */
[----:B------:R0:W-:Y:S04]  /*406c0*/  STL [R1+0x408], R0 ;  /* 0x0004080001007387 */ /* 0x0001e80000100800 */
[----:B------:R-:W3:Y:S04]  /*406d0*/  LDL.LU R197, [R1+0x494] ;  /* 0x0004940001c57983 */ /* 0x000ee80000300800 */
[----:B------:R1:W-:Y:S01]  /*406e0*/  STL [R1+0x8d4], R3 ;  /* 0x0008d40301007387 */ /* 0x0003e20000100800 */
[----:B0-----:R-:W-:Y:S01]  /*406f0*/  VIADD R0, R0, UR4 ;  /* 0x0000000400007c36 */ /* 0x001fe20008000000 */
[----:B------:R-:W-:Y:S01]  /*40700*/  ULDC UR4, c[0x0][0x248] ;  /* 0x0000920000047ab9 */ /* 0x000fe20000000800 */
[----:B----4-:R-:W-:-:S05]  /*40710*/  F2FP.SATFINITE.E5M2.F32.PACK_AB_MERGE_C R2, R216, R217, RZ ;  /* 0x000000d9d802723e */ /* 0x010fca00048060ff */
[----:B------:R0:W-:Y:S01]  /*40720*/  STL [R1+0x8d0], R2 ;  /* 0x0008d00201007387 */ /* 0x0001e20000100800 */
[----:B-1----:R-:W-:-:S05]  /*40730*/  F2FP.SATFINITE.E5M2.F32.PACK_AB_MERGE_C R3, R214, R215, RZ ;  /* 0x000000d7d603723e */ /* 0x002fca00048060ff */
[----:B------:R-:W-:Y:S01]  /*40740*/  STL [R1+0x8cc], R3 ;  /* 0x0008cc0301007387 */ /* 0x000fe20000100800 */
[----:B0-----:R-:W-:-:S03]  /*40750*/  F2FP.SATFINITE.E5M2.F32.PACK_AB_MERGE_C R2, R212, R213, RZ ;  /* 0x000000d5d402723e */ /* 0x001fc600048060ff */
[----:B------:R-:W-:Y:S04]  /*40760*/  STL [R1+0x40c], R0 ;  /* 0x00040c0001007387 */ /* 0x000fe80000100800 */
[----:B------:R0:W-:Y:S02]  /*40770*/  STL [R1+0x8c8], R2 ;  /* 0x0008c80201007387 */ /* 0x0001e40000100800 */
[----:B0-----:R-:W-:Y:S02]  /*40780*/  F2FP.SATFINITE.E5M2.F32.PACK_AB_MERGE_C R2, R194, R195, RZ ;  /* 0x000000c3c202723e */ /* 0x001fe400048060ff */
[----:B------:R-:W4:Y:S04]  /*40790*/  LDL.LU R195, [R1+0x498] ;  /* 0x0004980001c37983 */ /* 0x000f280000300800 */
[----:B------:R-:W4:Y:S01]  /*407a0*/  LDL.LU R194, [R1+0x49c] ;  /* 0x00049c0001c27983 */ /* 0x000f220000300800 */
[----:B------:R-:W-:Y:S01]  /*407b0*/  VIADD R0, R0, UR4 ;  /* 0x0000000400007c36 */ /* 0x000fe20008000000 */
[----:B------:R-:W-:-:S02]  /*407c0*/  ULDC UR4, c[0x0][0x248] ;  /* 0x0000920000047ab9 */ /* 0x000fc40000000800 */
[----:B------:R2:W-:Y:S04]  /*407d0*/  STL [R1+0x8bc], R2 ;  /* 0x0008bc0201007387 */ /* 0x0005e80000100800 */
[----:B------:R0:W-:Y:S01]  /*407e0*/  STL [R1+0x410], R0 ;  /* 0x0004100001007387 */ /* 0x0001e20000100800 */
[----:B--2---:R-:W-:Y:S01]  /*407f0*/  F2FP.SATFINITE.E5M2.F32.PACK_AB_MERGE_C R2, R210, R211, RZ ;  /* 0x000000d3d202723e */ /* 0x004fe200048060ff */
[----:B0-----:R-:W-:Y:S01]  /*40800*/  VIADD R0, R0, UR4 ;  /* 0x0000000400007c36 */ /* 0x001fe20008000000 */
[----:B------:R-:W-:-:S03]  /*40810*/  F2FP.SATFINITE.E5M2.F32.PACK_AB_MERGE_C R3, R208, R209, RZ ;  /* 0x000000d1d003723e */ /* 0x000fc600048060ff */
[----:B------:R0:W-:Y:S01]  /*40820*/  STL [R1+0x8c0], R2 ;  /* 0x0008c00201007387 */ /* 0x0001e20000100800 */
[----:B------:R-:W-:-:S03]  /*40830*/  ULDC UR4, c[0x0][0x248] ;  /* 0x0000920000047ab9 */ /* 0x000fc60000000800 */
[----:B------:R1:W-:Y:S01]  /*40840*/  STL [R1+0x8ac], R3 ;  /* 0x0008ac0301007387 */ /* 0x0003e20000100800 */
[----:B0-----:R-:W-:-:S03]  /*40850*/  F2FP.SATFINITE.E5M2.F32.PACK_AB_MERGE_C R2, R206, R207, RZ ;  /* 0x000000cfce02723e */ /* 0x001fc600048060ff */
[----:B------:R0:W-:Y:S01]  /*40860*/  STL [R1+0x414], R0 ;  /* 0x0004140001007387 */ /* 0x0001e20000100800 */
[----:B-1----:R-:W-:-:S03]  /*40870*/  F2FP.SATFINITE.E5M2.F32.PACK_AB_MERGE_C R3, R204, R205, RZ ;  /* 0x000000cdcc03723e */ /* 0x002fc600048060ff */
[----:B------:R1:W-:Y:S01]  /*40880*/  STL [R1+0x8b4], R2 ;  /* 0x0008b40201007387 */ /* 0x0003e20000100800 */
[----:B0-----:R-:W-:-:S03]  /*40890*/  VIADD R0, R0, UR4 ;  /* 0x0000000400007c36 */ /* 0x001fc60008000000 */
[----:B------:R-:W-:Y:S01]  /*408a0*/  STL [R1+0x7fc], R3 ;  /* 0x0007fc0301007387 */ /* 0x000fe20000100800 */
[----:B------:R-:W-:Y:S01]  /*408b0*/  ULDC UR4, c[0x0][0x248] ;  /* 0x0000920000047ab9 */ /* 0x000fe20000000800 */
[----:B-1----:R-:W-:Y:S02]  /*408c0*/  F2FP.SATFINITE.E5M2.F32.PACK_AB_MERGE_C R2, R202, R203, RZ ;  /* 0x000000cbca02723e */ /* 0x002fe400048060ff */
[----:B------:R0:W-:Y:S04]  /*408d0*/  STL [R1+0x418], R0 ;  /* 0x0004180001007387 */ /* 0x0001e80000100800 */
[----:B------:R1:W-:Y:S04]  /*408e0*/  STL [R1+0x7f4], R2 ;  /* 0x0007f40201007387 */ /* 0x0003e80000100800 */
[----:B------:R-:W2:Y:S01]  /*408f0*/  LDL.LU R203, [R1+0x4a0] ;  /* 0x0004a00001cb7983 */ /* 0x000ea20000300800 */
[----:B0-----:R-:W-:Y:S01]  /*40900*/  VIADD R0, R0, UR4 ;  /* 0x0000000400007c36 */ /* 0x001fe20008000000 */
[----:B------:R-:W-:-:S02]  /*40910*/  ULDC UR4, c[0x0][0x248] ;  /* 0x0000920000047ab9 */ /* 0x000fc40000000800 */
[----:B------:R-:W2:Y:S01]  /*40920*/  LDL.LU R202, [R1+0x4a4] ;  /* 0x0004a40001ca7983 */ /* 0x000ea20000300800 */
[----:B-1----:R-:W-:-:S05]  /*40930*/  F2FP.SATFINITE.E5M2.F32.PACK_AB_MERGE_C R2, R196, R198, RZ ;  /* 0x000000c6c402723e */ /* 0x002fca00048060ff */
[----:B------:R-:W-:Y:S04]  /*40940*/  STL [R1+0x7ec], R2 ;  /* 0x0007ec0201007387 */ /* 0x000fe80000100800 */
[----:B------:R0:W-:Y:S04]  /*40950*/  STL [R1+0x41c], R0 ;  /* 0x00041c0001007387 */ /* 0x0001e80000100800 */
[----:B------:R-:W2:Y:S04]  /*40960*/  LDL.LU R198, [R1+0x4a8] ;  /* 0x0004a80001c67983 */ /* 0x000ea80000300800 */
[----:B------:R-:W2:Y:S01]  /*40970*/  LDL.LU R196, [R1+0x4ac] ;  /* 0x0004ac0001c47983 */ /* 0x000ea20000300800 */
[----:B0-----:R-:W-:Y:S01]  /*40980*/  VIADD R0, R0, UR4 ;  /* 0x0000000400007c36 */ /* 0x001fe20008000000 */
[----:B------:R-:W-:Y:S01]  /*40990*/  ULDC UR4, c[0x0][0x248] ;  /* 0x0000920000047ab9 */ /* 0x000fe20000000800 */
[----:B---3--:R-:W-:-:S05]  /*409a0*/  F2FP.SATFINITE.E5M2.F32.PACK_AB_MERGE_C R3, R200, R201, RZ ;  /* 0x000000c9c803723e */ /* 0x008fca00048060ff */
[----:B------:R-:W-:Y:S04]  /*409b0*/  STL [R1+0x7e8], R3 ;  /* 0x0007e80301007387 */ /* 0x000fe80000100800 */
[----:B------:R-:W3:Y:S01]  /*409c0*/  LDL.LU R219, [R1+0x4b0] ;  /* 0x0004b00001db7983 */ /* 0x000ee20000300800 */
[----:B------:R-:W-:-:S03]  /*409d0*/  F2FP.SATFINITE.E5M2.F32.PACK_AB_MERGE_C R2, R197, R199, RZ ;  /* 0x000000c7c502723e */ /* 0x000fc600048060ff */
        /* <DEDUP_REMOVED lines=8> */
[----:B------:R-:W3:Y:S01]  /*40a60*/  LDL.LU R197, [R1+0x4cc] ;  /* 0x0004cc0001c57983 */ /* 0x000ee20000300800 */
[----:B0-----:R-:W-:Y:S01]  /*40a70*/  VIADD R0, R0, UR4 ;  /* 0x0000000400007c36 */ /* 0x001fe20008000000 */
[----:B------:R-:W-:-:S02]  /*40a80*/  ULDC UR4, c[0x0][0x248] ;  /* 0x0000920000047ab9 */ /* 0x000fc40000000800 */
[----:B------:R-:W3:Y:S01]  /*40a90*/  LDL.LU R213, [R1+0x4d0] ;  /* 0x0004d00001d57983 */ /* 0x000ee20000300800 */
[----:B----4-:R-:W-:-:S05]  /*40aa0*/  F2FP.SATFINITE.E5M2.F32.PACK_AB_MERGE_C R2, R194, R195, RZ ;  /* 0x000000c3c202723e */ /* 0x010fca00048060ff */
[----:B------:R-:W-:Y:S04]  /*40ab0*/  STL [R1+0x7e4], R2 ;  /* 0x0007e40201007387 */ /* 0x000fe80000100800 */
[----:B------:R-:W4:Y:S04]  /*40ac0*/  LDL.LU R212, [R1+0x4d4] ;  /* 0x0004d40001d47983 */ /* 0x000f280000300800 */
[----:B------:R-:W4:Y:S04]  /*40ad0*/  LDL.LU R211, [R1+0x4d8] ;  /* 0x0004d80001d37983 */ /* 0x000f280000300800 */
        /* <DEDUP_REMOVED lines=12> */
[----:B--2---:R-:W-:-:S05]  /*40ba0*/  F2FP.SATFINITE.E5M2.F32.PACK_AB_MERGE_C R3, R202, R203, RZ ;  /* 0x000000cbca03723e */ /* 0x004fca00048060ff */
[----:B------:R-:W-:Y:S04]  /*40bb0*/  STL [R1+0x7d8], R3 ;  /* 0x0007d80301007387 */ /* 0x000fe80000100800 */
[----:B------:R-:W2:Y:S01]  /*40bc0*/  LDL.LU R205, [R1+0x500] ;  /* 0x0005000001cd7983 */ /* 0x000ea20000300800 */
[----:B------:R-:W-:-:S05]  /*40bd0*/  F2FP.SATFINITE.E5M2.F32.PACK_AB_MERGE_C R2, R196, R198, RZ ;  /* 0x000000c6c402723e */ /* 0x000fca00048060ff */
[----:B------:R-:W-:Y:S04]  /*40be0*/  STL [R1+0x7dc], R2 ;  /* 0x0007dc0201007387 */ /* 0x000fe80000100800 */
[----:B------:R-:W2:Y:S04]  /*40bf0*/  LDL.LU R204, [R1+0x504] ;  /* 0x0005040001cc7983 */ /* 0x000ea80000300800 */
[----:B------:R-:W2:Y:S04]  /*40c00*/  LDL.LU R203, [R1+0x508] ;  /* 0x0005080001cb7983 */ /* 0x000ea80000300800 */
[----:B------:R0:W-:Y:S04]  /*40c10*/  STL [R1+0x428], R0 ;  /* 0x0004280001007387 */ /* 0x0001e80000100800 */
[----:B------:R-:W2:Y:S04]  /*40c20*/  LDL.LU R202, [R1+0x50c] ;  /* 0x00050c0001ca7983 */ /* 0x000ea80000300800 */
[----:B------:R-:W2:Y:S04]  /*40c30*/  LDL.LU R198, [R1+0x510] ;  /* 0x0005100001c67983 */ /* 0x000ea80000300800 */
[----:B------:R-:W2:Y:S01]  /*40c40*/  LDL.LU R196, [R1+0x514] ;  /* 0x0005140001c47983 */ /* 0x000ea20000300800 */
[----:B0-----:R-:W-:Y:S01]  /*40c50*/  VIADD R0, R0, UR4 ;  /* 0x0000000400007c36 */ /* 0x001fe20008000000 */
[----:B------:R-:W-:Y:S01]  /*40c60*/  ULDC UR4, c[0x0][0x248] ;  /* 0x0000920000047ab9 */ /* 0x000fe20000000800 */
[----:B---3--:R-:W-:-:S05]  /*40c70*/  F2FP.SATFINITE.E5M2.F32.PACK_AB_MERGE_C R3, R218, R219, RZ ;  /* 0x000000dbda03723e */ /* 0x008fca00048060ff */
[----:B------:R0:W-:Y:S01]  /*40c80*/  STL [R1+0x7d0], R3 ;  /* 0x0007d00301007387 */ /* 0x0001e20000100800 */
[----:B------:R-:W-:-:S05]  /*40c90*/  F2FP.SATFINITE.E5M2.F32.PACK_AB_MERGE_C R2, R216, R217, RZ ;  /* 0x000000d9d802723e */ /* 0x000fca00048060ff */
[----:B------:R1:W-:Y:S01]  /*40ca0*/  STL [R1+0x7cc], R2 ;  /* 0x0007cc0201007387 */ /* 0x0003e20000100800 */
[----:B0-----:R-:W-:-:S05]  /*40cb0*/  F2FP.SATFINITE.E5M2.F32.PACK_AB_MERGE_C R3, R214, R215, RZ ;  /* 0x000000d7d603723e */ /* 0x001fca00048060ff */
[----:B------:R-:W-:Y:S01]  /*40cc0*/  STL [R1+0x7c0], R3 ;  /* 0x0007c00301007387 */ /* 0x000fe20000100800 */
[----:B-1----:R-:W-:-:S03]  /*40cd0*/  F2FP.SATFINITE.E5M2.F32.PACK_AB_MERGE_C R2, R197, R199, RZ ;  /* 0x000000c7c502723e */ /* 0x002fc600048060ff */
[----:B------:R0:W-:Y:S04]  /*40ce0*/  STL [R1+0x42c], R0 ;  /* 0x00042c0001007387 */ /* 0x0001e80000100800 */
[----:B------:R-:W3:Y:S04]  /*40cf0*/  LDL.LU R199, [R1+0x518] ;  /* 0x0005180001c77983 */ /* 0x000ee80000300800 */
[----:B------:R1:W-:Y:S01]  /*40d00*/  STL [R1+0x7b8], R2 ;  /* 0x0007b80201007387 */ /* 0x0003e20000100800 */
[----:B0-----:R-:W-:Y:S01]  /*40d10*/  VIADD R0, R0, UR4 ;  /* 0x0000000400007c36 */ /* 0x001fe20008000000 */
[----:B------:R-:W-:-:S02]  /*40d20*/  ULDC UR4, c[0x0][0x248] ;  /* 0x0000920000047ab9 */ /* 0x000fc40000000800 */
[----:B------:R-:W3:Y:S01]  /*40d30*/  LDL.LU R197, [R1+0x51c] ;  /* 0x00051c0001c57983 */ /* 0x000ee20000300800 */
[----:B----4-:R-:W-:-:S05]  /*40d40*/  F2FP.SATFINITE.E5M2.F32.PACK_AB_MERGE_C R3, R212, R213, RZ ;  /* 0x000000d5d403723e */ /* 0x010fca00048060ff */
[----:B------:R-:W-:Y:S04]  /*40d50*/  STL [R1+0x7a4], R3 ;  /* 0x0007a40301007387 */ /* 0x000fe80000100800 */
[----:B------:R0:W-:Y:S01]  /*40d60*/  STL [R1+0x430], R0 ;  /* 0x0004300001007387 */ /* 0x0001e20000100800 */
[----:B-1----:R-:W-:-:S05]  /*40d70*/  F2FP.SATFINITE.E5M2.F32.PACK_AB_MERGE_C R2, R210, R211, RZ ;  /* 0x000000d3d202723e */ /* 0x002fca00048060ff */
[----:B------:R1:W-:Y:S01]  /*40d80*/  STL [R1+0x7a8], R2 ;  /* 0x0007a80201007387 */ /* 0x0003e20000100800 */
[----:B0-----:R-:W-:Y:S01]  /*40d90*/  VIADD R0, R0, UR4 ;  /* 0x0000000400007c36 */ /* 0x001fe20008000000 */
[----:B------:R-:W-:Y:S01]  /*40da0*/  F2FP.SATFINITE.E5M2.F32.PACK_AB_MERGE_C R3, R208, R209, RZ ;  /* 0x000000d1d003723e */ /* 0x000fe200048060ff */
[----:B------:R-:W-:-:S04]  /*40db0*/  ULDC UR4, c[0x0][0x248] ;  /* 0x0000920000047ab9 */ /* 0x000fc80000000800 */
[----:B------:R0:W-:Y:S01]  /*40dc0*/  STL [R1+0x4e4], R3 ;  /* 0x0004e40301007387 */ /* 0x0001e20000100800 */
[----:B-1----:R-:W-:-:S03]  /*40dd0*/  F2FP.SATFINITE.E5M2.F32.PACK_AB_MERGE_C R2, R206, R207, RZ ;  /* 0x000000cfce02723e */ /* 0x002fc600048060ff */
[----:B------:R1:W-:Y:S04]  /*40de0*/  STL [R1+0x434], R0 ;  /* 0x0004340001007387 */ /* 0x0003e80000100800 */
[----:B------:R4:W-:Y:S01]  /*40df0*/  STL [R1+0x4e8], R2 ;  /* 0x0004e80201007387 */ /* 0x0009e20000100800 */
[----:B0-----:R-:W-:Y:S01]  /*40e00*/  F2FP.SATFINITE.E5M2.F32.PACK_AB_MERGE_C R3, R200, R201, RZ ;  /* 0x000000c9c803723e */ /* 0x001fe200048060ff */
[----:B-1----:R-:W-:Y:S01]  /*40e10*/  VIADD R0, R0, UR4 ;  /* 0x0000000400007c36 */ /* 0x002fe20008000000 */
[----:B------:R-:W-:-:S03]  /*40e20*/  ULDC UR4, c[0x0][0x248] ;  /* 0x0000920000047ab9 */ /* 0x000fc60000000800 */
[----:B------:R-:W-:Y:S01]  /*40e30*/  STL [R1+0x4e0], R3 ;  /* 0x0004e00301007387 */ /* 0x000fe20000100800 */
[----:B----4-:R-:W-:-:S03]  /*40e40*/  F2FP.SATFINITE.E5M2.F32.PACK_AB_MERGE_C R2, R194, R195, RZ ;  /* 0x000000c3c202723e */ /* 0x010fc600048060ff */
[----:B------:R0:W-:Y:S04]  /*40e50*/  STL [R1+0x438], R0 ;  /* 0x0004380001007387 */ /* 0x0001e80000100800 */
[----:B------:R-:W4:Y:S04]  /*40e60*/  LDL.LU R201, [R1+0x520] ;  /* 0x0005200001c97983 */ /* 0x000f280000300800 */
[----:B------:R1:W-:Y:S04]  /*40e70*/  STL [R1+0x4dc], R2 ;  /* 0x0004dc0201007387 */ /* 0x0003e80000100800 */
[----:B------:R-:W4:Y:S04]  /*40e80*/  LDL.LU R200, [R1+0x524] ;  /* 0x0005240001c87983 */ /* 0x000f280000300800 */
[----:B------:R-:W4:Y:S04]  /*40e90*/  LDL.LU R195, [R1+0x528] ;  /* 0x0005280001c37983 */ /* 0x000f280000300800 */
[----:B------:R-:W4:Y:S01]  /*40ea0*/  LDL.LU R194, [R1+0x52c] ;  /* 0x00052c0001c27983 */ /* 0x000f220000300800 */
[----:B0-----:R-:W-:Y:S01]  /*40eb0*/  VIADD R0, R0, UR4 ;  /* 0x0000000400007c36 */ /* 0x001fe20008000000 */
[----:B------:R-:W-:Y:S01]  /*40ec0*/  ULDC UR4, c[0x0][0x248] ;  /* 0x0000920000047ab9 */ /* 0x000fe20000000800 */
[----:B--2---:R-:W-:-:S05]  /*40ed0*/  F2FP.SATFINITE.E5M2.F32.PACK_AB_MERGE_C R3, R204, R205, RZ ;  /* 0x000000cdcc03723e */ /* 0x004fca00048060ff */
[----:B------:R-:W-:Y:S01]  /*40ee0*/  STL [R1+0x4d4], R3 ;  /* 0x0004d40301007387 */ /* 0x000fe20000100800 */
[----:B-1----:R-:W-:-:S03]  /*40ef0*/  F2FP.SATFINITE.E5M2.F32.PACK_AB_MERGE_C R2, R202, R203, RZ ;  /* 0x000000cbca02723e */ /* 0x002fc600048060ff */
        /* <DEDUP_REMOVED lines=10> */
[----:B------:R-:W2:Y:S04]  /*40fa0*/  LDL.LU R216, [R1+0x53c] ;  /* 0x00053c0001d87983 */ /* 0x000ea80000300800 */
[----:B------:R-:W2:Y:S04]  /*40fb0*/  LDL.LU R198, [R1+0x540] ;  /* 0x0005400001c67983 */ /* 0x000ea80000300800 */
[----:B------:R-:W2:Y:S01]  /*40fc0*/  LDL.LU R196, [R1+0x544] ;  /* 0x0005440001c47983 */ /* 0x000ea20000300800 */
[----:B0-----:R-:W-:Y:S01]  /*40fd0*/  VIADD R0, R0, UR4 ;  /* 0x0000000400007c36 */ /* 0x001fe20008000000 */
[----:B------:R-:W-:-:S02]  /*40fe0*/  ULDC UR4, c[0x0][0x248] ;  /* 0x0000920000047ab9 */ /* 0x000fc40000000800 */
[----:B------:R-:W2:Y:S01]  /*40ff0*/  LDL.LU R215, [R1+0x548] ;  /* 0x0005480001d77983 */ /* 0x000ea20000300800 */
[----:B---3--:R-:W-:-:S05]  /*41000*/  F2FP.SATFINITE.E5M2.F32.PACK_AB_MERGE_C R2, R197, R199, RZ ;  /* 0x000000c7c502723e */ /* 0x008fca00048060ff */
        /* <DEDUP_REMOVED lines=15> */
[----:B----4-:R-:W-:-:S05]  /*41100*/  F2FP.SATFINITE.E5M2.F32.PACK_AB_MERGE_C R3, R200, R201, RZ ;  /* 0x000000c9c803723e */ /* 0x010fca00048060ff */
[----:B------:R-:W-:Y:S01]  /*41110*/  STL [R1+0x4bc], R3 ;  /* 0x0004bc0301007387 */ /* 0x000fe20000100800 */
[----:B------:R-:W-:-:S03]  /*41120*/  F2FP.SATFINITE.E5M2.F32.PACK_AB_MERGE_C R2, R194, R195, RZ ;  /* 0x000000c3c202723e */ /* 0x000fc600048060ff */
[----:B------:R-:W4:Y:S04]  /*41130*/  LDL.LU R207, [R1+0x578] ;  /* 0x0005780001cf7983 */ /* 0x000f280000300800 */
[----:B------:R2:W-:Y:S04]  /*41140*/  STL [R1+0x4b8], R2 ;  /* 0x0004b80201007387 */ /* 0x0005e80000100800 */
[----:B------:R-:W4:Y:S04]  /*41150*/  LDL.LU R206, [R1+0x57c] ;  /* 0x00057c0001ce7983 */ /* 0x000f280000300800 */
[----:B------:R-:W4:Y:S04]  /*41160*/  LDL.LU R203, [R1+0x580] ;  /* 0x0005800001cb7983 */ /* 0x000f280000300800 */
[----:B------:R-:W-:Y:S04]  /*41170*/  STL [R1+0x448], R0 ;  /* 0x0004480001007387 */ /* 0x000fe80000100800 */
[----:B------:R-:W4:Y:S04]  /*41180*/  LDL.LU R202, [R1+0x584] ;  /* 0x0005840001ca7983 */ /* 0x000f280000300800 */
[----:B------:R-:W4:Y:S04]  /*41190*/  LDL.LU R201, [R1+0x588] ;  /* 0x0005880001c97983 */ /* 0x000f280000300800 */
[----:B------:R-:W4:Y:S04]  /*411a0*/  LDL.LU R200, [R1+0x58c] ;  /* 0x00058c0001c87983 */ /* 0x000f280000300800 */
[----:B------:R-:W4:Y:S04]  /*411b0*/  LDL.LU R195, [R1+0x590] ;  /* 0x0005900001c37983 */ /* 0x000f280000300800 */
[----:B------:R-:W4:Y:S01]  /*411c0*/  LDL.LU R194, [R1+0x594] ;  /* 0x0005940001c27983 */ /* 0x000f220000300800 */
[----:B--2---:R-:W-:-:S05]  /*411d0*/  F2FP.SATFINITE.E5M2.F32.PACK_AB_MERGE_C R2, R218, R219, RZ ;  /* 0x000000dbda02723e */ /* 0x004fca00048060ff */
[----:B------:R0:W-:Y:S01]  /*411e0*/  STL [R1+0x4b0], R2 ;  /* 0x0004b00201007387 */ /* 0x0001e20000100800 */
[----:B------:R-:W-:-:S05]  /*411f0*/  F2FP.SATFINITE.E5M2.F32.PACK_AB_MERGE_C R3, R216, R217, RZ ;  /* 0x000000d9d803723e */ /* 0x000fca00048060ff */
[----:B------:R-:W-:Y:S01]  /*41200*/  STL [R1+0x4b4], R3 ;  /* 0x0004b40301007387 */ /* 0x000fe20000100800 */
[----:B0-----:R-:W-:-:S03]  /*41210*/  F2FP.SATFINITE.E5M2.F32.PACK_AB_MERGE_C R2, R196, R198, RZ ;  /* 0x000000c6c402723e */ /* 0x001fc600048060ff */
[----:B------:R-:W2:Y:S04]  /*41220*/  LDL.LU R198, [R1+0x598] ;  /* 0x0005980001c67983 */ /* 0x000ea80000300800 */
[----:B------:R-:W2:Y:S01]  /*41230*/  LDL.LU R196, [R1+0x59c] ;  /* 0x00059c0001c47983 */ /* 0x000ea20000300800 */
[----:B------:R-:W-:Y:S01]  /*41240*/  VIADD R0, R0, UR4 ;  /* 0x0000000400007c36 */ /* 0x000fe20008000000 */
[----:B------:R-:W-:Y:S02]  /*41250*/  ULDC UR4, c[0x0][0x248] ;  /* 0x0000920000047ab9 */ /* 0x000fe40000000800 */
[----:B------:R-:W-:Y:S04]  /*41260*/  STL [R1+0x4a8], R2 ;  /* 0x0004a80201007387 */ /* 0x000fe80000100800 */
[----:B------:R0:W-:Y:S02]  /*41270*/  STL [R1+0x44c], R0 ;  /* 0x00044c0001007387 */ /* 0x0001e40000100800 */
[----:B0-----:R-:W-:Y:S01]  /*41280*/  VIADD R0, R0, UR4 ;  /* 0x0000000400007c36 */ /* 0x001fe20008000000 */
[----:B------:R-:W-:Y:S01]  /*41290*/  ULDC UR4, c[0x0][0x248] ;  /* 0x0000920000047ab9 */ /* 0x000fe20000000800 */
[----:B---3--:R-:W-:-:S05]  /*412a0*/  F2FP.SATFINITE.E5M2.F32.PACK_AB_MERGE_C R2, R214, R215, RZ ;  /* 0x000000d7d602723e */ /* 0x008fca00048060ff */
[----:B------:R0:W-:Y:S01]  /*412b0*/  STL [R1+0x4ac], R2 ;  /* 0x0004ac0201007387 */ /* 0x0001e20000100800 */
[----:B------:R-:W-:-:S05]  /*412c0*/  F2FP.SATFINITE.E5M2.F32.PACK_AB_MERGE_C R3, R212, R213, RZ ;  /* 0x000000d5d403723e */ /* 0x000fca00048060ff */
[----:B------:R1:W-:Y:S01]  /*412d0*/  STL [R1+0x4a4], R3 ;  /* 0x0004a40301007387 */ /* 0x0003e20000100800 */
[----:B0-----:R-:W-:-:S03]  /*412e0*/  F2FP.SATFINITE.E5M2.F32.PACK_AB_MERGE_C R2, R210, R211, RZ ;  /* 0x000000d3d202723e */ /* 0x001fc600048060ff */
[----:B------:R0:W-:Y:S04]  /*412f0*/  STL [R1+0x450], R0 ;  /* 0x0004500001007387 */ /* 0x0001e80000100800 */
[----:B------:R3:W-:Y:S01]  /*41300*/  STL [R1+0x4a0], R2 ;  /* 0x0004a00201007387 */ /* 0x0007e20000100800 */
[----:B-1----:R-:W-:Y:S01]  /*41310*/  F2FP.SATFINITE.E5M2.F32.PACK_AB_MERGE_C R3, R208, R209, RZ ;  /* 0x000000d1d003723e */ /* 0x002fe200048060ff */
[----:B0-----:R-:W-:Y:S01]  /*41320*/  VIADD R0, R0, UR4 ;  /* 0x0000000400007c36 */ /* 0x001fe20008000000 */
[----:B------:R-:W-:-:S03]  /*41330*/  ULDC UR4, c[0x0][0x248] ;  /* 0x0000920000047ab9 */ /* 0x000fc60000000800 */
[----:B------:R-:W-:Y:S01]  /*41340*/  STL [R1+0x49c], R3 ;  /* 0x00049c0301007387 */ /* 0x000fe20000100800 */
[----:B---3--:R-:W-:-:S03]  /*41350*/  F2FP.SATFINITE.E5M2.F32.PACK_AB_MERGE_C R2, R204, R205, RZ ;  /* 0x000000cdcc02723e */ /* 0x008fc600048060ff */
        /* <DEDUP_REMOVED lines=10> */
[----:B------:R-:W3:Y:S01]  /*41400*/  LDL.LU R197, [R1+0x5ac] ;  /* 0x0005ac0001c57983 */ /* 0x000ee20000300800 */
[----:B0-----:R-:W-:Y:S01]  /*41410*/  VIADD R0, R0, UR4 ;  /* 0x0000000400007c36 */ /* 0x001fe20008000000 */
[----:B------:R-:W-:Y:S01]  /*41420*/  ULDC UR4, c[0x0][0x248] ;  /* 0x0000920000047ab9 */ /* 0x000fe20000000800 */
[----:B----4-:R-:W-:-:S05]  /*41430*/  F2FP.SATFINITE.E5M2.F32.PACK_AB_MERGE_C R2, R206, R207, RZ ;  /* 0x000000cfce02723e */ /* 0x010fca00048060ff */
[----:B------:R0:W-:Y:S01]  /*41440*/  STL [R1+0x494], R2 ;  /* 0x0004940201007387 */ /* 0x0001e20000100800 */
[----:B------:R-:W-:-:S05]  /*41450*/  F2FP.SATFINITE.E5M2.F32.PACK_AB_MERGE_C R3, R202, R203, RZ ;  /* 0x000000cbca03723e */ /* 0x000fca00048060ff */
[----:B------:R-:W-:Y:S01]  /*41460*/  STL [R1+0x488], R3 ;  /* 0x0004880301007387 */ /* 0x000fe20000100800 */
[----:B0-----:R-:W-:-:S03]  /*41470*/  F2FP.SATFINITE.E5M2.F32.PACK_AB_MERGE_C R2, R200, R201, RZ ;  /* 0x000000c9c802723e */ /* 0x001fc600048060ff */
        /* <DEDUP_REMOVED lines=30> */
[----:B------:R-:W2:Y:S04]  /*41660*/  LDL.LU R209, [R1+0x5f0] ;  /* 0x0005f00001d17983 */ /* 0x000ea80000300800 */
[----:B------:R-:W2:Y:S04]  /*41670*/  LDL.LU R208, [R1+0x5f4] ;  /* 0x0005f40001d07983 */ /* 0x000ea80000300800 */
[----:B------:R-:W2:Y:S04]  /*41680*/  LDL.LU R207, [R1+0x5f8] ;  /* 0x0005f80001cf7983 */ /* 0x000ea80000300800 */
[----:B------:R0:W-:Y:S04]  /*41690*/  STL [R1+0x468], R0 ;  /* 0x0004680001007387 */ /* 0x0001e80000100800 */
[----:B------:R-:W2:Y:S01]  /*416a0*/  LDL.LU R206, [R1+0x5fc] ;  /* 0x0005fc0001ce7983 */ /* 0x000ea20000300800 */
[----:B---3--:R-:W-:-:S03]  /*416b0*/  F2FP.SATFINITE.E5M2.F32.PACK_AB_MERGE_C R226, R204, R205, RZ ;  /* 0x000000cdcce2723e */ /* 0x008fc600048060ff */
[----:B------:R-:W3:Y:S01]  /*416c0*/  LDL.LU R205, [R1+0x200] ;  /* 0x0002000001cd7983 */ /* 0x000ee20000300800 */
[----:B0-----:R-:W-:Y:S01]  /*416d0*/  VIADD R0, R0, UR4 ;  /* 0x0000000400007c36 */ /* 0x001fe20008000000 */
[----:B------:R-:W-:Y:S02]  /*416e0*/  ULDC UR4, c[0x0][0x248] ;  /* 0x0000920000047ab9 */ /* 0x000fe40000000800 */
[----:B------:R-:W3:Y:S01]  /*416f0*/  LDL.LU R204, [R1+0x204] ;  /* 0x0002040001cc7983 */ /* 0x000ee20000300800 */
[----:B------:R-:W-:-:S03]  /*41700*/  F2FP.SATFINITE.E5M2.F32.PACK_AB_MERGE_C R225, R197, R199, RZ ;  /* 0x000000c7c5e1723e */ /* 0x000fc600048060ff */
[----:B------:R-:W3:Y:S04]  /*41710*/  LDL.LU R199, [R1+0x208] ;  /* 0x0002080001c77983 */ /* 0x000ee80000300800 */
[----:B------:R-:W3:Y:S01]  /*41720*/  LDL.LU R197, [R1+0x20c] ;  /* 0x00020c0001c57983 */ /* 0x000ee20000300800 */
[----:B----4-:R-:W-:-:S05]  /*41730*/  F2FP.SATFINITE.E5M2.F32.PACK_AB_MERGE_C R2, R202, R203, RZ ;  /* 0x000000cbca02723e */ /* 0x010fca00048060ff */
[----:B------:R-:W-:Y:S04]  /*41740*/  STL [R1+0x4c0], R2 ;  /* 0x0004c00201007387 */ /* 0x000fe80000100800 */
[----:B------:R-:W4:Y:S04]  /*41750*/  LDL.LU R203, [R1+0x210] ;  /* 0x0002100001cb7983 */ /* 0x000f280000300800 */
[----:B------:R-:W4:Y:S01]  /*41760*/  LDL.LU R202, [R1+0x214] ;  /* 0x0002140001ca7983 */ /* 0x000f220000300800 */
[----:B------:R-:W-:-:S03]  /*41770*/  F2FP.SATFINITE.E5M2.F32.PACK_AB_MERGE_C R223, R194, R195, RZ ;  /* 0x000000c3c2df723e */ /* 0x000fc600048060ff */
[----:B------:R-:W4:Y:S04]  /*41780*/  LDL.LU R195, [R1+0x218] ;  /* 0x0002180001c37983 */ /* 0x000f280000300800 */
[----:B------:R0:W-:Y:S04]  /*41790*/  STL [R1+0x46c], R0 ;  /* 0x00046c0001007387 */ /* 0x0001e80000100800 */
[----:B------:R-:W4:Y:S01]  /*417a0*/  LDL.LU R194, [R1+0x21c] ;  /* 0x00021c0001c27983 */ /* 0x000f220000300800 */
[----:B0-----:R-:W-:Y:S01]  /*417b0*/  VIADD R0, R0, UR4 ;  /* 0x0000000400007c36 */ /* 0x001fe20008000000 */
[----:B------:R-:W-:-:S04]  /*417c0*/  ULDC UR4, c[0x0][0x248] ;  /* 0x0000920000047ab9 */ /* 0x000fc80000000800 */
[----:B------:R0:W-:Y:S02]  /*417d0*/  STL [R1+0x470], R0 ;  /* 0x0004700001007387 */ /* 0x0001e40000100800 */
[----:B0-----:R-:W-:Y:S01]  /*417e0*/  VIADD R0, R0, UR4 ;  /* 0x0000000400007c36 */ /* 0x001fe20008000000 */
[----:B------:R-:W-:Y:S01]  /*417f0*/  ULDC UR4, c[0x0][0x248] ;  /* 0x0000920000047ab9 */ /* 0x000fe20000000800 */
[----:B--2---:R-:W-:-:S03]  /*41800*/  F2FP.SATFINITE.E5M2.F32.PACK_AB_MERGE_C R219, R214, R215, RZ ;  /* 0x000000d7d6db723e */ /* 0x004fc600048060ff */
[----:B------:R0:W-:Y:S01]  /*41810*/  STL [R1+0x474], R0 ;  /* 0x0004740001007387 */ /* 0x0001e20000100800 */
[----:B------:R-:W-:Y:S01]  /*41820*/  F2FP.SATFINITE.E5M2.F32.PACK_AB_MERGE_C R218, R212, R213, RZ ;  /* 0x000000d5d4da723e */ /* 0x000fe200048060ff */
[----:B0-----:R-:W-:Y:S01]  /*41830*/  VIADD R0, R0, UR4 ;  /* 0x0000000400007c36 */ /* 0x001fe20008000000 */
[----:B------:R-:W-:Y:S01]  /*41840*/  ULDC UR4, c[0x0][0x248] ;  /* 0x0000920000047ab9 */ /* 0x000fe20000000800 */
[----:B------:R-:W-:Y:S02]  /*41850*/  F2FP.SATFINITE.E5M2.F32.PACK_AB_MERGE_C R215, R200, R201, RZ ;  /* 0x000000c9c8d7723e */ /* 0x000fe400048060ff */
[----:B------:R-:W2:Y:S04]  /*41860*/  LDL.LU R201, [R1+0x220] ;  /* 0x0002200001c97983 */ /* 0x000ea80000300800 */
[----:B------:R-:W2:Y:S01]  /*41870*/  LDL.LU R200, [R1+0x224] ;  /* 0x0002240001c87983 */ /* 0x000ea20000300800 */
[----:B------:R-:W-:-:S03]  /*41880*/  F2FP.SATFINITE.E5M2.F32.PACK_AB_MERGE_C R213, R196, R198, RZ ;  /* 0x000000c6c4d5723e */ /* 0x000fc600048060ff */
[----:B------:R-:W2:Y:S04]  /*41890*/  LDL.LU R198, [R1+0x228] ;  /* 0x0002280001c67983 */ /* 0x000ea80000300800 */
[----:B------:R0:W-:Y:S04]  /*418a0*/  STL [R1+0x478], R0 ;  /* 0x0004780001007387 */ /* 0x0001e80000100800 */
[----:B------:R-:W2:Y:S01]  /*418b0*/  LDL.LU R196, [R1+0x22c] ;  /* 0x00022c0001c47983 */ /* 0x000ea20000300800 */
[----:B------:R-:W-:Y:S01]  /*418c0*/  F2FP.SATFINITE.E5M2.F32.PACK_AB_MERGE_C R248, R220, R221, RZ ;  /* 0x000000dddcf8723e */ /* 0x000fe200048060ff */
[----:B0-----:R-:W-:Y:S01]  /*418d0*/  VIADD R0, R0, UR4 ;  /* 0x0000000400007c36 */ /* 0x001fe20008000000 */
[----:B------:R-:W-:Y:S01]  /*418e0*/  F2FP.SATFINITE.E5M2.F32.PACK_AB_MERGE_C R221, R216, R217, RZ ;  /* 0x000000d9d8dd723e */ /* 0x000fe200048060ff */
[----:B------:R-:W-:Y:S01]  /*418f0*/  ULDC UR4, c[0x0][0x248] ;  /* 0x0000920000047ab9 */ /* 0x000fe20000000800 */
[----:B------:R-:W-:-:S02]  /*41900*/  F2FP.SATFINITE.E5M2.F32.PACK_AB_MERGE_C R217, R210, R211, RZ ;  /* 0x000000d3d2d9723e */ /* 0x000fc400048060ff */
[----:B------:R0:W-:Y:S01]  /*41910*/  STL [R1+0x47c], R0 ;  /* 0x00047c0001007387 */ /* 0x0001e20000100800 */
[----:B------:R-:W-:-:S03]  /*41920*/  F2FP.SATFINITE.E5M2.F32.PACK_AB_MERGE_C R210, R206, R207, RZ ;  /* 0x000000cfced2723e */ /* 0x000fc600048060ff */
[----:B------:R-:W2:Y:S01]  /*41930*/  LDL.LU R220, [R1+0x230] ;  /* 0x0002300001dc7983 */ /* 0x000ea20000300800 */
[----:B------:R-:W-:Y:S01]  /*41940*/  F2FP.SATFINITE.E5M2.F32.PACK_AB_MERGE_C R211, R208, R209, RZ ;  /* 0x000000d1d0d3723e */ /* 0x000fe200048060ff */
[----:B0-----:R-:W-:Y:S01]  /*41950*/  VIADD R0, R0, UR4 ;  /* 0x0000000400007c36 */ /* 0x001fe20008000000 */
[----:B------:R-:W-:Y:S01]  /*41960*/  ULDC UR4, c[0x0][0x248] ;  /* 0x0000920000047ab9 */ /* 0x000fe20000000800 */
[----:B---3--:R-:W-:Y:S02]  /*41970*/  F2FP.SATFINITE.E5M2.F32.PACK_AB_MERGE_C R209, R204, R205, RZ ;  /* 0x000000cdccd1723e */ /* 0x008fe400048060ff */
[----:B------:R-:W-:Y:S02]  /*41980*/  F2FP.SATFINITE.E5M2.F32.PACK_AB_MERGE_C R207, R197, R199, RZ ;  /* 0x000000c7c5cf723e */ /* 0x000fe400048060ff */
[----:B------:R-:W3:Y:S04]  /*41990*/  LDL.LU R199, [R1+0x234] ;  /* 0x0002340001c77983 */ /* 0x000ee80000300800 */
[----:B------:R-:W3:Y:S04]  /*419a0*/  LDL.LU R216, [R1+0x238] ;  /* 0x0002380001d87983 */ /* 0x000ee80000300800 */
[----:B------:R0:W-:Y:S04]  /*419b0*/  STL [R1+0x200], R0 ;  /* 0x0002000001007387 */ /* 0x0001e80000100800 */
[----:B------:R-:W3:Y:S04]  /*419c0*/  LDL.LU R197, [R1+0x23c] ;  /* 0x00023c0001c57983 */ /* 0x000ee80000300800 */
[----:B------:R-:W3:Y:S01]  /*419d0*/  LDL.LU R140, [R1+0x240] ;  /* 0x00024000018c7983 */ /* 0x000ee20000300800 */
[----:B0-----:R-:W-:Y:S01]  /*419e0*/  VIADD R0, R0, UR4 ;  /* 0x0000000400007c36 */ /* 0x001fe20008000000 */
[----:B------:R-:W-:Y:S01]  /*419f0*/  ULDC UR4, c[0x0][0x248] ;  /* 0x0000920000047ab9 */ /* 0x000fe20000000800 */
[----:B----4-:R-:W-:-:S02]  /*41a00*/  F2FP.SATFINITE.E5M2.F32.PACK_AB_MERGE_C R205, R202, R203, RZ ;  /* 0x000000cbcacd723e */ /* 0x010fc400048060ff */
[----:B------:R-:W-:Y:S02]  /*41a10*/  F2FP.SATFINITE.E5M2.F32.PACK_AB_MERGE_C R203, R194, R195, RZ ;  /* 0x000000c3c2cb723e */ /* 0x000fe400048060ff */
        /* <DEDUP_REMOVED lines=15> */
[----:B------:R-:W4:Y:S01]  /*41b10*/  LDL.LU R239, [R1+0x274] ;  /* 0x0002740001ef7983 */ /* 0x000f220000300800 */
[----:B--2---:R-:W-:-:S03]  /*41b20*/  F2FP.SATFINITE.E5M2.F32.PACK_AB_MERGE_C R202, R200, R201, RZ ;  /* 0x000000c9c8ca723e */ /* 0x004fc600048060ff */
[----:B------:R-:W2:Y:S04]  /*41b30*/  LDL.LU R238, [R1+0x278] ;  /* 0x0002780001ee7983 */ /* 0x000ea80000300800 */
[----:B------:R0:W-:Y:S01]  /*41b40*/  STL [R1+0x208], R0 ;  /* 0x0002080001007387 */ /* 0x0001e20000100800 */
[----:B------:R-:W-:-:S03]  /*41b50*/  F2FP.SATFINITE.E5M2.F32.PACK_AB_MERGE_C R201, R196, R198, RZ ;  /* 0x000000c6c4c9723e */ /* 0x000fc600048060ff */
        /* <DEDUP_REMOVED lines=8> */
[----:B------:R-:W2:Y:S01]  /*41be0*/  LDL.LU R222, [R1+0x294] ;  /* 0x0002940001de7983 */ /* 0x000ea20000300800 */
[----:B---3--:R-:W-:-:S03]  /*41bf0*/  F2FP.SATFINITE.E5M2.F32.PACK_AB_MERGE_C R199, R199, R220, RZ ;  /* 0x000000dcc7c7723e */ /* 0x008fc600048060ff */
[----:B------:R-:W3:Y:S04]  /*41c00*/  LDL.LU R220, [R1+0x298] ;  /* 0x0002980001dc7983 */ /* 0x000ee80000300800 */
[----:B------:R0:W-:Y:S01]  /*41c10*/  STL [R1+0x20c], R0 ;  /* 0x00020c0001007387 */ /* 0x0001e20000100800 */
[----:B------:R-:W-:-:S03]  /*41c20*/  F2FP.SATFINITE.E5M2.F32.PACK_AB_MERGE_C R197, R197, R216, RZ ;  /* 0x000000d8c5c5723e */ /* 0x000fc600048060ff */
[----:B------:R-:W3:Y:S01]  /*41c30*/  LDL.LU R216, [R1+0x29c] ;  /* 0x00029c0001d87983 */ /* 0x000ee20000300800 */
[----:B0-----:R-:W-:Y:S01]  /*41c40*/  VIADD R0, R0, UR4 ;  /* 0x0000000400007c36 */ /* 0x001fe20008000000 */
[----:B------:R-:W-:-:S04]  /*41c50*/  ULDC UR4, c[0x0][0x248] ;  /* 0x0000920000047ab9 */ /* 0x000fc80000000800 */
[----:B------:R0:W-:Y:S02]  /*41c60*/  STL [R1+0x210], R0 ;  /* 0x0002100001007387 */ /* 0x0001e40000100800 */
[----:B0-----:R-:W-:Y:S01]  /*41c70*/  VIADD R0, R0, UR4 ;  /* 0x0000000400007c36 */ /* 0x001fe20008000000 */
[----:B------:R-:W-:-:S04]  /*41c80*/  ULDC UR4, c[0x0][0x248] ;  /* 0x0000920000047ab9 */ /* 0x000fc80000000800 */
[----:B------:R0:W-:Y:S02]  /*41c90*/  STL [R1+0x214], R0 ;  /* 0x0002140001007387 */ /* 0x0001e40000100800 */
[----:B0-----:R-:W-:Y:S01]  /*41ca0*/  VIADD R0, R0, UR4 ;  /* 0x0000000400007c36 */ /* 0x001fe20008000000 */
[----:B------:R-:W-:Y:S01]  /*41cb0*/  ULDC UR4, c[0x0][0x248] ;  /* 0x0000920000047ab9 */ /* 0x000fe20000000800 */
[----:B----4-:R-:W-:Y:S02]  /*41cc0*/  F2FP.SATFINITE.E5M2.F32.PACK_AB_MERGE_C R189, R212, R214, RZ ;  /* 0x000000d6d4bd723e */ /* 0x010fe400048060ff */
        /* <DEDUP_REMOVED lines=8> */
[----:B------:R0:W-:Y:S01]  /*41d50*/  STL [R1+0x21c], R0 ;  /* 0x00021c0001007387 */ /* 0x0001e20000100800 */
[----:B--2---:R-:W-:-:S03]  /*41d60*/  F2FP.SATFINITE.E5M2.F32.PACK_AB_MERGE_C R183, R200, R204, RZ ;  /* 0x000000ccc8b7723e */ /* 0x004fc600048060ff */
[----:B------:R-:W2:Y:S01]  /*41d70*/  LDL.LU R204, [R1+0x2b0] ;  /* 0x0002b00001cc7983 */ /* 0x000ea20000300800 */
[----:B0-----:R-:W-:Y:S01]  /*41d80*/  VIADD R0, R0, UR4 ;  /* 0x0000000400007c36 */ /* 0x001fe20008000000 */
[----:B------:R-:W-:Y:S02]  /*41d90*/  ULDC UR4, c[0x0][0x248] ;  /* 0x0000920000047ab9 */ /* 0x000fe40000000800 */
[----:B------:R-:W2:Y:S01]  /*41da0*/  LDL.LU R200, [R1+0x2b4] ;  /* 0x0002b40001c87983 */ /* 0x000ea20000300800 */
[----:B------:R-:W-:-:S03]  /*41db0*/  F2FP.SATFINITE.E5M2.F32.PACK_AB_MERGE_C R182, R196, R198, RZ ;  /* 0x000000c6c4b6723e */ /* 0x000fc600048060ff */
[----:B------:R-:W2:Y:S04]  /*41dc0*/  LDL.LU R198, [R1+0x2b8] ;  /* 0x0002b80001c67983 */ /* 0x000ea80000300800 */
[----:B------:R0:W-:Y:S04]  /*41dd0*/  STL [R1+0x220], R0 ;  /* 0x0002200001007387 */ /* 0x0001e80000100800 */
[----:B------:R-:W2:Y:S01]  /*41de0*/  LDL.LU R196, [R1+0x2bc] ;  /* 0x0002bc0001c47983 */ /* 0x000ea20000300800 */
[----:B------:R-:W-:-:S03]  /*41df0*/  F2FP.SATFINITE.E5M2.F32.PACK_AB_MERGE_C R195, R195, R140, RZ ;  /* 0x0000008cc3c3723e */ /* 0x000fc600048060ff */
[----:B------:R-:W2:Y:S01]  /*41e00*/  LDL.LU R143, [R1+0x2c0] ;  /* 0x0002c000018f7983 */ /* 0x000ea20000300800 */
[----:B0-----:R-:W-:Y:S01]  /*41e10*/  VIADD R0, R0, UR4 ;  /* 0x0000000400007c36 */ /* 0x001fe20008000000 */
[----:B------:R-:W-:Y:S02]  /*41e20*/  F2FP.SATFINITE.E5M2.F32.PACK_AB_MERGE_C R194, R194, R139, RZ ;  /* 0x0000008bc2c2723e */ /* 0x000fe400048060ff */
[----:B------:R-:W2:Y:S01]  /*41e30*/  LDL.LU R141, [R1+0x2c4] ;  /* 0x0002c400018d7983 */ /* 0x000ea20000300800 */
[----:B------:R-:W-:Y:S01]  /*41e40*/  F2FP.SATFINITE.E5M2.F32.PACK_AB_MERGE_C R193, R137, R138, RZ ;  /* 0x0000008a89c1723e */ /* 0x000fe200048060ff */
[----:B------:R-:W-:Y:S02]  /*41e50*/  ULDC UR4, c[0x0][0x248] ;  /* 0x0000920000047ab9 */ /* 0x000fe40000000800 */
[----:B------:R-:W2:Y:S01]  /*41e60*/  LDL.LU R140, [R1+0x2c8] ;  /* 0x0002c800018c7983 */ /* 0x000ea20000300800 */
[----:B------:R-:W-:-:S03]  /*41e70*/  F2FP.SATFINITE.E5M2.F32.PACK_AB_MERGE_C R191, R243, R244, RZ ;  /* 0x000000f4f3bf723e */ /* 0x000fc600048060ff */
[----:B------:R0:W-:Y:S04]  /*41e80*/  STL [R1+0x224], R0 ;  /* 0x0002240001007387 */ /* 0x0001e80000100800 */
[----:B------:R-:W2:Y:S01]  /*41e90*/  LDL.LU R139, [R1+0x2cc] ;  /* 0x0002cc00018b7983 */ /* 0x000ea20000300800 */
[----:B------:R-:W-:-:S03]  /*41ea0*/  F2FP.SATFINITE.E5M2.F32.PACK_AB_MERGE_C R181, R222, R224, RZ ;  /* 0x000000e0deb5723e */ /* 0x000fc600048060ff */
[----:B------:R-:W2:Y:S04]  /*41eb0*/  LDL.LU R138, [R1+0x2d0] ;  /* 0x0002d000018a7983 */ /* 0x000ea80000300800 */
[----:B------:R-:W2:Y:S01]  /*41ec0*/  LDL.LU R137, [R1+0x2d4] ;  /* 0x0002d40001897983 */ /* 0x000ea20000300800 */
[----:B---3--:R-:W-:-:S03]  /*41ed0*/  F2FP.SATFINITE.E5M2.F32.PACK_AB_MERGE_C R180, R216, R220, RZ ;  /* 0x000000dcd8b4723e */ /* 0x008fc600048060ff */
[----:B------:R-:W3:Y:S04]  /*41ee0*/  LDL.LU R244, [R1+0x2d8] ;  /* 0x0002d80001f47983 */ /* 0x000ee80000300800 */
[----:B------:R-:W3:Y:S04]  /*41ef0*/  LDL.LU R243, [R1+0x2dc] ;  /* 0x0002dc0001f37983 */ /* 0x000ee80000300800 */
[----:B------:R-:W3:Y:S04]  /*41f00*/  LDL.LU R224, [R1+0x2e0] ;  /* 0x0002e00001e07983 */ /* 0x000ee80000300800 */
[----:B------:R-:W3:Y:S01]  /*41f10*/  LDL.LU R222, [R1+0x2e4] ;  /* 0x0002e40001de7983 */ /* 0x000ee20000300800 */
[----:B0-----:R-:W-:Y:S01]  /*41f20*/  VIADD R0, R0, UR4 ;  /* 0x0000000400007c36 */ /* 0x001fe20008000000 */
[----:B------:R-:W-:Y:S01]  /*41f30*/  F2FP.SATFINITE.E5M2.F32.PACK_AB_MERGE_C R185, R239, R242, RZ ;  /* 0x000000f2efb9723e */ /* 0x000fe200048060ff */
[----:B------:R-:W-:Y:S01]  /*41f40*/  ULDC UR4, c[0x0][0x248] ;  /* 0x0000920000047ab9 */ /* 0x000fe20000000800 */
[----:B------:R-:W3:Y:S04]  /*41f50*/  LDL.LU R220, [R1+0x2e8] ;  /* 0x0002e80001dc7983 */ /* 0x000ee80000300800 */
[----:B------:R-:W3:Y:S01]  /*41f60*/  LDL.LU R216, [R1+0x2ec] ;  /* 0x0002ec0001d87983 */ /* 0x000ee20000300800 */
[----:B------:R-:W-:-:S03]  /*41f70*/  F2FP.SATFINITE.E5M2.F32.PACK_AB_MERGE_C R184, R237, R238, RZ ;  /* 0x000000eeedb8723e */ /* 0x000fc600048060ff */
[----:B------:R-:W3:Y:S04]  /*41f80*/  LDL.LU R242, [R1+0x2f0] ;  /* 0x0002f00001f27983 */ /* 0x000ee80000300800 */
[----:B------:R-:W3:Y:S04]  /*41f90*/  LDL.LU R239, [R1+0x2f4] ;  /* 0x0002f40001ef7983 */ /* 0x000ee80000300800 */
[----:B------:R-:W3:Y:S04]  /*41fa0*/  LDL.LU R238, [R1+0x2f8] ;  /* 0x0002f80001ee7983 */ /* 0x000ee80000300800 */
[----:B------:R0:W-:Y:S04]  /*41fb0*/  STL [R1+0x228], R0 ;  /* 0x0002280001007387 */ /* 0x0001e80000100800 */
[----:B------:R-:W3:Y:S01]  /*41fc0*/  LDL.LU R237, [R1+0x2fc] ;  /* 0x0002fc0001ed7983 */ /* 0x000ee20000300800 */
[----:B0-----:R-:W-:Y:S01]  /*41fd0*/  VIADD R0, R0, UR4 ;  /* 0x0000000400007c36 */ /* 0x001fe20008000000 */
[----:B------:R-:W-:Y:S01]  /*41fe0*/  ULDC UR4, c[0x0][0x248] ;  /* 0x0000920000047ab9 */ /* 0x000fe20000000800 */
[----:B----4-:R-:W-:-:S02]  /*41ff0*/  F2FP.SATFINITE.E5M2.F32.PACK_AB_MERGE_C R179, R212, R214, RZ ;  /* 0x000000d6d4b3723e */ /* 0x010fc400048060ff */
[----:B------:R-:W4:Y:S04]  /*42000*/  LDL.LU R214, [R1+0x300] ;  /* 0x0003000001d67983 */ /* 0x000f280000300800 */
[----:B------:R-:W4:Y:S01]  /*42010*/  LDL.LU R212, [R1+0x304] ;  /* 0x0003040001d47983 */ /* 0x000f220000300800 */
[----:B------:R-:W-:-:S03]  /*42020*/  F2FP.SATFINITE.E5M2.F32.PACK_AB_MERGE_C R178, R206, R208, RZ ;  /* 0x000000d0ceb2723e */ /* 0x000fc600048060ff */
[----:B------:R-:W4:Y:S04]  /*42030*/  LDL.LU R208, [R1+0x308] ;  /* 0x0003080001d07983 */ /* 0x000f280000300800 */
[----:B------:R-:W4:Y:S01]  /*42040*/  LDL.LU R206, [R1+0x30c] ;  /* 0x00030c0001ce7983 */ /* 0x000f220000300800 */
[----:B--2---:R-:W-:-:S03]  /*42050*/  F2FP.SATFINITE.E5M2.F32.PACK_AB_MERGE_C R177, R200, R204, RZ ;  /* 0x000000ccc8b1723e */ /* 0x004fc600048060ff */
[----:B------:R-:W2:Y:S04]  /*42060*/  LDL.LU R204, [R1+0x310] ;  /* 0x0003100001cc7983 */ /* 0x000ea80000300800 */
[----:B------:R-:W2:Y:S01]  /*42070*/  LDL.LU R200, [R1+0x314] ;  /* 0x0003140001c87983 */ /* 0x000ea20000300800 */
[----:B------:R-:W-:-:S03]  /*42080*/  F2FP.SATFINITE.E5M2.F32.PACK_AB_MERGE_C R176, R196, R198, RZ ;  /* 0x000000c6c4b0723e */ /* 0x000fc600048060ff */
[----:B------:R-:W2:Y:S04]  /*42090*/  LDL.LU R198, [R1+0x318] ;  /* 0x0003180001c67983 */ /* 0x000ea80000300800 */
[----:B------:R0:W-:Y:S04]  /*420a0*/  STL [R1+0x22c], R0 ;  /* 0x00022c0001007387 */ /* 0x0001e80000100800 */
[----:B------:R-:W2:Y:S01]  /*420b0*/  LDL.LU R196, [R1+0x31c] ;  /* 0x00031c0001c47983 */ /* 0x000ea20000300800 */
[----:B0-----:R-:W-:Y:S01]  /*420c0*/  VIADD R0, R0, UR4 ;  /* 0x0000000400007c36 */ /* 0x001fe20008000000 */
[----:B------:R-:W-:-:S04]  /*420d0*/  ULDC UR4, c[0x0][0x248] ;  /* 0x0000920000047ab9 */ /* 0x000fc80000000800 */
[----:B------:R0:W-:Y:S02]  /*420e0*/  STL [R1+0x230], R0 ;  /* 0x0002300001007387 */ /* 0x0001e40000100800 */
[----:B0-----:R-:W-:Y:S01]  /*420f0*/  VIADD R0, R0, UR4 ;  /* 0x0000000400007c36 */ /* 0x001fe20008000000 */
[----:B------:R-:W-:-:S04]  /*42100*/  ULDC UR4, c[0x0][0x248] ;  /* 0x0000920000047ab9 */ /* 0x000fc80000000800 */
[----:B------:R0:W-:Y:S01]  /*42110*/  STL [R1+0x234], R0 ;  /* 0x0002340001007387 */ /* 0x0001e20000100800 */
[----:B---3--:R-:W-:Y:S01]  /*42120*/  F2FP.SATFINITE.E5M2.F32.PACK_AB_MERGE_C R171, R222, R224, RZ ;  /* 0x000000e0deab723e */ /* 0x008fe200048060ff */
[----:B0-----:R-:W-:Y:S02]  /*42130*/  VIADD R0, R0, UR4 ;  /* 0x0000000400007c36 */ /* 0x001fe40008000000 */
[----:B------:R-:W3:Y:S01]  /*42140*/  LDL.LU R224, [R1+0x320] ;  /* 0x0003200001e07983 */ /* 0x000ee20000300800 */
[----:B------:R-:W-:-:S03]  /*42150*/  ULDC UR4, c[0x0][0x248] ;  /* 0x0000920000047ab9 */ /* 0x000fc60000000800 */
[----:B------:R-:W3:Y:S01]  /*42160*/  LDL.LU R222, [R1+0x324] ;  /* 0x0003240001de7983 */ /* 0x000ee20000300800 */
[----:B------:R-:W-:-:S03]  /*42170*/  F2FP.SATFINITE.E5M2.F32.PACK_AB_MERGE_C R170, R216, R220, RZ ;  /* 0x000000dcd8aa723e */ /* 0x000fc600048060ff */
[----:B------:R-:W3:Y:S04]  /*42180*/  LDL.LU R220, [R1+0x328] ;  /* 0x0003280001dc7983 */ /* 0x000ee80000300800 */
[----:B------:R0:W-:Y:S04]  /*42190*/  STL [R1+0x238], R0 ;  /* 0x0002380001007387 */ /* 0x0001e80000100800 */
[----:B------:R-:W3:Y:S01]  /*421a0*/  LDL.LU R216, [R1+0x32c] ;  /* 0x00032c0001d87983 */ /* 0x000ee20000300800 */
[----:B0-----:R-:W-:Y:S01]  /*421b0*/  VIADD R0, R0, UR4 ;  /* 0x0000000400007c36 */ /* 0x001fe20008000000 */
[----:B------:R-:W-:-:S04]  /*421c0*/  ULDC UR4, c[0x0][0x248] ;  /* 0x0000920000047ab9 */ /* 0x000fc80000000800 */
[----:B------:R0:W-:Y:S02]  /*421d0*/  STL [R1+0x23c], R0 ;  /* 0x00023c0001007387 */ /* 0x0001e40000100800 */
[----:B0-----:R-:W-:Y:S01]  /*421e0*/  VIADD R0, R0, UR4 ;  /* 0x0000000400007c36 */ /* 0x001fe20008000000 */
[----:B------:R-:W-:Y:S01]  /*421f0*/  ULDC UR4, c[0x0][0x248] ;  /* 0x0000920000047ab9 */ /* 0x000fe20000000800 */
[----:B------:R-:W-:Y:S02]  /*42200*/  F2FP.SATFINITE.E5M2.F32.PACK_AB_MERGE_C R175, R141, R143, RZ ;  /* 0x0000008f8daf723e */ /* 0x000fe400048060ff */
[----:B------:R-:W-:Y:S02]  /*42210*/  F2FP.SATFINITE.E5M2.F32.PACK_AB_MERGE_C R174, R139, R140, RZ ;  /* 0x0000008c8bae723e */ /* 0x000fe400048060ff */
[----:B------:R-:W-:Y:S02]  /*42220*/  F2FP.SATFINITE.E5M2.F32.PACK_AB_MERGE_C R173, R137, R138, RZ ;  /* 0x0000008a89ad723e */ /* 0x000fe400048060ff */
[----:B------:R-:W-:-:S02]  /*42230*/  F2FP.SATFINITE.E5M2.F32.PACK_AB_MERGE_C R172, R243, R244, RZ ;  /* 0x000000f4f3ac723e */ /* 0x000fc400048060ff */
[----:B----4-:R-:W-:Y:S02]  /*42240*/  F2FP.SATFINITE.E5M2.F32.PACK_AB_MERGE_C R167, R212, R214, RZ ;  /* 0x000000d6d4a7723e */ /* 0x010fe400048060ff */
[----:B------:R-:W4:Y:S04]  /*42250*/  LDL.LU R214, [R1+0x330] ;  /* 0x0003300001d67983 */ /* 0x000f280000300800 */
[----:B------:R-:W4:Y:S01]  /*42260*/  LDL.LU R212, [R1+0x334] ;  /* 0x0003340001d47983 */ /* 0x000f220000300800 */
[----:B------:R-:W-:-:S03]  /*42270*/  F2FP.SATFINITE.E5M2.F32.PACK_AB_MERGE_C R166, R206, R208, RZ ;  /* 0x000000d0cea6723e */ /* 0x000fc600048060ff */
[----:B------:R-:W4:Y:S04]  /*42280*/  LDL.LU R208, [R1+0x338] ;  /* 0x0003380001d07983 */ /* 0x000f280000300800 */
[----:B------:R0:W-:Y:S04]  /*42290*/  STL [R1+0x240], R0 ;  /* 0x0002400001007387 */ /* 0x0001e80000100800 */
[----:B------:R-:W4:Y:S04]  /*422a0*/  LDL.LU R206, [R1+0x33c] ;  /* 0x00033c0001ce7983 */ /* 0x000f280000300800 */
[----:B------:R-:W4:Y:S01]  /*422b0*/  LDL.LU R143, [R1+0x340] ;  /* 0x00034000018f7983 */ /* 0x000f220000300800 */
[----:B0-----:R-:W-:Y:S01]  /*422c0*/  VIADD R0, R0, UR4 ;  /* 0x0000000400007c36 */ /* 0x001fe20008000000 */
[----:B------:R-:W-:-:S02]  /*422d0*/  ULDC UR4, c[0x0][0x248] ;  /* 0x0000920000047ab9 */ /* 0x000fc40000000800 */
[----:B------:R-:W4:Y:S04]  /*422e0*/  LDL.LU R141, [R1+0x344] ;  /* 0x00034400018d7983 */ /* 0x000f280000300800 */
[----:B------:R-:W4:Y:S04]  /*422f0*/  LDL.LU R140, [R1+0x348] ;  /* 0x00034800018c7983 */ /* 0x000f280000300800 */
[----:B------:R0:W-:Y:S04]  /*42300*/  STL [R1+0x244], R0 ;  /* 0x0002440001007387 */ /* 0x0001e80000100800 */
[----:B------:R-:W4:Y:S01]  /*42310*/  LDL.LU R139, [R1+0x34c] ;  /* 0x00034c00018b7983 */ /* 0x000f220000300800 */
[----:B--2---:R-:W-:-:S03]  /*42320*/  F2FP.SATFINITE.E5M2.F32.PACK_AB_MERGE_C R165, R200, R204, RZ ;  /* 0x000000ccc8a5723e */ /* 0x004fc600048060ff */
[----:B------:R-:W2:Y:S04]  /*42330*/  LDL.LU R138, [R1+0x350] ;  /* 0x00035000018a7983 */ /* 0x000ea80000300800 */
[----:B------:R-:W2:Y:S04]  /*42340*/  LDL.LU R137, [R1+0x354] ;  /* 0x0003540001897983 */ /* 0x000ea80000300800 */
[----:B------:R-:W2:Y:S01]  /*42350*/  LDL.LU R244, [R1+0x358] ;  /* 0x0003580001f47983 */ /* 0x000ea20000300800 */
[----:B------:R-:W-:-:S03]  /*42360*/  F2FP.SATFINITE.E5M2.F32.PACK_AB_MERGE_C R164, R196, R198, RZ ;  /* 0x000000c6c4a4723e */ /* 0x000fc600048060ff */
[----:B------:R-:W2:Y:S04]  /*42370*/  LDL.LU R243, [R1+0x35c] ;  /* 0x00035c0001f37983 */ /* 0x000ea80000300800 */
[----:B------:R-:W2:Y:S04]  /*42380*/  LDL.LU R204, [R1+0x360] ;  /* 0x0003600001cc7983 */ /* 0x000ea80000300800 */
[----:B------:R-:W2:Y:S04]  /*42390*/  LDL.LU R200, [R1+0x364] ;  /* 0x0003640001c87983 */ /* 0x000ea80000300800 */
[----:B------:R-:W2:Y:S04]  /*423a0*/  LDL.LU R198, [R1+0x368] ;  /* 0x0003680001c67983 */ /* 0x000ea80000300800 */
[----:B------:R-:W2:Y:S01]  /*423b0*/  LDL.LU R196, [R1+0x36c] ;  /* 0x00036c0001c47983 */ /* 0x000ea20000300800 */
[----:B0-----:R-:W-:Y:S01]  /*423c0*/  VIADD R0, R0, UR4 ;  /* 0x0000000400007c36 */ /* 0x001fe20008000000 */
[----:B------:R-:W-:Y:S01]  /*423d0*/  F2FP.SATFINITE.E5M2.F32.PACK_AB_MERGE_C R169, R239, R242, RZ ;  /* 0x000000f2efa9723e */ /* 0x000fe200048060ff */
[----:B------:R-:W-:Y:S01]  /*423e0*/  ULDC UR4, c[0x0][0x248] ;  /* 0x0000920000047ab9 */ /* 0x000fe20000000800 */
[----:B------:R-:W2:Y:S01]  /*423f0*/  LDL.LU R242, [R1+0x370] ;  /* 0x0003700001f27983 */ /* 0x000ea20000300800 */
[----:B------:R-:W-:-:S03]  /*42400*/  F2FP.SATFINITE.E5M2.F32.PACK_AB_MERGE_C R168, R237, R238, RZ ;  /* 0x000000eeeda8723e */ /* 0x000fc600048060ff */
[----:B------:R-:W2:Y:S04]  /*42410*/  LDL.LU R239, [R1+0x374] ;  /* 0x0003740001ef7983 */ /* 0x000ea80000300800 */
[----:B------:R-:W2:Y:S04]  /*42420*/  LDL.LU R238, [R1+0x378] ;  /* 0x0003780001ee7983 */ /* 0x000ea80000300800 */
[----:B------:R0:W-:Y:S01]  /*42430*/  STL [R1+0x248], R0 ;  /* 0x0002480001007387 */ /* 0x0001e20000100800 */
[----:B---3--:R-:W-:-:S03]  /*42440*/  F2FP.SATFINITE.E5M2.F32.PACK_AB_MERGE_C R163, R222, R224, RZ ;  /* 0x000000e0dea3723e */ /* 0x008fc600048060ff */
[----:B------:R-:W3:Y:S04]  /*42450*/  LDL.LU R237, [R1+0x37c] ;  /* 0x00037c0001ed7983 */ /* 0x000ee80000300800 */
[----:B------:R-:W3:Y:S01]  /*42460*/  LDL.LU R224, [R1+0x380] ;  /* 0x0003800001e07983 */ /* 0x000ee20000300800 */
[----:B0-----:R-:W-:Y:S01]  /*42470*/  VIADD R0, R0, UR4 ;  /* 0x0000000400007c36 */ /* 0x001fe20008000000 */
[----:B------:R-:W-:Y:S02]  /*42480*/  ULDC UR4, c[0x0][0x248] ;  /* 0x0000920000047ab9 */ /* 0x000fe40000000800 */
[----:B------:R-:W3:Y:S01]  /*42490*/  LDL.LU R222, [R1+0x384] ;  /* 0x0003840001de7983 */ /* 0x000ee20000300800 */
[----:B------:R-:W-:-:S03]  /*424a0*/  F2FP.SATFINITE.E5M2.F32.PACK_AB_MERGE_C R162, R216, R220, RZ ;  /* 0x000000dcd8a2723e */ /* 0x000fc600048060ff */
[----:B------:R-:W3:Y:S04]  /*424b0*/  LDL.LU R220, [R1+0x388] ;  /* 0x0003880001dc7983 */ /* 0x000ee80000300800 */
[----:B------:R-:W3:Y:S01]  /*424c0*/  LDL.LU R216, [R1+0x38c] ;  /* 0x00038c0001d87983 */ /* 0x000ee20000300800 */
[----:B----4-:R-:W-:-:S03]  /*424d0*/  F2FP.SATFINITE.E5M2.F32.PACK_AB_MERGE_C R161, R212, R214, RZ ;  /* 0x000000d6d4a1723e */ /* 0x010fc600048060ff */
        /* <DEDUP_REMOVED lines=10> */
[----:B------:R-:W-:-:S04]  /*42580*/  ULDC UR4, c[0x0][0x248] ;  /* 0x0000920000047ab9 */ /* 0x000fc80000000800 */
[----:B------:R0:W-:Y:S01]  /*42590*/  STL [R1+0x254], R0 ;  /* 0x0002540001007387 */ /* 0x0001e20000100800 */
[----:B--2---:R-:W-:Y:S01]  /*425a0*/  F2FP.SATFINITE.E5M2.F32.PACK_AB_MERGE_C R155, R200, R204, RZ ;  /* 0x000000ccc89b723e */ /* 0x004fe200048060ff */
[----:B0-----:R-:W-:Y:S02]  /*425b0*/  VIADD R0, R0, UR4 ;  /* 0x0000000400007c36 */ /* 0x001fe40008000000 */
[----:B------:R-:W2:Y:S01]  /*425c0*/  LDL.LU R204, [R1+0x3a0] ;  /* 0x0003a00001cc7983 */ /* 0x000ea20000300800 */
[----:B------:R-:W-:-:S03]  /*425d0*/  ULDC UR4, c[0x0][0x248] ;  /* 0x0000920000047ab9 */ /* 0x000fc60000000800 */
[----:B------:R-:W2:Y:S01]  /*425e0*/  LDL.LU R200, [R1+0x3a4] ;  /* 0x0003a40001c87983 */ /* 0x000ea20000300800 */
[----:B------:R-:W-:-:S03]  /*425f0*/  F2FP.SATFINITE.E5M2.F32.PACK_AB_MERGE_C R154, R196, R198, RZ ;  /* 0x000000c6c49a723e */ /* 0x000fc600048060ff */
[----:B------:R-:W2:Y:S04]  /*42600*/  LDL.LU R198, [R1+0x3a8] ;  /* 0x0003a80001c67983 */ /* 0x000ea80000300800 */
[----:B------:R0:W-:Y:S04]  /*42610*/  STL [R1+0x258], R0 ;  /* 0x0002580001007387 */ /* 0x0001e80000100800 */
[----:B------:R-:W2:Y:S01]  /*42620*/  LDL.LU R196, [R1+0x3ac] ;  /* 0x0003ac0001c47983 */ /* 0x000ea20000300800 */
[----:B0-----:R-:W-:Y:S01]  /*42630*/  VIADD R0, R0, UR4 ;  /* 0x0000000400007c36 */ /* 0x001fe20008000000 */
[----:B------:R-:W-:-:S04]  /*42640*/  ULDC UR4, c[0x0][0x248] ;  /* 0x0000920000047ab9 */ /* 0x000fc80000000800 */
[----:B------:R0:W-:Y:S01]  /*42650*/  STL [R1+0x25c], R0 ;  /* 0x00025c0001007387 */ /* 0x0001e20000100800 */
[----:B---3--:R-:W-:-:S03]  /*42660*/  F2FP.SATFINITE.E5M2.F32.PACK_AB_MERGE_C R23, R222, R224, RZ ;  /* 0x000000e0de17723e */ /* 0x008fc600048060ff */
[----:B------:R-:W3:Y:S01]  /*42670*/  LDL.LU R224, [R1+0x3b0] ;  /* 0x0003b00001e07983 */ /* 0x000ee20000300800 */
[----:B0-----:R-:W-:Y:S01]  /*42680*/  VIADD R0, R0, UR4 ;  /* 0x0000000400007c36 */ /* 0x001fe20008000000 */
[----:B------:R-:W-:Y:S02]  /*42690*/  ULDC UR4, c[0x0][0x248] ;  /* 0x0000920000047ab9 */ /* 0x000fe40000000800 */
[----:B------:R-:W3:Y:S01]  /*426a0*/  LDL.LU R222, [R1+0x3b4] ;  /* 0x0003b40001de7983 */ /* 0x000ee20000300800 */
[----:B------:R-:W-:-:S03]  /*426b0*/  F2FP.SATFINITE.E5M2.F32.PACK_AB_MERGE_C R22, R216, R220, RZ ;  /* 0x000000dcd816723e */ /* 0x000fc600048060ff */
[----:B------:R-:W3:Y:S01]  /*426c0*/  LDL.LU R220, [R1+0x3b8] ;  /* 0x0003b80001dc7983 */ /* 0x000ee20000300800 */
[----:B------:R-:W-:-:S03]  /*426d0*/  F2FP.SATFINITE.E5M2.F32.PACK_AB_MERGE_C R159, R141, R143, RZ ;  /* 0x0000008f8d9f723e */ /* 0x000fc600048060ff */
[----:B------:R0:W-:Y:S04]  /*426e0*/  STL [R1+0x260], R0 ;  /* 0x0002600001007387 */ /* 0x0001e80000100800 */
[----:B------:R-:W3:Y:S04]  /*426f0*/  LDL.LU R216, [R1+0x3bc] ;  /* 0x0003bc0001d87983 */ /* 0x000ee80000300800 */
[----:B------:R-:W3:Y:S01]  /*42700*/  LDL.LU R143, [R1+0x3c0] ;  /* 0x0003c000018f7983 */ /* 0x000ee20000300800 */
[----:B0-----:R-:W-:Y:S01]  /*42710*/  VIADD R0, R0, UR4 ;  /* 0x0000000400007c36 */ /* 0x001fe20008000000 */
[----:B------:R-:W-:-:S02]  /*42720*/  F2FP.SATFINITE.E5M2.F32.PACK_AB_MERGE_C R158, R139, R140, RZ ;  /* 0x0000008c8b9e723e */ /* 0x000fc400048060ff */
[----:B------:R-:W3:Y:S01]  /*42730*/  LDL.LU R141, [R1+0x3c4] ;  /* 0x0003c400018d7983 */ /* 0x000ee20000300800 */
[----:B------:R-:W-:Y:S01]  /*42740*/  F2FP.SATFINITE.E5M2.F32.PACK_AB_MERGE_C R157, R137, R138, RZ ;  /* 0x0000008a899d723e */ /* 0x000fe200048060ff */
[----:B------:R-:W-:Y:S01]  /*42750*/  ULDC UR4, c[0x0][0x248] ;  /* 0x0000920000047ab9 */ /* 0x000fe20000000800 */
[----:B------:R-:W-:Y:S02]  /*42760*/  F2FP.SATFINITE.E5M2.F32.PACK_AB_MERGE_C R156, R243, R244, RZ ;  /* 0x000000f4f39c723e */ /* 0x000fe400048060ff */
[----:B------:R-:W-:Y:S02]  /*42770*/  F2FP.SATFINITE.E5M2.F32.PACK_AB_MERGE_C R153, R239, R242, RZ ;  /* 0x000000f2ef99723e */ /* 0x000fe400048060ff */
[----:B------:R-:W-:Y:S02]  /*42780*/  F2FP.SATFINITE.E5M2.F32.PACK_AB_MERGE_C R152, R237, R238, RZ ;  /* 0x000000eeed98723e */ /* 0x000fe400048060ff */
[----:B----4-:R-:W-:Y:S02]  /*42790*/  F2FP.SATFINITE.E5M2.F32.PACK_AB_MERGE_C R21, R212, R214, RZ ;  /* 0x000000d6d415723e */ /* 0x010fe400048060ff */
[----:B------:R-:W4:Y:S04]  /*427a0*/  LDL.LU R214, [R1+0x3c8] ;  /* 0x0003c80001d67983 */ /* 0x000f280000300800 */
[----:B------:R0:W-:Y:S04]  /*427b0*/  STL [R1+0x264], R0 ;  /* 0x0002640001007387 */ /* 0x0001e80000100800 */
[----:B------:R-:W4:Y:S04]  /*427c0*/  LDL.LU R212, [R1+0x3cc] ;  /* 0x0003cc0001d47983 */ /* 0x000f280000300800 */
[----:B------:R-:W4:Y:S04]  /*427d0*/  LDL.LU R140, [R1+0x3d0] ;  /* 0x0003d000018c7983 */ /* 0x000f280000300800 */
[----:B------:R-:W4:Y:S04]  /*427e0*/  LDL.LU R139, [R1+0x3d4] ;  /* 0x0003d400018b7983 */ /* 0x000f280000300800 */
[----:B------:R-:W4:Y:S01]  /*427f0*/  LDL.LU R138, [R1+0x3d8] ;  /* 0x0003d800018a7983 */ /* 0x000f220000300800 */
[----:B------:R-:W-:-:S03]  /*42800*/  F2FP.SATFINITE.E5M2.F32.PACK_AB_MERGE_C R20, R206, R208, RZ ;  /* 0x000000d0ce14723e */ /* 0x000fc600048060ff */
[----:B------:R-:W4:Y:S01]  /*42810*/  LDL.LU R137, [R1+0x3dc] ;  /* 0x0003dc0001897983 */ /* 0x000f220000300800 */
[----:B0-----:R-:W-:Y:S01]  /*42820*/  VIADD R0, R0, UR4 ;  /* 0x0000000400007c36 */ /* 0x001fe20008000000 */
[----:B------:R-:W-:Y:S02]  /*42830*/  ULDC UR4, c[0x0][0x248] ;  /* 0x0000920000047ab9 */ /* 0x000fe40000000800 */
[----:B------:R-:W4:Y:S04]  /*42840*/  LDL.LU R244, [R1+0x3e0] ;  /* 0x0003e00001f47983 */ /* 0x000f280000300800 */
[----:B------:R-:W4:Y:S04]  /*42850*/  LDL.LU R243, [R1+0x3e4] ;  /* 0x0003e40001f37983 */ /* 0x000f280000300800 */
[----:B------:R-:W4:Y:S04]  /*42860*/  LDL.LU R208, [R1+0x3e8] ;  /* 0x0003e80001d07983 */ /* 0x000f280000300800 */
[----:B------:R-:W4:Y:S04]  /*42870*/  LDL.LU R206, [R1+0x3ec] ;  /* 0x0003ec0001ce7983 */ /* 0x000f280000300800 */
[----:B------:R-:W4:Y:S04]  /*42880*/  LDL.LU R242, [R1+0x3f0] ;  /* 0x0003f00001f27983 */ /* 0x000f280000300800 */
[----:B------:R-:W4:Y:S04]  /*42890*/  LDL.LU R239, [R1+0x3f4] ;  /* 0x0003f40001ef7983 */ /* 0x000f280000300800 */
[----:B------:R-:W4:Y:S04]  /*428a0*/  LDL.LU R238, [R1+0x3f8] ;  /* 0x0003f80001ee7983 */ /* 0x000f280000300800 */
[----:B------:R0:W-:Y:S01]  /*428b0*/  STL [R1+0x268], R0 ;  /* 0x0002680001007387 */ /* 0x0001e20000100800 */
[----:B--2---:R-:W-:-:S03]  /*428c0*/  F2FP.SATFINITE.E5M2.F32.PACK_AB_MERGE_C R19, R200, R204, RZ ;  /* 0x000000ccc813723e */ /* 0x004fc600048060ff */
[----:B------:R-:W2:Y:S04]  /*428d0*/  LDL.LU R237, [R1+0x3fc] ;  /* 0x0003fc0001ed7983 */ /* 0x000ea80000300800 */
[----:B------:R-:W2:Y:S04]  /*428e0*/  LDL.LU R204, [R1] ;  /* 0x0000000001cc7983 */ /* 0x000ea80000300800 */
[----:B------:R-:W2:Y:S01]  /*428f0*/  LDL.LU R200, [R1+0x4] ;  /* 0x0000040001c87983 */ /* 0x000ea20000300800 */
[----:B------:R-:W-:-:S03]  /*42900*/  F2FP.SATFINITE.E5M2.F32.PACK_AB_MERGE_C R18, R196, R198, RZ ;  /* 0x000000c6c412723e */ /* 0x000fc600048060ff */
[----:B------:R-:W2:Y:S04]  /*42910*/  LDL.LU R198, [R1+0x8] ;  /* 0x0000080001c67983 */ /* 0x000ea80000300800 */
[----:B------:R-:W2:Y:S01]  /*42920*/  LDL.LU R196, [R1+0xc] ;  /* 0x00000c0001c47983 */ /* 0x000ea20000300800 */
[----:B0-----:R-:W-:Y:S01]  /*42930*/  VIADD R0, R0, UR4 ;  /* 0x0000000400007c36 */ /* 0x001fe20008000000 */
[----:B------:R-:W-:Y:S01]  /*42940*/  ULDC UR4, c[0x0][0x248] ;  /* 0x0000920000047ab9 */ /* 0x000fe20000000800 */
[----:B---3--:R-:W-:Y:S02]  /*42950*/  F2FP.SATFINITE.E5M2.F32.PACK_AB_MERGE_C R17, R222, R224, RZ ;  /* 0x000000e0de11723e */ /* 0x008fe400048060ff */
[----:B------:R-:W3:Y:S04]  /*42960*/  LDL.LU R224, [R1+0x10] ;  /* 0x0000100001e07983 */ /* 0x000ee80000300800 */
[----:B------:R-:W3:Y:S01]  /*42970*/  LDL.LU R222, [R1+0x14] ;  /* 0x0000140001de7983 */ /* 0x000ee20000300800 */
[----:B------:R-:W-:-:S03]  /*42980*/  F2FP.SATFINITE.E5M2.F32.PACK_AB_MERGE_C R16, R216, R220, RZ ;  /* 0x000000dcd810723e */ /* 0x000fc600048060ff */
[----:B------:R-:W3:Y:S04]  /*42990*/  LDL.LU R220, [R1+0x18] ;  /* 0x0000180001dc7983 */ /* 0x000ee80000300800 */
[----:B------:R0:W-:Y:S04]  /*429a0*/  STL [R1+0x26c], R0 ;  /* 0x00026c0001007387 */ /* 0x0001e80000100800 */
[----:B------:R-:W3:Y:S01]  /*429b0*/  LDL.LU R216, [R1+0x1c] ;  /* 0x00001c0001d87983 */ /* 0x000ee20000300800 */
[----:B0-----:R-:W-:Y:S01]  /*429c0*/  VIADD R0, R0, UR4 ;  /* 0x0000000400007c36 */ /* 0x001fe20008000000 */
[----:B------:R-:W-:Y:S01]  /*429d0*/  ULDC UR4, c[0x0][0x248] ;  /* 0x0000920000047ab9 */ /* 0x000fe20000000800 */
[----:B----4-:R-:W-:-:S02]  /*429e0*/  F2FP.SATFINITE.E5M2.F32.PACK_AB_MERGE_C R14, R212, R214, RZ ;  /* 0x000000d6d40e723e */ /* 0x010fc400048060ff */
[----:B------:R-:W4:Y:S04]  /*429f0*/  LDL.LU R214, [R1+0x20] ;  /* 0x0000200001d67983 */ /* 0x000f280000300800 */
[----:B------:R-:W4:Y:S04]  /*42a00*/  LDL.LU R212, [R1+0x24] ;  /* 0x0000240001d47983 */ /* 0x000f280000300800 */
[----:B------:R0:W-:Y:S02]  /*42a10*/  STL [R1+0x270], R0 ;  /* 0x0002700001007387 */ /* 0x0001e40000100800 */
[----:B0-----:R-:W-:Y:S01]  /*42a20*/  VIADD R0, R0, UR4 ;  /* 0x0000000400007c36 */ /* 0x001fe20008000000 */
[----:B------:R-:W-:-:S04]  /*42a30*/  ULDC UR4, c[0x0][0x248] ;  /* 0x0000920000047ab9 */ /* 0x000fc80000000800 */
[----:B------:R0:W-:Y:S01]  /*42a40*/  STL [R1+0x274], R0 ;  /* 0x0002740001007387 */ /* 0x0001e20000100800 */
[----:B------:R-:W-:-:S03]  /*42a50*/  F2FP.SATFINITE.E5M2.F32.PACK_AB_MERGE_C R10, R206, R208, RZ ;  /* 0x000000d0ce0a723e */ /* 0x000fc600048060ff */
[----:B------:R-:W4:Y:S01]  /*42a60*/  LDL.LU R208, [R1+0x28] ;  /* 0x0000280001d07983 */ /* 0x000f220000300800 */
[----:B0-----:R-:W-:Y:S01]  /*42a70*/  VIADD R0, R0, UR4 ;  /* 0x0000000400007c36 */ /* 0x001fe20008000000 */
[----:B------:R-:W-:Y:S02]  /*42a80*/  ULDC UR4, c[0x0][0x248] ;  /* 0x0000920000047ab9 */ /* 0x000fe40000000800 */
[----:B------:R-:W4:Y:S04]  /*42a90*/  LDL.LU R206, [R1+0x2c] ;  /* 0x00002c0001ce7983 */ /* 0x000f280000300800 */
[----:B------:R0:W-:Y:S02]  /*42aa0*/  STL [R1+0x278], R0 ;  /* 0x0002780001007387 */ /* 0x0001e40000100800 */
[----:B0-----:R-:W-:Y:S01]  /*42ab0*/  VIADD R0, R0, UR4 ;  /* 0x0000000400007c36 */ /* 0x001fe20008000000 */
[----:B------:R-:W-:Y:S01]  /*42ac0*/  ULDC UR4, c[0x0][0x248] ;  /* 0x0000920000047ab9 */ /* 0x000fe20000000800 */
[----:B--2---:R-:W-:-:S02]  /*42ad0*/  F2FP.SATFINITE.E5M2.F32.PACK_AB_MERGE_C R2, R200, R204, RZ ;  /* 0x000000ccc802723e */ /* 0x004fc400048060ff */
[----:B------:R-:W2:Y:S04]  /*42ae0*/  LDL.LU R204, [R1+0x30] ;  /* 0x0000300001cc7983 */ /* 0x000ea80000300800 */
[----:B------:R-:W2:Y:S01]  /*42af0*/  LDL.LU R200, [R1+0x34] ;  /* 0x0000340001c87983 */ /* 0x000ea20000300800 */
[----:B------:R-:W-:-:S03]  /*42b00*/  F2FP.SATFINITE.E5M2.F32.PACK_AB_MERGE_C R7, R196, R198, RZ ;  /* 0x000000c6c407723e */ /* 0x000fc600048060ff */
[----:B------:R-:W-:Y:S04]  /*42b10*/  STL [R1+0x314], R2 ;  /* 0x0003140201007387 */ /* 0x000fe80000100800 */
[----:B------:R0:W-:Y:S04]  /*42b20*/  STL [R1+0x27c], R0 ;  /* 0x00027c0001007387 */ /* 0x0001e80000100800 */
[----:B------:R-:W-:Y:S04]  /*42b30*/  STL [R1+0x1b48], R7 ;  /* 0x001b480701007387 */ /* 0x000fe80000100800 */
[----:B------:R-:W2:Y:S04]  /*42b40*/  LDL.LU R198, [R1+0x38] ;  /* 0x0000380001c67983 */ /* 0x000ea80000300800 */
[----:B------:R-:W2:Y:S01]  /*42b50*/  LDL.LU R196, [R1+0x3c] ;  /* 0x00003c0001c47983 */ /* 0x000ea20000300800 */
[----:B0-----:R-:W-:Y:S01]  /*42b60*/  VIADD R0, R0, UR4 ;  /* 0x0000000400007c36 */ /* 0x001fe20008000000 */
[----:B------:R-:W-:Y:S01]  /*42b70*/  ULDC UR4, c[0x0][0x248] ;  /* 0x0000920000047ab9 */ /* 0x000fe20000000800 */
[----:B---3--:R-:W-:-:S03]  /*42b80*/  F2FP.SATFINITE.E5M2.F32.PACK_AB_MERGE_C R2, R222, R224, RZ ;  /* 0x000000e0de02723e */ /* 0x008fc600048060ff */
[----:B------:R0:W-:Y:S01]  /*42b90*/  STL [R1+0x280], R0 ;  /* 0x0002800001007387 */ /* 0x0001e20000100800 */
[----:B------:R-:W-:-:S03]  /*42ba0*/  F2FP.SATFINITE.E5M2.F32.PACK_AB_MERGE_C R12, R137, R138, RZ ;  /* 0x0000008a890c723e */ /* 0x000fc600048060ff */
[----:B------:R-:W-:Y:S01]  /*42bb0*/  STL [R1+0x30c], R2 ;  /* 0x00030c0201007387 */ /* 0x000fe20000100800 */
[----:B------:R-:W-:Y:S01]  /*42bc0*/  F2FP.SATFINITE.E5M2.F32.PACK_AB_MERGE_C R11, R243, R244, RZ ;  /* 0x000000f4f30b723e */ /* 0x000fe200048060ff */
[----:B0-----:R-:W-:Y:S01]  /*42bd0*/  VIADD R0, R0, UR4 ;  /* 0x0000000400007c36 */ /* 0x001fe20008000000 */
[----:B------:R-:W-:Y:S01]  /*42be0*/  F2FP.SATFINITE.E5M2.F32.PACK_AB_MERGE_C R9, R239, R242, RZ ;  /* 0x000000f2ef09723e */ /* 0x000fe200048060ff */
[----:B------:R-:W-:Y:S01]  /*42bf0*/  ULDC UR4, c[0x0][0x248] ;  /* 0x0000920000047ab9 */ /* 0x000fe20000000800 */
[----:B------:R-:W-:-:S05]  /*42c00*/  F2FP.SATFINITE.E5M2.F32.PACK_AB_MERGE_C R7, R216, R220, RZ ;  /* 0x000000dcd807723e */ /* 0x000fca00048060ff */
[----:B------:R-:W-:Y:S04]  /*42c10*/  STL [R1+0x1b4c], R7 ;  /* 0x001b4c0701007387 */ /* 0x000fe80000100800 */
[----:B------:R-:W3:Y:S04]  /*42c20*/  LDL.LU R138, [R1+0x40] ;  /* 0x00004000018a7983 */ /* 0x000ee80000300800 */
[----:B------:R-:W3:Y:S04]  /*42c30*/  LDL.LU R137, [R1+0x44] ;  /* 0x0000440001897983 */ /* 0x000ee80000300800 */
[----:B------:R0:W-:Y:S04]  /*42c40*/  STL [R1+0x284], R0 ;  /* 0x0002840001007387 */ /* 0x0001e80000100800 */
[----:B------:R-:W3:Y:S01]  /*42c50*/  LDL.LU R244, [R1+0x48] ;  /* 0x0000480001f47983 */ /* 0x000ee20000300800 */
[----:B------:R-:W-:Y:S01]  /*42c60*/  F2FP.SATFINITE.E5M2.F32.PACK_AB_MERGE_C R8, R237, R238, RZ ;  /* 0x000000eeed08723e */ /* 0x000fe200048060ff */
[----:B0-----:R-:W-:Y:S01]  /*42c70*/  VIADD R0, R0, UR4 ;  /* 0x0000000400007c36 */ /* 0x001fe20008000000 */
[----:B------:R-:W-:Y:S01]  /*42c80*/  ULDC UR4, c[0x0][0x248] ;  /* 0x0000920000047ab9 */ /* 0x000fe20000000800 */
[----:B----4-:R-:W-:-:S05]  /*42c90*/  F2FP.SATFINITE.E5M2.F32.PACK_AB_MERGE_C R2, R212, R214, RZ ;  /* 0x000000d6d402723e */ /* 0x010fca00048060ff */
[----:B------:R-:W-:Y:S04]  /*42ca0*/  STL [R1+0x304], R2 ;  /* 0x0003040201007387 */ /* 0x000fe80000100800 */
[----:B------:R-:W4:Y:S04]  /*42cb0*/  LDL.LU R243, [R1+0x4c] ;  /* 0x00004c0001f37983 */ /* 0x000f280000300800 */
[----:B------:R-:W4:Y:S04]  /*42cc0*/  LDL.LU R242, [R1+0x50] ;  /* 0x0000500001f27983 */ /* 0x000f280000300800 */
[----:B------:R-:W4:Y:S04]  /*42cd0*/  LDL.LU R239, [R1+0x54] ;  /* 0x0000540001ef7983 */ /* 0x000f280000300800 */
[----:B------:R-:W4:Y:S04]  /*42ce0*/  LDL.LU R238, [R1+0x58] ;  /* 0x0000580001ee7983 */ /* 0x000f280000300800 */
[----:B------:R-:W4:Y:S04]  /*42cf0*/  LDL.LU R237, [R1+0x5c] ;  /* 0x00005c0001ed7983 */ /* 0x000f280000300800 */
[----:B------:R-:W4:Y:S01]  /*42d00*/  LDL.LU R224, [R1+0x60] ;  /* 0x0000600001e07983 */ /* 0x000f220000300800 */
[----:B------:R-:W-:-:S03]  /*42d10*/  F2FP.SATFINITE.E5M2.F32.PACK_AB_MERGE_C R7, R206, R208, RZ ;  /* 0x000000d0ce07723e */ /* 0x000fc600048060ff */
[----:B------:R-:W4:Y:S04]  /*42d20*/  LDL.LU R222, [R1+0x64] ;  /* 0x0000640001de7983 */ /* 0x000f280000300800 */
[----:B------:R2:W-:Y:S04]  /*42d30*/  STL [R1+0x1b50], R7 ;  /* 0x001b500701007387 */ /* 0x0005e80000100800 */
[----:B------:R-:W4:Y:S04]  /*42d40*/  LDL.LU R220, [R1+0x68] ;  /* 0x0000680001dc7983 */ /* 0x000f280000300800 */
[----:B------:R-:W4:Y:S04]  /*42d50*/  LDL.LU R216, [R1+0x6c] ;  /* 0x00006c0001d87983 */ /* 0x000f280000300800 */
[----:B------:R-:W4:Y:S04]  /*42d60*/  LDL.LU R214, [R1+0x70] ;  /* 0x0000700001d67983 */ /* 0x000f280000300800 */
[----:B------:R0:W-:Y:S04]  /*42d70*/  STL [R1+0x288], R0 ;  /* 0x0002880001007387 */ /* 0x0001e80000100800 */
[----:B------:R-:W4:Y:S01]  /*42d80*/  LDL.LU R212, [R1+0x74] ;  /* 0x0000740001d47983 */ /* 0x000f220000300800 */
[----:B--2---:R-:W-:-:S03]  /*42d90*/  F2FP.SATFINITE.E5M2.F32.PACK_AB_MERGE_C R7, R200, R204, RZ ;  /* 0x000000ccc807723e */ /* 0x004fc600048060ff */
[----:B------:R-:W2:Y:S04]  /*42da0*/  LDL.LU R208, [R1+0x78] ;  /* 0x0000780001d07983 */ /* 0x000ea80000300800 */
[----:B------:R-:W2:Y:S01]  /*42db0*/  LDL.LU R206, [R1+0x7c] ;  /* 0x00007c0001ce7983 */ /* 0x000ea20000300800 */
[----:B0-----:R-:W-:Y:S01]  /*42dc0*/  VIADD R0, R0, UR4 ;  /* 0x0000000400007c36 */ /* 0x001fe20008000000 */
[----:B------:R-:W-:Y:S02]  /*42dd0*/  ULDC UR4, c[0x0][0x248] ;  /* 0x0000920000047ab9 */ /* 0x000fe40000000800 */
[----:B------:R-:W-:Y:S01]  /*42de0*/  STL [R1+0x1b54], R7 ;  /* 0x001b540701007387 */ /* 0x000fe20000100800 */
[----:B------:R-:W-:-:S05]  /*42df0*/  F2FP.SATFINITE.E5M2.F32.PACK_AB_MERGE_C R4, R196, R198, RZ ;  /* 0x000000c6c404723e */ /* 0x000fca00048060ff */
[----:B------:R3:W-:Y:S04]  /*42e00*/  STL [R1+0x1b58], R4 ;  /* 0x001b580401007387 */ /* 0x0007e80000100800 */
        /* <DEDUP_REMOVED lines=9> */
[----:B------:R-:W-:Y:S02]  /*42ea0*/  F2FP.SATFINITE.E5M2.F32.PACK_AB_MERGE_C R15, R141, R143, RZ ;  /* 0x0000008f8d0f723e */ /* 0x000fe400048060ff */
[----:B------:R-:W-:Y:S02]  /*42eb0*/  F2FP.SATFINITE.E5M2.F32.PACK_AB_MERGE_C R13, R139, R140, RZ ;  /* 0x0000008c8b0d723e */ /* 0x000fe400048060ff */
[----:B----4-:R-:W-:Y:S02]  /*42ec0*/  F2FP.SATFINITE.E5M2.F32.PACK_AB_MERGE_C R7, R243, R244, RZ ;  /* 0x000000f4f307723e */ /* 0x010fe400048060ff */
[----:B0-----:R-:W-:-:S03]  /*42ed0*/  F2FP.SATFINITE.E5M2.F32.PACK_AB_MERGE_C R4, R239, R242, RZ ;  /* 0x000000f2ef04723e */ /* 0x001fc600048060ff */
[----:B------:R-:W-:Y:S04]  /*42ee0*/  STL [R1+0x1b60], R7 ;  /* 0x001b600701007387 */ /* 0x000fe80000100800 */
[----:B------:R0:W-:Y:S01]  /*42ef0*/  STL [R1+0x1b64], R4 ;  /* 0x001b640401007387 */ /* 0x0001e20000100800 */
[----:B------:R-:W-:-:S03]  /*42f00*/  F2FP.SATFINITE.E5M2.F32.PACK_AB_MERGE_C R6, R237, R238, RZ ;  /* 0x000000eeed06723e */ /* 0x000fc600048060ff */
[----:B------:R1:W-:Y:S01]  /*42f10*/  STL [R1+0x290], R0 ;  /* 0x0002900001007387 */ /* 0x0003e20000100800 */
[----:B0-----:R-:W-:Y:S01]  /*42f20*/  F2FP.SATFINITE.E5M2.F32.PACK_AB_MERGE_C R4, R222, R224, RZ ;  /* 0x000000e0de04723e */ /* 0x001fe200048060ff */
[----:B-1----:R-:W-:Y:S02]  /*42f30*/  VIADD R0, R0, UR4 ;  /* 0x0000000400007c36 */ /* 0x002fe40008000000 */
[----:B------:R-:W-:Y:S01]  /*42f40*/  STL [R1+0x1b68], R6 ;  /* 0x001b680601007387 */ /* 0x000fe20000100800 */
[----:B------:R-:W-:-:S03]  /*42f50*/  ULDC UR4, c[0x0][0x248] ;  /* 0x0000920000047ab9 */ /* 0x000fc60000000800 */
[----:B------:R-:W-:Y:S01]  /*42f60*/  STL [R1+0x1b6c], R4 ;  /* 0x001b6c0401007387 */ /* 0x000fe20000100800 */
[----:B------:R-:W-:-:S03]  /*42f70*/  F2FP.SATFINITE.E5M2.F32.PACK_AB_MERGE_C R7, R216, R220, RZ ;  /* 0x000000dcd807723e */ /* 0x000fc600048060ff */
[----:B------:R0:W-:Y:S04]  /*42f80*/  STL [R1+0x294], R0 ;  /* 0x0002940001007387 */ /* 0x0001e80000100800 */
[----:B------:R-:W-:Y:S01]  /*42f90*/  STL [R1+0x1b70], R7 ;  /* 0x001b700701007387 */ /* 0x000fe20000100800 */
[----:B0-----:R-:W-:Y:S01]  /*42fa0*/  VIADD R0, R0, UR4 ;  /* 0x0000000400007c36 */ /* 0x001fe20008000000 */
[----:B------:R-:W-:Y:S01]  /*42fb0*/  F2FP.SATFINITE.E5M2.F32.PACK_AB_MERGE_C R6, R212, R214, RZ ;  /* 0x000000d6d406723e */ /* 0x000fe200048060ff */
[----:B------:R-:W-:-:S04]  /*42fc0*/  ULDC UR4, c[0x0][0x248] ;  /* 0x0000920000047ab9 */ /* 0x000fc80000000800 */
[----:B------:R-:W-:Y:S01]  /*42fd0*/  STL [R1+0x1b74], R6 ;  /* 0x001b740601007387 */ /* 0x000fe20000100800 */
[----:B--2---:R-:W-:-:S03]  /*42fe0*/  F2FP.SATFINITE.E5M2.F32.PACK_AB_MERGE_C R188, R206, R208, RZ ;  /* 0x000000d0cebc723e */ /* 0x004fc600048060ff */
[----:B------:R0:W-:Y:S04]  /*42ff0*/  STL [R1+0x298], R0 ;  /* 0x0002980001007387 */ /* 0x0001e80000100800 */
[----:B------:R-:W-:Y:S04]  /*43000*/  STL [R1+0x1b78], R188 ;  /* 0x001b78bc01007387 */ /* 0x000fe80000100800 */
[----:B------:R-:W2:Y:S01]  /*43010*/  LDL.LU R147, [R1+0x90] ;  /* 0x0000900001937983 */ /* 0x000ea20000300800 */
[----:B0-----:R-:W-:Y:S01]  /*43020*/  VIADD R0, R0, UR4 ;  /* 0x0000000400007c36 */ /* 0x001fe20008000000 */
[----:B------:R-:W-:-:S02]  /*43030*/  ULDC UR4, c[0x0][0x248] ;  /* 0x0000920000047ab9 */ /* 0x000fc40000000800 */
[----:B------:R-:W2:Y:S04]  /*43040*/  LDL.LU R145, [R1+0x94] ;  /* 0x0000940001917983 */ /* 0x000ea80000300800 */
[----:B------:R-:W3:Y:S04]  /*43050*/  LDL.LU R144, [R1+0x98] ;  /* 0x0000980001907983 */ /* 0x000ee80000300800 */
[----:B------:R0:W-:Y:S04]  /*43060*/  STL [R1+0x29c], R0 ;  /* 0x00029c0001007387 */ /* 0x0001e80000100800 */
[----:B------:R-:W3:Y:S01]  /*43070*/  LDL.LU R142, [R1+0x9c] ;  /* 0x00009c00018e7983 */ /* 0x000ee20000300800 */
[----:B------:R-:W-:-:S03]  /*43080*/  F2FP.SATFINITE.E5M2.F32.PACK_AB_MERGE_C R7, R200, R204, RZ ;  /* 0x000000ccc807723e */ /* 0x000fc600048060ff */
[----:B------:R-:W4:Y:S01]  /*43090*/  LDL.LU R143, [R1+0xa0] ;  /* 0x0000a000018f7983 */ /* 0x000f220000300800 */
[----:B0-----:R-:W-:Y:S01]  /*430a0*/  VIADD R0, R0, UR4 ;  /* 0x0000000400007c36 */ /* 0x001fe20008000000 */
[----:B------:R-:W-:Y:S02]  /*430b0*/  ULDC UR4, c[0x0][0x248] ;  /* 0x0000920000047ab9 */ /* 0x000fe40000000800 */
[----:B------:R-:W4:Y:S01]  /*430c0*/  LDL.LU R141, [R1+0xa4] ;  /* 0x0000a400018d7983 */ /* 0x000f220000300800 */
[----:B------:R-:W-:-:S03]  /*430d0*/  F2FP.SATFINITE.E5M2.F32.PACK_AB_MERGE_C R4, R196, R198, RZ ;  /* 0x000000c6c404723e */ /* 0x000fc600048060ff */
[----:B------:R-:W-:Y:S04]  /*430e0*/  STL [R1+0x1b7c], R7 ;  /* 0x001b7c0701007387 */ /* 0x000fe80000100800 */
[----:B------:R-:W-:Y:S04]  /*430f0*/  STL [R1+0x1b80], R4 ;  /* 0x001b800401007387 */ /* 0x000fe80000100800 */
[----:B------:R-:W4:Y:S04]  /*43100*/  LDL.LU R140, [R1+0xa8] ;  /* 0x0000a800018c7983 */ /* 0x000f280000300800 */
        /* <DEDUP_REMOVED lines=25> */
[----:B------:R-:W-:Y:S01]  /*432a0*/  STL [R1+0x1b84], R6 ;  /* 0x001b840601007387 */ /* 0x000fe20000100800 */
[----:B---3--:R-:W-:Y:S02]  /*432b0*/  F2FP.SATFINITE.E5M2.F32.PACK_AB_MERGE_C R232, R142, R144, RZ ;  /* 0x000000908ee8723e */ /* 0x008fe400048060ff */
[----:B----4-:R-:W-:-:S03]  /*432c0*/  F2FP.SATFINITE.E5M2.F32.PACK_AB_MERGE_C R7, R141, R143, RZ ;  /* 0x0000008f8d07723e */ /* 0x010fc600048060ff */
[----:B------:R-:W-:Y:S04]  /*432d0*/  STL [R1+0x1b88], R232 ;  /* 0x001b88e801007387 */ /* 0x000fe80000100800 */
[----:B------:R-:W-:Y:S04]  /*432e0*/  STL [R1+0x1b8c], R7 ;  /* 0x001b8c0701007387 */ /* 0x000fe80000100800 */
[----:B------:R0:W-:Y:S01]  /*432f0*/  STL [R1+0x2a4], R0 ;  /* 0x0002a40001007387 */ /* 0x0001e20000100800 */
[----:B------:R-:W-:Y:S01]  /*43300*/  F2FP.SATFINITE.E5M2.F32.PACK_AB_MERGE_C R188, R139, R140, RZ ;  /* 0x0000008c8bbc723e */ /* 0x000fe200048060ff */
[----:B0-----:R-:W-:Y:S01]  /*43310*/  VIADD R0, R0, UR4 ;  /* 0x0000000400007c36 */ /* 0x001fe20008000000 */
[----:B------:R-:W-:-:S03]  /*43320*/  ULDC UR4, c[0x0][0x248] ;  /* 0x0000920000047ab9 */ /* 0x000fc60000000800 */
[----:B------:R-:W-:Y:S01]  /*43330*/  STL [R1+0x1b90], R188 ;  /* 0x001b90bc01007387 */ /* 0x000fe20000100800 */
[----:B------:R-:W-:-:S05]  /*43340*/  F2FP.SATFINITE.E5M2.F32.PACK_AB_MERGE_C R4, R137, R138, RZ ;  /* 0x0000008a8904723e */ /* 0x000fca00048060ff */
[----:B------:R-:W-:Y:S01]  /*43350*/  STL [R1+0x1b94], R4 ;  /* 0x001b940401007387 */ /* 0x000fe20000100800 */
[----:B------:R-:W-:-:S03]  /*43360*/  F2FP.SATFINITE.E5M2.F32.PACK_AB_MERGE_C R231, R243, R244, RZ ;  /* 0x000000f4f3e7723e */ /* 0x000fc600048060ff */
[----:B------:R0:W-:Y:S01]  /*43370*/  STL [R1+0x2a8], R0 ;  /* 0x0002a80001007387 */ /* 0x0001e20000100800 */
[----:B------:R-:W-:Y:S01]  /*43380*/  F2FP.SATFINITE.E5M2.F32.PACK_AB_MERGE_C R232, R239, R242, RZ ;  /* 0x000000f2efe8723e */ /* 0x000fe200048060ff */
[----:B0-----:R-:W-:Y:S02]  /*43390*/  VIADD R0, R0, UR4 ;  /* 0x0000000400007c36 */ /* 0x001fe40008000000 */
[----:B------:R-:W-:Y:S01]  /*433a0*/  STL [R1+0x1b98], R231 ;  /* 0x001b98e701007387 */ /* 0x000fe20000100800 */
[----:B------:R-:W-:-:S03]  /*433b0*/  ULDC UR4, c[0x0][0x248] ;  /* 0x0000920000047ab9 */ /* 0x000fc60000000800 */
[----:B------:R-:W-:Y:S01]  /*433c0*/  STL [R1+0x1b9c], R232 ;  /* 0x001b9ce801007387 */ /* 0x000fe20000100800 */
[----:B------:R-:W-:-:S03]  /*433d0*/  F2FP.SATFINITE.E5M2.F32.PACK_AB_MERGE_C R6, R237, R238, RZ ;  /* 0x000000eeed06723e */ /* 0x000fc600048060ff */
[----:B------:R0:W-:Y:S01]  /*433e0*/  STL [R1+0x2ac], R0 ;  /* 0x0002ac0001007387 */ /* 0x0001e20000100800 */
[----:B------:R-:W-:-:S03]  /*433f0*/  F2FP.SATFINITE.E5M2.F32.PACK_AB_MERGE_C R7, R222, R224, RZ ;  /* 0x000000e0de07723e */ /* 0x000fc600048060ff */
[----:B------:R-:W-:Y:S01]  /*43400*/  STL [R1+0x1ba0], R6 ;  /* 0x001ba00601007387 */ /* 0x000fe20000100800 */
[----:B0-----:R-:W-:-:S03]  /*43410*/  VIADD R0, R0, UR4 ;  /* 0x0000000400007c36 */ /* 0x001fc60008000000 */
[----:B------:R-:W-:Y:S01]  /*43420*/  STL [R1+0x1ba4], R7 ;  /* 0x001ba40701007387 */ /* 0x000fe20000100800 */
[----:B------:R-:W-:-:S03]  /*43430*/  ULDC UR4, c[0x0][0x248] ;  /* 0x0000920000047ab9 */ /* 0x000fc60000000800 */
[----:B------:R0:W-:Y:S02]  /*43440*/  STL [R1+0x2b0], R0 ;  /* 0x0002b00001007387 */ /* 0x0001e40000100800 */
[----:B0-----:R-:W-:Y:S01]  /*43450*/  VIADD R0, R0, UR4 ;  /* 0x0000000400007c36 */ /* 0x001fe20008000000 */
[----:B------:R-:W-:-:S04]  /*43460*/  ULDC UR4, c[0x0][0x248] ;  /* 0x0000920000047ab9 */ /* 0x000fc80000000800 */
[----:B------:R0:W-:Y:S02]  /*43470*/  STL [R1+0x2b4], R0 ;  /* 0x0002b40001007387 */ /* 0x0001e40000100800 */
[----:B0-----:R-:W-:Y:S01]  /*43480*/  VIADD R0, R0, UR4 ;  /* 0x0000000400007c36 */ /* 0x001fe20008000000 */
[----:B------:R-:W-:-:S04]  /*43490*/  ULDC UR4, c[0x0][0x248] ;  /* 0x0000920000047ab9 */ /* 0x000fc80000000800 */
[----:B------:R0:W-:Y:S04]  /*434a0*/  STL [R1+0x2b8], R0 ;  /* 0x0002b80001007387 */ /* 0x0001e80000100800 */
[----:B------:R-:W2:Y:S04]  /*434b0*/  LDL.LU R151, [R1+0x100] ;  /* 0x0001000001977983 */ /* 0x000ea80000300800 */
[----:B------:R-:W2:Y:S01]  /*434c0*/  LDL.LU R149, [R1+0x104] ;  /* 0x0001040001957983 */ /* 0x000ea20000300800 */
[----:B0-----:R-:W-:Y:S01]  /*434d0*/  VIADD R0, R0, UR4 ;  /* 0x0000000400007c36 */ /* 0x001fe20008000000 */
[----:B------:R-:W-:-:S02]  /*434e0*/  F2FP.SATFINITE.E5M2.F32.PACK_AB_MERGE_C R229, R196, R198, RZ ;  /* 0x000000c6c4e5723e */ /* 0x000fc400048060ff */
[----:B------:R-:W3:Y:S01]  /*434f0*/  LDL.LU R148, [R1+0x108] ;  /* 0x0001080001947983 */ /* 0x000ee20000300800 */
[----:B------:R-:W-:Y:S01]  /*43500*/  F2FP.SATFINITE.E5M2.F32.PACK_AB_MERGE_C R231, R200, R204, RZ ;  /* 0x000000ccc8e7723e */ /* 0x000fe200048060ff */
[----:B------:R-:W-:Y:S02]  /*43510*/  ULDC UR4, c[0x0][0x248] ;  /* 0x0000920000047ab9 */ /* 0x000fe40000000800 */
[----:B------:R-:W3:Y:S04]  /*43520*/  LDL.LU R146, [R1+0x10c] ;  /* 0x00010c0001927983 */ /* 0x000ee80000300800 */
        /* <DEDUP_REMOVED lines=19> */
[----:B------:R-:W-:-:S03]  /*43660*/  F2FP.SATFINITE.E5M2.F32.PACK_AB_MERGE_C R230, R216, R220, RZ ;  /* 0x000000dcd8e6723e */ /* 0x000fc600048060ff */
[----:B------:R-:W4:Y:S01]  /*43670*/  LDL.LU R237, [R1+0x158] ;  /* 0x0001580001ed7983 */ /* 0x000f220000300800 */
[----:B------:R-:W-:-:S03]  /*43680*/  F2FP.SATFINITE.E5M2.F32.PACK_AB_MERGE_C R188, R206, R208, RZ ;  /* 0x000000d0cebc723e */ /* 0x000fc600048060ff */
[----:B------:R-:W4:Y:S04]  /*43690*/  LDL.LU R224, [R1+0x15c] ;  /* 0x00015c0001e07983 */ /* 0x000f280000300800 */
[----:B------:R-:W4:Y:S04]  /*436a0*/  LDL.LU R222, [R1+0x160] ;  /* 0x0001600001de7983 */ /* 0x000f280000300800 */
[----:B------:R-:W4:Y:S01]  /*436b0*/  LDL.LU R204, [R1+0x164] ;  /* 0x0001640001cc7983 */ /* 0x000f220000300800 */
[----:B------:R-:W-:-:S03]  /*436c0*/  F2FP.SATFINITE.E5M2.F32.PACK_AB_MERGE_C R4, R212, R214, RZ ;  /* 0x000000d6d404723e */ /* 0x000fc600048060ff */
[----:B------:R-:W4:Y:S04]  /*436d0*/  LDL.LU R220, [R1+0x168] ;  /* 0x0001680001dc7983 */ /* 0x000f280000300800 */
[----:B------:R-:W4:Y:S04]  /*436e0*/  LDL.LU R206, [R1+0x16c] ;  /* 0x00016c0001ce7983 */ /* 0x000f280000300800 */
[----:B------:R-:W4:Y:S04]  /*436f0*/  LDL.LU R216, [R1+0x170] ;  /* 0x0001700001d87983 */ /* 0x000f280000300800 */
[----:B------:R-:W4:Y:S04]  /*43700*/  LDL.LU R208, [R1+0x174] ;  /* 0x0001740001d07983 */ /* 0x000f280000300800 */
[----:B------:R-:W4:Y:S04]  /*43710*/  LDL.LU R214, [R1+0x178] ;  /* 0x0001780001d67983 */ /* 0x000f280000300800 */
[----:B------:R-:W4:Y:S01]  /*43720*/  LDL.LU R212, [R1+0x17c] ;  /* 0x00017c0001d47983 */ /* 0x000f220000300800 */
[----:B0-----:R-:W-:Y:S01]  /*43730*/  VIADD R0, R0, UR4 ;  /* 0x0000000400007c36 */ /* 0x001fe20008000000 */
[----:B------:R-:W-:-:S04]  /*43740*/  ULDC UR4, c[0x0][0x248] ;  /* 0x0000920000047ab9 */ /* 0x000fc80000000800 */
[----:B------:R0:W-:Y:S02]  /*43750*/  STL [R1+0x2c0], R0 ;  /* 0x0002c00001007387 */ /* 0x0001e40000100800 */
        /* <DEDUP_REMOVED lines=13> */
[----:B------:R-:W-:-:S03]  /*43830*/  ULDC UR4, c[0x0][0x248] ;  /* 0x0000920000047ab9 */ /* 0x000fc60000000800 */
[----:B------:R-:W-:Y:S01]  /*43840*/  VIADD R5, R0, UR4 ;  /* 0x0000000400057c36 */ /* 0x000fe20008000000 */
[----:B------:R-:W-:Y:S01]  /*43850*/  STL [R1+0x130], R0 ;  /* 0x0001300001007387 */ /* 0x000fe20000100800 */
[----:B------:R-:W-:-:S03]  /*43860*/  ULDC UR4, c[0x0][0x248] ;  /* 0x0000920000047ab9 */ /* 0x000fc60000000800 */
[----:B------:R0:W-:Y:S02]  /*43870*/  STL [R1+0x138], R5 ;  /* 0x0001380501007387 */ /* 0x0001e40000100800 */
[----:B0-----:R-:W-:Y:S01]  /*43880*/  VIADD R5, R5, UR4 ;  /* 0x0000000405057c36 */ /* 0x001fe20008000000 */
[----:B------:R-:W-:Y:S01]  /*43890*/  ULDC UR4, c[0x0][0x248] ;  /* 0x0000920000047ab9 */ /* 0x000fe20000000800 */
[----:B--2---:R-:W-:Y:S02]  /*438a0*/  F2FP.SATFINITE.E5M2.F32.PACK_AB_MERGE_C R6, R149, R151, RZ ;  /* 0x000000979506723e */ /* 0x004fe400048060ff */
[----:B---3--:R-:W-:Y:S02]  /*438b0*/  F2FP.SATFINITE.E5M2.F32.PACK_AB_MERGE_C R232, R146, R148, RZ ;  /* 0x0000009492e8723e */ /* 0x008fe400048060ff */
[----:B----4-:R-:W-:Y:S02]  /*438c0*/  F2FP.SATFINITE.E5M2.F32.PACK_AB_MERGE_C R7, R145, R147, RZ ;  /* 0x000000939107723e */ /* 0x010fe400048060ff */
[----:B------:R-:W-:-:S02]  /*438d0*/  F2FP.SATFINITE.E5M2.F32.PACK_AB_MERGE_C R233, R142, R144, RZ ;  /* 0x000000908ee9723e */ /* 0x000fc400048060ff */
[----:B------:R-:W-:Y:S02]  /*438e0*/  F2FP.SATFINITE.E5M2.F32.PACK_AB_MERGE_C R187, R141, R143, RZ ;  /* 0x0000008f8dbb723e */ /* 0x000fe400048060ff */
[----:B------:R-:W-:Y:S02]  /*438f0*/  F2FP.SATFINITE.E5M2.F32.PACK_AB_MERGE_C R190, R139, R140, RZ ;  /* 0x0000008c8bbe723e */ /* 0x000fe400048060ff */
[----:B------:R-:W-:Y:S02]  /*43900*/  F2FP.SATFINITE.E5M2.F32.PACK_AB_MERGE_C R192, R137, R138, RZ ;  /* 0x0000008a89c0723e */ /* 0x000fe400048060ff */
[----:B------:R-:W2:Y:S01]  /*43910*/  LDL.LU R137, [R1+0x180] ;  /* 0x0001800001897983 */ /* 0x000ea20000300800 */
[----:B------:R-:W-:Y:S02]  /*43920*/  F2FP.SATFINITE.E5M2.F32.PACK_AB_MERGE_C R2, R243, R244, RZ ;  /* 0x000000f4f302723e */ /* 0x000fe400048060ff */
[----:B------:R-:W-:Y:S02]  /*43930*/  F2FP.SATFINITE.E5M2.F32.PACK_AB_MERGE_C R196, R196, R242, RZ ;  /* 0x000000f2c4c4723e */ /* 0x000fe400048060ff */
[----:B------:R-:W-:-:S02]  /*43940*/  F2FP.SATFINITE.E5M2.F32.PACK_AB_MERGE_C R198, R198, R239, RZ ;  /* 0x000000efc6c6723e */ /* 0x000fc400048060ff */
[----:B------:R-:W-:Y:S02]  /*43950*/  F2FP.SATFINITE.E5M2.F32.PACK_AB_MERGE_C R200, R200, R238, RZ ;  /* 0x000000eec8c8723e */ /* 0x000fe400048060ff */
[----:B------:R-:W-:Y:S02]  /*43960*/  F2FP.SATFINITE.E5M2.F32.PACK_AB_MERGE_C R3, R224, R237, RZ ;  /* 0x000000ede003723e */ /* 0x000fe400048060ff */
[----:B------:R-:W-:Y:S02]  /*43970*/  F2FP.SATFINITE.E5M2.F32.PACK_AB_MERGE_C R204, R204, R222, RZ ;  /* 0x000000decccc723e */ /* 0x000fe400048060ff */
[----:B------:R-:W-:Y:S02]  /*43980*/  F2FP.SATFINITE.E5M2.F32.PACK_AB_MERGE_C R206, R206, R220, RZ ;  /* 0x000000dccece723e */ /* 0x000fe400048060ff */
[----:B------:R-:W-:Y:S02]  /*43990*/  F2FP.SATFINITE.E5M2.F32.PACK_AB_MERGE_C R208, R208, R216, RZ ;  /* 0x000000d8d0d0723e */ /* 0x000fe400048060ff */
[----:B------:R-:W-:-:S02]  /*439a0*/  F2FP.SATFINITE.E5M2.F32.PACK_AB_MERGE_C R0, R212, R214, RZ ;  /* 0x000000d6d400723e */ /* 0x000fc400048060ff */
[----:B------:R-:W2:Y:S04]  /*439b0*/  LDL.LU R212, [R1+0x184] ;  /* 0x0001840001d47983 */ /* 0x000ea80000300800 */
[----:B------:R-:W3:Y:S04]  /*439c0*/  LDL.LU R138, [R1+0x188] ;  /* 0x00018800018a7983 */ /* 0x000ee80000300800 */
        /* <DEDUP_REMOVED lines=32> */
[----:B--2---:R-:W-:-:S02]  /*43bd0*/  F2FP.SATFINITE.E5M2.F32.PACK_AB_MERGE_C R212, R212, R137, RZ ;  /* 0x00000089d4d4723e */ /* 0x004fc400048060ff */
[----:B------:R-:W2:Y:S01]  /*43be0*/  LDL.LU R137, [R1+0x1be0] ;  /* 0x001be00001897983 */ /* 0x000ea20000300800 */
[----:B---3--:R-:W-:-:S03]  /*43bf0*/  F2FP.SATFINITE.E5M2.F32.PACK_AB_MERGE_C R214, R214, R138, RZ ;  /* 0x0000008ad6d6723e */ /* 0x008fc600048060ff */
[----:B------:R-:W3:Y:S01]  /*43c00*/  LDL.LU R138, [R1+0x1bdc] ;  /* 0x001bdc00018a7983 */ /* 0x000ee20000300800 */
[----:B----4-:R-:W-:-:S03]  /*43c10*/  F2FP.SATFINITE.E5M2.F32.PACK_AB_MERGE_C R216, R216, R139, RZ ;  /* 0x0000008bd8d8723e */ /* 0x010fc600048060ff */
[----:B------:R-:W3:Y:S01]  /*43c20*/  LDL.LU R139, [R1+0x1bd8] ;  /* 0x001bd800018b7983 */ /* 0x000ee20000300800 */
[----:B------:R-:W-:-:S03]  /*43c30*/  F2FP.SATFINITE.E5M2.F32.PACK_AB_MERGE_C R228, R228, R140, RZ ;  /* 0x0000008ce4e4723e */ /* 0x000fc600048060ff */
[----:B------:R-:W4:Y:S04]  /*43c40*/  LDL.LU R140, [R1+0x1bd4] ;  /* 0x001bd400018c7983 */ /* 0x000f280000300800 */
[----:B------:R0:W-:Y:S01]  /*43c50*/  STL [R1+0x144], R5 ;  /* 0x0001440501007387 */ /* 0x0001e20000100800 */
[----:B------:R-:W-:-:S03]  /*43c60*/  F2FP.SATFINITE.E5M2.F32.PACK_AB_MERGE_C R220, R220, R141, RZ ;  /* 0x0000008ddcdc723e */ /* 0x000fc600048060ff */
[----:B------:R-:W4:Y:S01]  /*43c70*/  LDL.LU R141, [R1+0x1bd0] ;  /* 0x001bd000018d7983 */ /* 0x000f220000300800 */
[----:B0-----:R-:W-:Y:S01]  /*43c80*/  VIADD R5, R5, UR4 ;  /* 0x0000000405057c36 */ /* 0x001fe20008000000 */
[----:B------:R-:W-:Y:S01]  /*43c90*/  F2FP.SATFINITE.E5M2.F32.PACK_AB_MERGE_C R222, R222, R143, RZ ;  /* 0x0000008fdede723e */ /* 0x000fe200048060ff */
[----:B------:R-:W-:Y:S01]  /*43ca0*/  ULDC UR4, c[0x0][0x248] ;  /* 0x0000920000047ab9 */ /* 0x000fe20000000800 */
[----:B------:R-:W2:Y:S04]  /*43cb0*/  LDL.LU R143, [R1+0x1bcc] ;  /* 0x001bcc00018f7983 */ /* 0x000ea80000300800 */
[----:B------:R0:W-:Y:S01]  /*43cc0*/  STL [R1+0x148], R5 ;  /* 0x0001480501007387 */ /* 0x0001e20000100800 */
[----:B------:R-:W-:-:S03]  /*43cd0*/  F2FP.SATFINITE.E5M2.F32.PACK_AB_MERGE_C R224, R224, R142, RZ ;  /* 0x0000008ee0e0723e */ /* 0x000fc600048060ff */
[----:B------:R-:W2:Y:S01]  /*43ce0*/  LDL.LU R142, [R1+0x1bc8] ;  /* 0x001bc800018e7983 */ /* 0x000ea20000300800 */
[----:B0-----:R-:W-:Y:S01]  /*43cf0*/  VIADD R5, R5, UR4 ;  /* 0x0000000405057c36 */ /* 0x001fe20008000000 */
[----:B------:R-:W-:Y:S01]  /*43d00*/  F2FP.SATFINITE.E5M2.F32.PACK_AB_MERGE_C R250, R250, R144, RZ ;  /* 0x00000090fafa723e */ /* 0x000fe200048060ff */
[----:B------:R-:W-:Y:S01]  /*43d10*/  ULDC UR4, c[0x0][0x248] ;  /* 0x0000920000047ab9 */ /* 0x000fe20000000800 */
[----:B------:R-:W3:Y:S04]  /*43d20*/  LDL.LU R144, [R1+0x1bc4] ;  /* 0x001bc40001907983 */ /* 0x000ee80000300800 */
[----:B------:R0:W-:Y:S01]  /*43d30*/  STL [R1+0x14c], R5 ;  /* 0x00014c0501007387 */ /* 0x0001e20000100800 */
[----:B------:R-:W-:-:S03]  /*43d40*/  F2FP.SATFINITE.E5M2.F32.PACK_AB_MERGE_C R237, R237, R145, RZ ;  /* 0x00000091eded723e */ /* 0x000fc600048060ff */
[----:B------:R-:W3:Y:S01]  /*43d50*/  LDL.LU R145, [R1+0x1bc0] ;  /* 0x001bc00001917983 */ /* 0x000ee20000300800 */
[----:B0-----:R-:W-:Y:S01]  /*43d60*/  VIADD R5, R5, UR4 ;  /* 0x0000000405057c36 */ /* 0x001fe20008000000 */
[----:B------:R-:W-:Y:S01]  /*43d70*/  F2FP.SATFINITE.E5M2.F32.PACK_AB_MERGE_C R238, R238, R147, RZ ;  /* 0x00000093eeee723e */ /* 0x000fe200048060ff */
[----:B------:R-:W-:Y:S01]  /*43d80*/  ULDC UR4, c[0x0][0x248] ;  /* 0x0000920000047ab9 */ /* 0x000fe20000000800 */
[----:B------:R-:W4:Y:S04]  /*43d90*/  LDL.LU R147, [R1+0x1bbc] ;  /* 0x001bbc0001937983 */ /* 0x000f280000300800 */
[----:B------:R0:W-:Y:S01]  /*43da0*/  STL [R1+0x154], R5 ;  /* 0x0001540501007387 */ /* 0x0001e20000100800 */
[----:B------:R-:W-:-:S03]  /*43db0*/  F2FP.SATFINITE.E5M2.F32.PACK_AB_MERGE_C R239, R239, R146, RZ ;  /* 0x00000092efef723e */ /* 0x000fc600048060ff */
[----:B------:R-:W4:Y:S01]  /*43dc0*/  LDL.LU R146, [R1+0x1bb8] ;  /* 0x001bb80001927983 */ /* 0x000f220000300800 */
[----:B------:R-:W-:-:S03]  /*43dd0*/  F2FP.SATFINITE.E5M2.F32.PACK_AB_MERGE_C R235, R235, R148, RZ ;  /* 0x00000094ebeb723e */ /* 0x000fc600048060ff */
[----:B------:R-:W3:Y:S01]  /*43de0*/  LDL.LU R148, [R1+0x1bb4] ;  /* 0x001bb40001947983 */ /* 0x000ee20000300800 */
[----:B0-----:R-:W-:Y:S01]  /*43df0*/  VIADD R5, R5, UR4 ;  /* 0x0000000405057c36 */ /* 0x001fe20008000000 */
[----:B------:R-:W-:-:S04]  /*43e00*/  ULDC UR4, c[0x0][0x248] ;  /* 0x0000920000047ab9 */ /* 0x000fc80000000800 */
[----:B------:R0:W-:Y:S01]  /*43e10*/  STL [R1+0x158], R5 ;  /* 0x0001580501007387 */ /* 0x0001e20000100800 */
[----:B------:R-:W-:-:S03]  /*43e20*/  F2FP.SATFINITE.E5M2.F32.PACK_AB_MERGE_C R242, R242, R149, RZ ;  /* 0x00000095f2f2723e */ /* 0x000fc600048060ff */
[----:B------:R-:W3:Y:S01]  /*43e30*/  LDL.LU R149, [R1+0x1bb0] ;  /* 0x001bb00001957983 */ /* 0x000ee20000300800 */
        /* <DEDUP_REMOVED lines=81> */
[----:B------:R0:W-:Y:S04]  /*44350*/  STL [R1+0x6c0], R5 ;  /* 0x0006c00501007387 */ /* 0x0001e80000100800 */
[----:B------:R1:W-:Y:S01]  /*44360*/  STL [R1+0xb84], R25 ;  /* 0x000b841901007387 */ /* 0x0003e20000100800 */
[----:B0-----:R-:W-:Y:S01]  /*44370*/  VIADD R5, R5, UR4 ;  /* 0x0000000405057c36 */ /* 0x001fe20008000000 */
[----:B------:R-:W-:-:S04]  /*44380*/  ULDC UR4, c[0x0][0x248] ;  /* 0x0000920000047ab9 */ /* 0x000fc80000000800 */
[----:B------:R0:W-:Y:S04]  /*44390*/  STL [R1+0x6cc], R5 ;  /* 0x0006cc0501007387 */ /* 0x0001e80000100800 */
[----:B-1----:R-:W3:Y:S01]  /*443a0*/  LDL.LU R25, [R1+0xa00] ;  /* 0x000a000001197983 */ /* 0x002ee20000300800 */
[----:B0-----:R-:W-:Y:S01]  /*443b0*/  VIADD R5, R5, UR4 ;  /* 0x0000000405057c36 */ /* 0x001fe20008000000 */
[----:B------:R-:W-:-:S04]  /*443c0*/  ULDC UR4, c[0x0][0x248] ;  /* 0x0000920000047ab9 */ /* 0x000fc80000000800 */
[----:B------:R0:W-:Y:S04]  /*443d0*/  STL [R1+0x6dc], R5 ;  /* 0x0006dc0501007387 */ /* 0x0001e80000100800 */
[----:B------:R1:W-:Y:S01]  /*443e0*/  STL [R1+0x348], R27 ;  /* 0x0003481b01007387 */ /* 0x0003e20000100800 */
[----:B0-----:R-:W-:Y:S01]  /*443f0*/  VIADD R5, R5, UR4 ;  /* 0x0000000405057c36 */ /* 0x001fe20008000000 */
[----:B------:R-:W-:-:S04]  /*44400*/  ULDC UR4, c[0x0][0x248] ;  /* 0x0000920000047ab9 */ /* 0x000fc80000000800 */
[----:B------:R0:W-:Y:S01]  /*44410*/  STL [R1+0x6ec], R5 ;  /* 0x0006ec0501007387 */ /* 0x0001e20000100800 */
[----:B-1----:R-:W-:Y:S01]  /*44420*/  F2FP.SATFINITE.E5M2.F32.PACK_AB_MERGE_C R27, R135, R134, RZ ;  /* 0x00000086871b723e */ /* 0x002fe200048060ff */
[----:B0-----:R-:W-:Y:S01]  /*44430*/  VIADD R5, R5, UR4 ;  /* 0x0000000405057c36 */ /* 0x001fe20008000000 */
[----:B------:R-:W-:-:S04]  /*44440*/  ULDC UR4, c[0x0][0x248] ;  /* 0x0000920000047ab9 */ /* 0x000fc80000000800 */
[----:B------:R0:W-:Y:S01]  /*44450*/  STL [R1+0x6fc], R5 ;  /* 0x0006fc0501007387 */ /* 0x0001e20000100800 */
[----:B------:R-:W-:Y:S02]  /*44460*/  F2FP.SATFINITE.E5M2.F32.PACK_AB_MERGE_C R234, R236, R234, RZ ;  /* 0x000000eaecea723e */ /* 0x000fe400048060ff */
[----:B------:R-:W-:Y:S01]  /*44470*/  F2FP.SATFINITE.E5M2.F32.PACK_AB_MERGE_C R236, R31, R30, RZ ;  /* 0x0000001e1fec723e */ /* 0x000fe200048060ff */
[----:B------:R2:W-:Y:S01]  /*44480*/  STL [R1+0x330], R27 ;  /* 0x0003301b01007387 */ /* 0x0005e20000100800 */
[----:B0-----:R-:W-:Y:S01]  /*44490*/  VIADD R5, R5, UR4 ;  /* 0x0000000405057c36 */ /* 0x001fe20008000000 */
[----:B------:R-:W-:-:S04]  /*444a0*/  ULDC UR4, c[0x0][0x248] ;  /* 0x0000920000047ab9 */ /* 0x000fc80000000800 */
[----:B------:R0:W-:Y:S04]  /*444b0*/  STL [R1+0x70c], R5 ;  /* 0x00070c0501007387 */ /* 0x0001e80000100800 */
[----:B------:R-:W3:Y:S01]  /*444c0*/  LDL.LU R30, [R1+0xa04] ;  /* 0x000a0400011e7983 */ /* 0x000ee20000300800 */
[----:B--2---:R-:W-:Y:S01]  /*444d0*/  F2FP.SATFINITE.E5M2.F32.PACK_AB_MERGE_C R27, R143, R142, RZ ;  /* 0x0000008e8f1b723e */ /* 0x004fe200048060ff */
[----:B0-----:R-:W-:Y:S01]  /*444e0*/  VIADD R5, R5, UR4 ;  /* 0x0000000405057c36 */ /* 0x001fe20008000000 */
[----:B------:R-:W-:-:S04]  /*444f0*/  ULDC UR4, c[0x0][0x248] ;  /* 0x0000920000047ab9 */ /* 0x000fc80000000800 */
[----:B------:R0:W-:Y:S04]  /*44500*/  STL [R1+0x71c], R5 ;  /* 0x00071c0501007387 */ /* 0x0001e80000100800 */
[----:B------:R4:W-:Y:S01]  /*44510*/  STL [R1+0xb8c], R27 ;  /* 0x000b8c1b01007387 */ /* 0x0009e20000100800 */
[----:B0-----:R-:W-:Y:S01]  /*44520*/  VIADD R5, R5, UR4 ;  /* 0x0000000405057c36 */ /* 0x001fe20008000000 */
[----:B------:R-:W-:Y:S01]  /*44530*/  ULDC UR4, c[0x0][0x248] ;  /* 0x0000920000047ab9 */ /* 0x000fe20000000800 */
[----:B----4-:R-:W-:-:S03]  /*44540*/  F2FP.SATFINITE.E5M2.F32.PACK_AB_MERGE_C R27, R147, R146, RZ ;  /* 0x00000092931b723e */ /* 0x010fc600048060ff */
[----:B------:R0:W-:Y:S04]  /*44550*/  STL [R1+0x72c], R5 ;  /* 0x00072c0501007387 */ /* 0x0001e80000100800 */
[----:B------:R3:W-:Y:S01]  /*44560*/  STL [R1+0xb88], R27 ;  /* 0x000b881b01007387 */ /* 0x0007e20000100800 */
[----:B0-----:R-:W-:Y:S01]  /*44570*/  VIADD R5, R5, UR4 ;  /* 0x0000000405057c36 */ /* 0x001fe20008000000 */
[----:B------:R-:W-:Y:S01]  /*44580*/  ULDC UR4, c[0x0][0x248] ;  /* 0x0000920000047ab9 */ /* 0x000fe20000000800 */
[----:B---3--:R-:W-:-:S03]  /*44590*/  F2FP.SATFINITE.E5M2.F32.PACK_AB_MERGE_C R27, R151, R150, RZ ;  /* 0x00000096971b723e */ /* 0x008fc600048060ff */
[----:B------:R0:W-:Y:S04]  /*445a0*/  STL [R1+0x73c], R5 ;  /* 0x00073c0501007387 */ /* 0x0001e80000100800 */
[----:B------:R-:W-:Y:S01]  /*445b0*/  STL [R1+0x368], R27 ;  /* 0x0003681b01007387 */ /* 0x000fe20000100800 */
[----:B0-----:R-:W-:Y:S01]  /*445c0*/  VIADD R5, R5, UR4 ;  /* 0x0000000405057c36 */ /* 0x001fe20008000000 */
[----:B------:R-:W-:-:S04]  /*445d0*/  ULDC UR4, c[0x0][0x248] ;  /* 0x0000920000047ab9 */ /* 0x000fc80000000800 */
[----:B------:R0:W-:Y:S02]  /*445e0*/  STL [R1+0x74c], R5 ;  /* 0x00074c0501007387 */ /* 0x0001e40000100800 */
[----:B0-----:R-:W-:Y:S01]  /*445f0*/  VIADD R5, R5, UR4 ;  /* 0x0000000405057c36 */ /* 0x001fe20008000000 */
[----:B------:R-:W-:Y:S01]  /*44600*/  LOP3.LUT R9, R9, 0xffff, RZ, 0xc0, !PT ;  /* 0x0000ffff09097812 */ /* 0x000fe200078ec0ff */
[----:B------:R-:W-:-:S03]  /*44610*/  ULDC UR4, c[0x0][0x248] ;  /* 0x0000920000047ab9 */ /* 0x000fc60000000800 */
[----:B------:R0:W-:Y:S04]  /*44620*/  STL [R1+0x764], R5 ;  /* 0x0007640501007387 */ /* 0x0001e80000100800 */
[----:B------:R-:W2:Y:S04]  /*44630*/  LDL.LU R33, [R1+0xa0c] ;  /* 0x000a0c0001217983 */ /* 0x000ea80000300800 */
[----:B------:R-:W3:Y:S01]  /*44640*/  LDL.LU R31, [R1+0xa08] ;  /* 0x000a0800011f7983 */ /* 0x000ee20000300800 */
[----:B------:R-:W-:Y:S01]  /*44650*/  SHF.R.U32.HI R27, RZ, 0x8, R9 ;  /* 0x00000008ff1b7819 */ /* 0x000fe20000011609 */
[----:B0-----:R-:W-:Y:S01]  /*44660*/  VIADD R5, R5, UR4 ;  /* 0x0000000405057c36 */ /* 0x001fe20008000000 */
[----:B------:R-:W-:-:S02]  /*44670*/  ULDC UR4, c[0x0][0x248] ;  /* 0x0000920000047ab9 */ /* 0x000fc40000000800 */
[----:B------:R-:W-:Y:S02]  /*44680*/  LOP3.LUT R27, R27, 0xffff, RZ, 0xc0, !PT ;  /* 0x0000ffff1b1b7812 */ /* 0x000fe400078ec0ff */
[----:B------:R0:W-:Y:S01]  /*44690*/  STL [R1+0x784], R5 ;  /* 0x0007840501007387 */ /* 0x0001e20000100800 */
[----:B------:R-:W-:Y:S01]  /*446a0*/  LOP3.LUT R8, R8, 0xffff, RZ, 0xc0, !PT ;  /* 0x0000ffff08087812 */ /* 0x000fe200078ec0ff */
[----:B0-----:R-:W-:Y:S01]  /*446b0*/  VIADD R5, R5, UR4 ;  /* 0x0000000405057c36 */ /* 0x001fe20008000000 */
[----:B------:R-:W-:Y:S01]  /*446c0*/  ULDC UR4, c[0x0][0x248] ;  /* 0x0000920000047ab9 */ /* 0x000fe20000000800 */
[----:B------:R-:W-:-:S04]  /*446d0*/  LOP3.LUT R25, R25, 0xffff, RZ, 0xc0, !PT ;  /* 0x0000ffff19197812 */ /* 0x000fc800078ec0ff */
[----:B------:R-:W-:Y:S02]  /*446e0*/  SHF.R.U32.HI R29, RZ, 0x8, R25 ;  /* 0x00000008ff1d7819 */ /* 0x000fe40000011619 */
[----:B------:R-:W-:Y:S02]  /*446f0*/  PRMT R25, R25, 0x3340, R9 ;  /* 0x0000334019197816 */ /* 0x000fe40000000009 */
[----:B------:R-:W-:-:S04]  /*44700*/  LOP3.LUT R29, R29, 0xffff, RZ, 0xc0, !PT ;  /* 0x0000ffff1d1d7812 */ /* 0x000fc800078ec0ff */
[----:B------:R-:W-:Y:S01]  /*44710*/  PRMT R9, R29, 0x3340, R27 ;  /* 0x000033401d097816 */ /* 0x000fe2000000001b */
[----:B------:R-:W-:Y:S04]  /*44720*/  STL [R1+0x114c], R25 ;  /* 0x00114c1901007387 */ /* 0x000fe80000100800 */
[----:B------:R0:W-:Y:S04]  /*44730*/  STL [R1+0x798], R5 ;  /* 0x0007980501007387 */ /* 0x0001e80000100800 */
[----:B------:R1:W-:Y:S01]  /*44740*/  STL [R1+0x104c], R9 ;  /* 0x00104c0901007387 */ /* 0x0003e20000100800 */
[----:B0-----:R-:W-:Y:S01]  /*44750*/  VIADD R5, R5, UR4 ;  /* 0x0000000405057c36 */ /* 0x001fe20008000000 */
[----:B------:R-:W-:Y:S01]  /*44760*/  F2FP.SATFINITE.E5M2.F32.PACK_AB_MERGE_C R148, R149, R148, RZ ;  /* 0x000000949594723e */ /* 0x000fe200048060ff */
[----:B------:R-:W-:-:S03]  /*44770*/  ULDC UR4, c[0x0][0x248] ;  /* 0x0000920000047ab9 */ /* 0x000fc60000000800 */
[----:B------:R-:W-:Y:S01]  /*44780*/  STL [R1+0x7a0], R5 ;  /* 0x0007a00501007387 */ /* 0x000fe20000100800 */
[----:B-1----:R-:W-:-:S04]  /*44790*/  LOP3.LUT R9, R30, 0xffff, RZ, 0xc0, !PT ;  /* 0x0000ffff1e097812 */ /* 0x002fc800078ec0ff */
[----:B------:R-:W-:-:S05]  /*447a0*/  PRMT R27, R9, 0x3340, R8 ;  /* 0x00003340091b7816 */ /* 0x000fca0000000008 */
[----:B------:R0:W-:Y:S04]  /*447b0*/  STL [R1+0x1148], R27 ;  /* 0x0011481b01007387 */ /* 0x0001e80000100800 */
[----:B------:R-:W4:Y:S01]  /*447c0*/  LDL.LU R30, [R1+0xa10] ;  /* 0x000a1000011e7983 */ /* 0x000f220000300800 */
[----:B------:R-:W-:Y:S02]  /*447d0*/  LOP3.LUT R227, R227, 0xffff, RZ, 0xc0, !PT ;  /* 0x0000ffffe3e37812 */ /* 0x000fe400078ec0ff */
[----:B------:R-:W-:Y:S02]  /*447e0*/  LOP3.LUT R148, R148, 0xffff, RZ, 0xc0, !PT ;  /* 0x0000ffff94947812 */ /* 0x000fe400078ec0ff */
[----:B------:R-:W-:Y:S02]  /*447f0*/  SHF.R.U32.HI R25, RZ, 0x8, R9 ;  /* 0x00000008ff197819 */ /* 0x000fe40000011609 */
[----:B------:R-:W-:-:S02]  /*44800*/  SHF.R.U32.HI R8, RZ, 0x8, R8 ;  /* 0x00000008ff087819 */ /* 0x000fc40000011608 */
[--C-:B0-----:R-:W-:Y:S02]  /*44810*/  PRMT R27, R227, 0x3340, R148.reuse ;  /* 0x00003340e31b7816 */ /* 0x101fe40000000094 */
[----:B------:R-:W-:Y:S02]  /*44820*/  SHF.R.U32.HI R9, RZ, 0x8, R227 ;  /* 0x00000008ff097819 */ /* 0x000fe400000116e3 */
[----:B------:R-:W-:Y:S02]  /*44830*/  SHF.R.U32.HI R148, RZ, 0x8, R148 ;  /* 0x00000008ff947819 */ /* 0x000fe40000011694 */
[----:B------:R-:W-:Y:S02]  /*44840*/  LOP3.LUT R25, R25, 0xffff, RZ, 0xc0, !PT ;  /* 0x0000ffff19197812 */ /* 0x000fe400078ec0ff */
[----:B------:R-:W-:Y:S02]  /*44850*/  LOP3.LUT R8, R8, 0xffff, RZ, 0xc0, !PT ;  /* 0x0000ffff08087812 */ /* 0x000fe400078ec0ff */
[----:B------:R-:W-:-:S02]  /*44860*/  LOP3.LUT R9, R9, 0xffff, RZ, 0xc0, !PT ;  /* 0x0000ffff09097812 */ /* 0x000fc400078ec0ff */
[----:B------:R-:W-:Y:S01]  /*44870*/  LOP3.LUT R148, R148, 0xffff, RZ, 0xc0, !PT ;  /* 0x0000ffff94947812 */ /* 0x000fe200078ec0ff */
[----:B------:R-:W-:Y:S01]  /*44880*/  VIADD R5, R5, UR4 ;  /* 0x0000000405057c36 */ /* 0x000fe20008000000 */
[----:B------:R-:W-:Y:S01]  /*44890*/  PRMT R25, R25, 0x3340, R8 ;  /* 0x0000334019197816 */ /* 0x000fe20000000008 */
[----:B------:R-:W-:Y:S01]  /*448a0*/  STL [R1+0x1144], R27 ;  /* 0x0011441b01007387 */ /* 0x000fe20000100800 */
[----:B------:R-:W-:Y:S01]  /*448b0*/  PRMT R8, R9, 0x3340, R148 ;  /* 0x0000334009087816 */ /* 0x000fe20000000094 */
[----:B------:R-:W-:Y:S02]  /*448c0*/  ULDC UR4, c[0x0][0x248] ;  /* 0x0000920000047ab9 */ /* 0x000fe40000000800 */
[----:B------:R-:W-:Y:S01]  /*448d0*/  STL [R1+0x1040], R25 ;  /* 0x0010401901007387 */ /* 0x000fe20000100800 */
[----:B------:R-:W-:-:S03]  /*448e0*/  LOP3.LUT R11, R11, 0xffff, RZ, 0xc0, !PT ;  /* 0x0000ffff0b0b7812 */ /* 0x000fc600078ec0ff */
[----:B------:R0:W-:Y:S04]  /*448f0*/  STL [R1+0x790], R5 ;  /* 0x0007900501007387 */ /* 0x0001e80000100800 */
[----:B------:R2:W-:Y:S01]  /*44900*/  STL [R1+0x103c], R8 ;  /* 0x00103c0801007387 */ /* 0x0005e20000100800 */
[----:B0-----:R-:W-:Y:S01]  /*44910*/  VIADD R5, R5, UR4 ;  /* 0x0000000405057c36 */ /* 0x001fe20008000000 */
[----:B------:R-:W-:Y:S01]  /*44920*/  LOP3.LUT R10, R10, 0xffff, RZ, 0xc0, !PT ;  /* 0x0000ffff0a0a7812 */ /* 0x000fe200078ec0ff */
[----:B------:R-:W-:-:S03]  /*44930*/  ULDC UR4, c[0x0][0x248] ;  /* 0x0000920000047ab9 */ /* 0x000fc60000000800 */
[----:B------:R0:W-:Y:S01]  /*44940*/  STL [R1+0x79c], R5 ;  /* 0x00079c0501007387 */ /* 0x0001e20000100800 */
[----:B--2---:R-:W-:-:S04]  /*44950*/  LOP3.LUT R8, R33, 0xffff, RZ, 0xc0, !PT ;  /* 0x0000ffff21087812 */ /* 0x004fc800078ec0ff */
[----:B------:R-:W-:Y:S02]  /*44960*/  PRMT R27, R8, 0x3340, R11 ;  /* 0x00003340081b7816 */ /* 0x000fe4000000000b */
[----:B---3--:R-:W-:-:S03]  /*44970*/  LOP3.LUT R9, R31, 0xffff, RZ, 0xc0, !PT ;  /* 0x0000ffff1f097812 */ /* 0x008fc600078ec0ff */
[----:B------:R-:W-:Y:S01]  /*44980*/  STL [R1+0x1140], R27 ;  /* 0x0011401b01007387 */ /* 0x000fe20000100800 */
[----:B------:R-:W-:-:S03]  /*44990*/  SHF.R.U32.HI R25, RZ, 0x8, R8 ;  /* 0x00000008ff197819 */ /* 0x000fc60000011608 */
[----:B------:R-:W2:Y:S01]  /*449a0*/  LDL.LU R33, [R1+0xa14] ;  /* 0x000a140001217983 */ /* 0x000ea20000300800 */
[----:B------:R-:W-:Y:S02]  /*449b0*/  SHF.R.U32.HI R11, RZ, 0x8, R11 ;  /* 0x00000008ff0b7819 */ /* 0x000fe4000001160b */
[----:B------:R-:W-:Y:S02]  /*449c0*/  SHF.R.U32.HI R8, RZ, 0x8, R9 ;  /* 0x00000008ff087819 */ /* 0x000fe40000011609 */
[--C-:B------:R-:W-:Y:S02]  /*449d0*/  PRMT R9, R9, 0x3340, R10.reuse ;  /* 0x0000334009097816 */ /* 0x100fe4000000000a */
[----:B------:R-:W-:Y:S02]  /*449e0*/  LOP3.LUT R25, R25, 0xffff, RZ, 0xc0, !PT ;  /* 0x0000ffff19197812 */ /* 0x000fe400078ec0ff */
[----:B------:R-:W-:Y:S01]  /*449f0*/  LOP3.LUT R11, R11, 0xffff, RZ, 0xc0, !PT ;  /* 0x0000ffff0b0b7812 */ /* 0x000fe200078ec0ff */
[----:B------:R1:W-:Y:S01]  /*44a00*/  STL [R1+0x113c], R9 ;  /* 0x00113c0901007387 */ /* 0x0003e20000100800 */
[----:B------:R-:W-:Y:S01]  /*44a10*/  SHF.R.U32.HI R10, RZ, 0x8, R10 ;  /* 0x00000008ff0a7819 */ /* 0x000fe2000001160a */
[----:B0-----:R-:W-:Y:S01]  /*44a20*/  VIADD R5, R5, UR4 ;  /* 0x0000000405057c36 */ /* 0x001fe20008000000 */
[----:B------:R-:W-:Y:S01]  /*44a30*/  F2FP.SATFINITE.E5M2.F32.PACK_AB_MERGE_C R144, R145, R144, RZ ;  /* 0x000000909190723e */ /* 0x000fe200048060ff */
[----:B------:R-:W-:Y:S01]  /*44a40*/  ULDC UR4, c[0x0][0x248] ;  /* 0x0000920000047ab9 */ /* 0x000fe20000000800 */
[----:B------:R-:W-:-:S02]  /*44a50*/  LOP3.LUT R8, R8, 0xffff, RZ, 0xc0, !PT ;  /* 0x0000ffff08087812 */ /* 0x000fc400078ec0ff */
[----:B------:R-:W-:Y:S02]  /*44a60*/  LOP3.LUT R10, R10, 0xffff, RZ, 0xc0, !PT ;  /* 0x0000ffff0a0a7812 */ /* 0x000fe400078ec0ff */
[----:B-1----:R-:W-:Y:S02]  /*44a70*/  PRMT R9, R25, 0x3340, R11 ;  /* 0x0000334019097816 */ /* 0x002fe4000000000b */
[----:B------:R-:W-:Y:S02]  /*44a80*/  LOP3.LUT R240, R240, 0xffff, RZ, 0xc0, !PT ;  /* 0x0000fffff0f07812 */ /* 0x000fe400078ec0ff */
[----:B------:R-:W-:Y:S01]  /*44a90*/  LOP3.LUT R144, R144, 0xffff, RZ, 0xc0, !PT ;  /* 0x0000ffff90907812 */ /* 0x000fe200078ec0ff */
[----:B------:R-:W-:Y:S01]  /*44aa0*/  STL [R1+0x1038], R9 ;  /* 0x0010380901007387 */ /* 0x000fe20000100800 */
[----:B------:R-:W-:-:S03]  /*44ab0*/  PRMT R8, R8, 0x3340, R10 ;  /* 0x0000334008087816 */ /* 0x000fc6000000000a */
[----:B------:R0:W-:Y:S01]  /*44ac0*/  STL [R1+0x788], R5 ;  /* 0x0007880501007387 */ /* 0x0001e20000100800 */
[----:B------:R-:W-:-:S03]  /*44ad0*/  PRMT R11, R240, 0x3340, R144 ;  /* 0x00003340f00b7816 */ /* 0x000fc60000000090 */
[----:B------:R4:W-:Y:S01]  /*44ae0*/  STL [R1+0x1034], R8 ;  /* 0x0010340801007387 */ /* 0x0009e20000100800 */
[----:B0-----:R-:W-:Y:S01]  /*44af0*/  VIADD R5, R5, UR4 ;  /* 0x0000000405057c36 */ /* 0x001fe20008000000 */
[----:B------:R-:W-:Y:S01]  /*44b00*/  LOP3.LUT R13, R13, 0xffff, RZ, 0xc0, !PT ;  /* 0x0000ffff0d0d7812 */ /* 0x000fe200078ec0ff */
[----:B------:R-:W-:-:S03]  /*44b10*/  ULDC UR4, c[0x0][0x248] ;  /* 0x0000920000047ab9 */ /* 0x000fc60000000800 */
[----:B------:R0:W-:Y:S04]  /*44b20*/  STL [R1+0x794], R5 ;  /* 0x0007940501007387 */ /* 0x0001e80000100800 */
[----:B------:R-:W-:Y:S04]  /*44b30*/  STL [R1+0x1138], R11 ;  /* 0x0011380b01007387 */ /* 0x000fe80000100800 */
[----:B------:R-:W3:Y:S01]  /*44b40*/  LDL.LU R31, [R1+0xa1c] ;  /* 0x000a1c00011f7983 */ /* 0x000ee20000300800 */
[----:B----4-:R-:W-:-:S03]  /*44b50*/  LOP3.LUT R8, R30, 0xffff, RZ, 0xc0, !PT ;  /* 0x0000ffff1e087812 */ /* 0x010fc600078ec0ff */
[----:B------:R-:W4:Y:S01]  /*44b60*/  LDL.LU R30, [R1+0xa18] ;  /* 0x000a1800011e7983 */ /* 0x000f220000300800 */
[----:B------:R-:W-:Y:S02]  /*44b70*/  SHF.R.U32.HI R9, RZ, 0x8, R240 ;  /* 0x00000008ff097819 */ /* 0x000fe400000116f0 */
[----:B------:R-:W-:Y:S02]  /*44b80*/  SHF.R.U32.HI R144, RZ, 0x8, R144 ;  /* 0x00000008ff907819 */ /* 0x000fe40000011690 */
[----:B------:R-:W-:Y:S02]  /*44b90*/  SHF.R.U32.HI R10, RZ, 0x8, R8 ;  /* 0x00000008ff0a7819 */ /* 0x000fe40000011608 */
[--C-:B------:R-:W-:Y:S02]  /*44ba0*/  PRMT R8, R8, 0x3340, R13.reuse ;  /* 0x0000334008087816 */ /* 0x100fe4000000000d */
[----:B------:R-:W-:Y:S02]  /*44bb0*/  SHF.R.U32.HI R13, RZ, 0x8, R13 ;  /* 0x00000008ff0d7819 */ /* 0x000fe4000001160d */
[----:B------:R-:W-:-:S02]  /*44bc0*/  LOP3.LUT R9, R9, 0xffff, RZ, 0xc0, !PT ;  /* 0x0000ffff09097812 */ /* 0x000fc400078ec0ff */
[----:B------:R-:W-:Y:S02]  /*44bd0*/  LOP3.LUT R144, R144, 0xffff, RZ, 0xc0, !PT ;  /* 0x0000ffff90907812 */ /* 0x000fe400078ec0ff */
[----:B------:R-:W-:Y:S02]  /*44be0*/  LOP3.LUT R10, R10, 0xffff, RZ, 0xc0, !PT ;  /* 0x0000ffff0a0a7812 */ /* 0x000fe400078ec0ff */
[----:B------:R-:W-:Y:S01]  /*44bf0*/  LOP3.LUT R13, R13, 0xffff, RZ, 0xc0, !PT ;  /* 0x0000ffff0d0d7812 */ /* 0x000fe200078ec0ff */
[----:B------:R1:W-:Y:S01]  /*44c00*/  STL [R1+0x1134], R8 ;  /* 0x0011340801007387 */ /* 0x0003e20000100800 */
[----:B------:R-:W-:Y:S01]  /*44c10*/  PRMT R9, R9, 0x3340, R144 ;  /* 0x0000334009097816 */ /* 0x000fe20000000090 */
[----:B0-----:R-:W-:Y:S01]  /*44c20*/  VIADD R5, R5, UR4 ;  /* 0x0000000405057c36 */ /* 0x001fe20008000000 */
[----:B------:R-:W-:Y:S01]  /*44c30*/  LOP3.LUT R12, R12, 0xffff, RZ, 0xc0, !PT ;  /* 0x0000ffff0c0c7812 */ /* 0x000fe200078ec0ff */
[----:B------:R-:W-:Y:S02]  /*44c40*/  ULDC UR4, c[0x0][0x248] ;  /* 0x0000920000047ab9 */ /* 0x000fe40000000800 */
[----:B------:R-:W-:Y:S01]  /*44c50*/  STL [R1+0x1028], R9 ;  /* 0x0010280901007387 */ /* 0x000fe20000100800 */
[----:B-1----:R-:W-:-:S03]  /*44c60*/  PRMT R8, R10, 0x3340, R13 ;  /* 0x000033400a087816 */ /* 0x002fc6000000000d */
[----:B------:R0:W-:Y:S01]  /*44c70*/  STL [R1+0x77c], R5 ;  /* 0x00077c0501007387 */ /* 0x0001e20000100800 */
[----:B------:R-:W-:-:S03]  /*44c80*/  F2FP.SATFINITE.E5M2.F32.PACK_AB_MERGE_C R140, R141, R140, RZ ;  /* 0x0000008c8d8c723e */ /* 0x000fc600048060ff */
[----:B------:R-:W-:Y:S01]  /*44c90*/  STL [R1+0x1024], R8 ;  /* 0x0010240801007387 */ /* 0x000fe20000100800 */
[----:B------:R-:W-:Y:S02]  /*44ca0*/  LOP3.LUT R241, R241, 0xffff, RZ, 0xc0, !PT ;  /* 0x0000fffff1f17812 */ /* 0x000fe400078ec0ff */
[----:B------:R-:W-:Y:S01]  /*44cb0*/  LOP3.LUT R140, R140, 0xffff, RZ, 0xc0, !PT ;  /* 0x0000ffff8c8c7812 */ /* 0x000fe200078ec0ff */
[----:B0-----:R-:W-:Y:S01]  /*44cc0*/  VIADD R5, R5, UR4 ;  /* 0x0000000405057c36 */ /* 0x001fe20008000000 */
[----:B------:R-:W-:-:S04]  /*44cd0*/  ULDC UR4, c[0x0][0x248] ;  /* 0x0000920000047ab9 */ /* 0x000fc80000000800 */
[----:B------:R0:W-:Y:S01]  /*44ce0*/  STL [R1+0x78c], R5 ;  /* 0x00078c0501007387 */ /* 0x0001e20000100800 */
[----:B------:R-:W-:Y:S01]  /*44cf0*/  LOP3.LUT R15, R15, 0xffff, RZ, 0xc0, !PT ;  /* 0x0000ffff0f0f7812 */ /* 0x000fe200078ec0ff */
[----:B0-----:R-:W-:Y:S01]  /*44d00*/  VIADD R5, R5, UR4 ;  /* 0x0000000405057c36 */ /* 0x001fe20008000000 */
[----:B------:R-:W-:Y:S01]  /*44d10*/  ULDC UR4, c[0x0][0x248] ;  /* 0x0000920000047ab9 */ /* 0x000fe20000000800 */
[----:B--2---:R-:W-:-:S04]  /*44d20*/  LOP3.LUT R8, R33, 0xffff, RZ, 0xc0, !PT ;  /* 0x0000ffff21087812 */ /* 0x004fc800078ec0ff */
[----:B------:R-:W-:Y:S02]  /*44d30*/  PRMT R10, R8, 0x3340, R12 ;  /* 0x00003340080a7816 */ /* 0x000fe4000000000c */
[----:B------:R-:W-:Y:S02]  /*44d40*/  SHF.R.U32.HI R9, RZ, 0x8, R8 ;  /* 0x00000008ff097819 */ /* 0x000fe40000011608 */
[----:B------:R-:W-:Y:S01]  /*44d50*/  SHF.R.U32.HI R12, RZ, 0x8, R12 ;  /* 0x00000008ff0c7819 */ /* 0x000fe2000001160c */
[----:B------:R0:W-:Y:S01]  /*44d60*/  STL [R1+0x1130], R10 ;  /* 0x0011300a01007387 */ /* 0x0001e20000100800 */
[----:B------:R-:W-:Y:S02]  /*44d70*/  SHF.R.U32.HI R8, RZ, 0x8, R241 ;  /* 0x00000008ff087819 */ /* 0x000fe400000116f1 */
[----:B------:R-:W-:Y:S02]  /*44d80*/  LOP3.LUT R9, R9, 0xffff, RZ, 0xc0, !PT ;  /* 0x0000ffff09097812 */ /* 0x000fe400078ec0ff */
[----:B------:R-:W-:-:S02]  /*44d90*/  LOP3.LUT R12, R12, 0xffff, RZ, 0xc0, !PT ;  /* 0x0000ffff0c0c7812 */ /* 0x000fc400078ec0ff */
[--C-:B0-----:R-:W-:Y:S02]  /*44da0*/  PRMT R10, R241, 0x3340, R140.reuse ;  /* 0x00003340f10a7816 */ /* 0x101fe4000000008c */
[----:B------:R-:W-:Y:S02]  /*44db0*/  SHF.R.U32.HI R140, RZ, 0x8, R140 ;  /* 0x00000008ff8c7819 */ /* 0x000fe4000001168c */
[----:B------:R-:W-:Y:S02]  /*44dc0*/  LOP3.LUT R8, R8, 0xffff, RZ, 0xc0, !PT ;  /* 0x0000ffff08087812 */ /* 0x000fe400078ec0ff */
[----:B------:R-:W-:Y:S02]  /*44dd0*/  LOP3.LUT R140, R140, 0xffff, RZ, 0xc0, !PT ;  /* 0x0000ffff8c8c7812 */ /* 0x000fe400078ec0ff */
[----:B------:R-:W-:Y:S02]  /*44de0*/  PRMT R9, R9, 0x3340, R12 ;  /* 0x0000334009097816 */ /* 0x000fe4000000000c */
[----:B------:R-:W-:Y:S01]  /*44df0*/  PRMT R8, R8, 0x3340, R140 ;  /* 0x0000334008087816 */ /* 0x000fe2000000008c */
[----:B------:R-:W-:Y:S04]  /*44e00*/  STL [R1+0x112c], R10 ;  /* 0x00112c0a01007387 */ /* 0x000fe80000100800 */
[----:B------:R-:W-:Y:S04]  /*44e10*/  STL [R1+0x1018], R9 ;  /* 0x0010180901007387 */ /* 0x000fe80000100800 */
[----:B------:R0:W-:Y:S04]  /*44e20*/  STL [R1+0x774], R5 ;  /* 0x0007740501007387 */ /* 0x0001e80000100800 */
[----:B------:R3:W-:Y:S01]  /*44e30*/  STL [R1+0x1014], R8 ;  /* 0x0010140801007387 */ /* 0x0007e20000100800 */
[----:B0-----:R-:W-:Y:S01]  /*44e40*/  VIADD R5, R5, UR4 ;  /* 0x0000000405057c36 */ /* 0x001fe20008000000 */
[----:B------:R-:W-:Y:S01]  /*44e50*/  LOP3.LUT R14, R14, 0xffff, RZ, 0xc0, !PT ;  /* 0x0000ffff0e0e7812 */ /* 0x000fe200078ec0ff */
[----:B------:R-:W-:Y:S01]  /*44e60*/  ULDC UR4, c[0x0][0x248] ;  /* 0x0000920000047ab9 */ /* 0x000fe20000000800 */
[----:B---3--:R-:W-:-:S04]  /*44e70*/  LOP3.LUT R8, R31, 0xffff, RZ, 0xc0, !PT ;  /* 0x0000ffff1f087812 */ /* 0x008fc800078ec0ff */
[----:B------:R-:W-:Y:S01]  /*44e80*/  PRMT R11, R8, 0x3340, R15 ;  /* 0x00003340080b7816 */ /* 0x000fe2000000000f */
[----:B------:R0:W-:Y:S04]  /*44e90*/  STL [R1+0x780], R5 ;  /* 0x0007800501007387 */ /* 0x0001e80000100800 */
[----:B------:R-:W-:Y:S04]  /*44ea0*/  STL [R1+0x1128], R11 ;  /* 0x0011280b01007387 */ /* 0x000fe80000100800 */
[----:B------:R-:W2:Y:S04]  /*44eb0*/  LDL.LU R33, [R1+0xa24] ;  /* 0x000a240001217983 */ /* 0x000ea80000300800 */
[----:B------:R-:W3:Y:S01]  /*44ec0*/  LDL.LU R31, [R1+0xa20] ;  /* 0x000a2000011f7983 */ /* 0x000ee20000300800 */
[----:B------:R-:W-:-:S02]  /*44ed0*/  SHF.R.U32.HI R10, RZ, 0x8, R8 ;  /* 0x00000008ff0a7819 */ /* 0x000fc40000011608 */
[----:B------:R-:W-:Y:S02]  /*44ee0*/  SHF.R.U32.HI R15, RZ, 0x8, R15 ;  /* 0x00000008ff0f7819 */ /* 0x000fe4000001160f */
[----:B------:R-:W-:Y:S02]  /*44ef0*/  LOP3.LUT R10, R10, 0xffff, RZ, 0xc0, !PT ;  /* 0x0000ffff0a0a7812 */ /* 0x000fe400078ec0ff */
[----:B------:R-:W-:Y:S01]  /*44f00*/  LOP3.LUT R15, R15, 0xffff, RZ, 0xc0, !PT ;  /* 0x0000ffff0f0f7812 */ /* 0x000fe200078ec0ff */
[----:B0-----:R-:W-:Y:S01]  /*44f10*/  VIADD R5, R5, UR4 ;  /* 0x0000000405057c36 */ /* 0x001fe20008000000 */
[----:B------:R-:W-:Y:S01]  /*44f20*/  F2FP.SATFINITE.E5M2.F32.PACK_AB_MERGE_C R136, R137, R136, RZ ;  /* 0x000000888988723e */ /* 0x000fe200048060ff */
[----:B------:R-:W-:-:S03]  /*44f30*/  ULDC UR4, c[0x0][0x248] ;  /* 0x0000920000047ab9 */ /* 0x000fc60000000800 */
[----:B------:R-:W-:Y:S02]  /*44f40*/  LOP3.LUT R136, R136, 0xffff, RZ, 0xc0, !PT ;  /* 0x0000ffff88887812 */ /* 0x000fe400078ec0ff */
[----:B----4-:R-:W-:-:S04]  /*44f50*/  LOP3.LUT R9, R30, 0xffff, RZ, 0xc0, !PT ;  /* 0x0000ffff1e097812 */ /* 0x010fc800078ec0ff */
[----:B------:R-:W-:Y:S02]  /*44f60*/  SHF.R.U32.HI R8, RZ, 0x8, R9 ;  /* 0x00000008ff087819 */ /* 0x000fe40000011609 */
[--C-:B------:R-:W-:Y:S02]  /*44f70*/  PRMT R9, R9, 0x3340, R14.reuse ;  /* 0x0000334009097816 */ /* 0x100fe4000000000e */
[----:B------:R-:W-:Y:S02]  /*44f80*/  SHF.R.U32.HI R14, RZ, 0x8, R14 ;  /* 0x00000008ff0e7819 */ /* 0x000fe4000001160e */
[----:B------:R-:W-:Y:S01]  /*44f90*/  LOP3.LUT R8, R8, 0xffff, RZ, 0xc0, !PT ;  /* 0x0000ffff08087812 */ /* 0x000fe200078ec0ff */
[----:B------:R0:W-:Y:S01]  /*44fa0*/  STL [R1+0x1124], R9 ;  /* 0x0011240901007387 */ /* 0x0001e20000100800 */
[----:B------:R-:W-:-:S04]  /*44fb0*/  LOP3.LUT R14, R14, 0xffff, RZ, 0xc0, !PT ;  /* 0x0000ffff0e0e7812 */ /* 0x000fc800078ec0ff */
[----:B------:R-:W-:Y:S02]  /*44fc0*/  PRMT R8, R8, 0x3340, R14 ;  /* 0x0000334008087816 */ /* 0x000fe4000000000e */
[----:B0-----:R-:W-:-:S05]  /*44fd0*/  PRMT R9, R10, 0x3340, R15 ;  /* 0x000033400a097816 */ /* 0x001fca000000000f */
[----:B------:R-:W-:Y:S04]  /*44fe0*/  STL [R1+0x1004], R9 ;  /* 0x0010040901007387 */ /* 0x000fe80000100800 */
[----:B------:R0:W-:Y:S04]  /*44ff0*/  STL [R1+0x76c], R5 ;  /* 0x00076c0501007387 */ /* 0x0001e80000100800 */
[----:B------:R1:W-:Y:S01]  /*45000*/  STL [R1+0x1000], R8 ;  /* 0x0010000801007387 */ /* 0x0003e20000100800 */
[----:B0-----:R-:W-:Y:S01]  /*45010*/  VIADD R5, R5, UR4 ;  /* 0x0000000405057c36 */ /* 0x001fe20008000000 */
[----:B------:R-:W-:Y:S01]  /*45020*/  F2FP.SATFINITE.E5M2.F32.PACK_AB_MERGE_C R138, R139, R138, RZ ;  /* 0x0000008a8b8a723e */ /* 0x000fe200048060ff */
[----:B------:R-:W-:Y:S01]  /*45030*/  ULDC UR4, c[0x0][0x248] ;  /* 0x0000920000047ab9 */ /* 0x000fe20000000800 */
[----:B-1----:R-:W-:-:S04]  /*45040*/  LOP3.LUT R8, R246, 0xffff, RZ, 0xc0, !PT ;  /* 0x0000fffff6087812 */ /* 0x002fc800078ec0ff */
[----:B------:R-:W-:Y:S01]  /*45050*/  PRMT R10, R8, 0x3340, R136 ;  /* 0x00003340080a7816 */ /* 0x000fe20000000088 */
[----:B------:R-:W-:Y:S04]  /*45060*/  STL [R1+0x778], R5 ;  /* 0x0007780501007387 */ /* 0x000fe80000100800 */
[----:B------:R0:W-:Y:S04]  /*45070*/  STL [R1+0x111c], R10 ;  /* 0x00111c0a01007387 */ /* 0x0001e80000100800 */
[----:B------:R-:W4:Y:S01]  /*45080*/  LDL.LU R30, [R1+0xa28] ;  /* 0x000a2800011e7983 */ /* 0x000f220000300800 */
[----:B------:R-:W-:-:S02]  /*45090*/  LOP3.LUT R245, R245, 0xffff, RZ, 0xc0, !PT ;  /* 0x0000fffff5f57812 */ /* 0x000fc400078ec0ff */
[----:B------:R-:W-:Y:S02]  /*450a0*/  LOP3.LUT R138, R138, 0xffff, RZ, 0xc0, !PT ;  /* 0x0000ffff8a8a7812 */ /* 0x000fe400078ec0ff */
[----:B------:R-:W-:Y:S02]  /*450b0*/  SHF.R.U32.HI R9, RZ, 0x8, R8 ;  /* 0x00000008ff097819 */ /* 0x000fe40000011608 */
[----:B------:R-:W-:Y:S02]  /*450c0*/  SHF.R.U32.HI R136, RZ, 0x8, R136 ;  /* 0x00000008ff887819 */ /* 0x000fe40000011688 */
[--C-:B0-----:R-:W-:Y:S02]  /*450d0*/  PRMT R10, R245, 0x3340, R138.reuse ;  /* 0x00003340f50a7816 */ /* 0x101fe4000000008a */
[----:B------:R-:W-:Y:S02]  /*450e0*/  SHF.R.U32.HI R8, RZ, 0x8, R245 ;  /* 0x00000008ff087819 */ /* 0x000fe400000116f5 */
[----:B------:R-:W-:-:S02]  /*450f0*/  SHF.R.U32.HI R138, RZ, 0x8, R138 ;  /* 0x00000008ff8a7819 */ /* 0x000fc4000001168a */
[----:B------:R-:W-:Y:S02]  /*45100*/  LOP3.LUT R9, R9, 0xffff, RZ, 0xc0, !PT ;  /* 0x0000ffff09097812 */ /* 0x000fe400078ec0ff */
[----:B------:R-:W-:Y:S02]  /*45110*/  LOP3.LUT R136, R136, 0xffff, RZ, 0xc0, !PT ;  /* 0x0000ffff88887812 */ /* 0x000fe400078ec0ff */
[----:B------:R-:W-:Y:S02]  /*45120*/  LOP3.LUT R8, R8, 0xffff, RZ, 0xc0, !PT ;  /* 0x0000ffff08087812 */ /* 0x000fe400078ec0ff */
[----:B------:R-:W-:Y:S01]  /*45130*/  LOP3.LUT R138, R138, 0xffff, RZ, 0xc0, !PT ;  /* 0x0000ffff8a8a7812 */ /* 0x000fe200078ec0ff */
[----:B------:R-:W-:Y:S01]  /*45140*/  VIADD R5, R5, UR4 ;  /* 0x0000000405057c36 */ /* 0x000fe20008000000 */
[----:B------:R-:W-:Y:S01]  /*45150*/  PRMT R9, R9, 0x3340, R136 ;  /* 0x0000334009097816 */ /* 0x000fe20000000088 */
[----:B------:R-:W-:Y:S01]  /*45160*/  STL [R1+0x1120], R10 ;  /* 0x0011200a01007387 */ /* 0x000fe20000100800 */
[----:B------:R-:W-:Y:S01]  /*45170*/  PRMT R8, R8, 0x3340, R138 ;  /* 0x0000334008087816 */ /* 0x000fe2000000008a */
[----:B------:R-:W-:-:S02]  /*45180*/  ULDC UR4, c[0x0][0x248] ;  /* 0x0000920000047ab9 */ /* 0x000fc40000000800 */
[----:B------:R-:W-:Y:S01]  /*45190*/  STL [R1+0xff8], R9 ;  /* 0x000ff80901007387 */ /* 0x000fe20000100800 */
[----:B------:R-:W-:-:S03]  /*451a0*/  LOP3.LUT R17, R17, 0xffff, RZ, 0xc0, !PT ;  /* 0x0000ffff11117812 */ /* 0x000fc600078ec0ff */
[----:B------:R0:W-:Y:S04]  /*451b0*/  STL [R1+0x760], R5 ;  /* 0x0007600501007387 */ /* 0x0001e80000100800 */
[----:B------:R-:W-:Y:S01]  /*451c0*/  STL [R1+0xffc], R8 ;  /* 0x000ffc0801007387 */ /* 0x000fe20000100800 */
[----:B0-----:R-:W-:Y:S01]  /*451d0*/  VIADD R5, R5, UR4 ;  /* 0x0000000405057c36 */ /* 0x001fe20008000000 */
[----:B------:R-:W-:Y:S01]  /*451e0*/  LOP3.LUT R16, R16, 0xffff, RZ, 0xc0, !PT ;  /* 0x0000ffff10107812 */ /* 0x000fe200078ec0ff */
[----:B------:R-:W-:-:S03]  /*451f0*/  ULDC UR4, c[0x0][0x248] ;  /* 0x0000920000047ab9 */ /* 0x000fc60000000800 */
[----:B------:R0:W-:Y:S02]  /*45200*/  STL [R1+0x770], R5 ;  /* 0x0007700501007387 */ /* 0x0001e40000100800 */
[----:B0-----:R-:W-:Y:S01]  /*45210*/  VIADD R5, R5, UR4 ;  /* 0x0000000405057c36 */ /* 0x001fe20008000000 */
[----:B------:R-:W-:Y:S01]  /*45220*/  ULDC UR4, c[0x0][0x248] ;  /* 0x0000920000047ab9 */ /* 0x000fe20000000800 */
[----:B--2---:R-:W-:-:S04]  /*45230*/  LOP3.LUT R8, R33, 0xffff, RZ, 0xc0, !PT ;  /* 0x0000ffff21087812 */ /* 0x004fc800078ec0ff */
[----:B------:R-:W-:Y:S02]  /*45240*/  PRMT R11, R8, 0x3340, R17 ;  /* 0x00003340080b7816 */ /* 0x000fe40000000011 */
[----:B---3--:R-:W-:-:S03]  /*45250*/  LOP3.LUT R9, R31, 0xffff, RZ, 0xc0, !PT ;  /* 0x0000ffff1f097812 */ /* 0x008fc600078ec0ff */
[----:B------:R-:W-:Y:S04]  /*45260*/  STL [R1+0x1118], R11 ;  /* 0x0011180b01007387 */ /* 0x000fe80000100800 */
[----:B------:R-:W2:Y:S01]  /*45270*/  LDL.LU R31, [R1+0xa2c] ;  /* 0x000a2c00011f7983 */ /* 0x000ea20000300800 */
[----:B------:R-:W-:Y:S02]  /*45280*/  SHF.R.U32.HI R10, RZ, 0x8, R8 ;  /* 0x00000008ff0a7819 */ /* 0x000fe40000011608 */
[----:B------:R-:W-:Y:S02]  /*45290*/  SHF.R.U32.HI R17, RZ, 0x8, R17 ;  /* 0x00000008ff117819 */ /* 0x000fe40000011611 */
[----:B------:R-:W-:Y:S02]  /*452a0*/  SHF.R.U32.HI R8, RZ, 0x8, R9 ;  /* 0x00000008ff087819 */ /* 0x000fe40000011609 */
[----:B------:R-:W-:-:S02]  /*452b0*/  PRMT R9, R9, 0x3340, R16 ;  /* 0x0000334009097816 */ /* 0x000fc40000000010 */
[----:B------:R-:W-:Y:S02]  /*452c0*/  SHF.R.U32.HI R16, RZ, 0x8, R16 ;  /* 0x00000008ff107819 */ /* 0x000fe40000011610 */
[----:B------:R-:W-:Y:S02]  /*452d0*/  LOP3.LUT R10, R10, 0xffff, RZ, 0xc0, !PT ;  /* 0x0000ffff0a0a7812 */ /* 0x000fe400078ec0ff */
[----:B------:R-:W-:Y:S01]  /*452e0*/  LOP3.LUT R17, R17, 0xffff, RZ, 0xc0, !PT ;  /* 0x0000ffff11117812 */ /* 0x000fe200078ec0ff */
[----:B------:R0:W-:Y:S01]  /*452f0*/  STL [R1+0x1114], R9 ;  /* 0x0011140901007387 */ /* 0x0001e20000100800 */
[----:B------:R-:W-:Y:S02]  /*45300*/  LOP3.LUT R8, R8, 0xffff, RZ, 0xc0, !PT ;  /* 0x0000ffff08087812 */ /* 0x000fe400078ec0ff */
[----:B------:R-:W-:-:S04]  /*45310*/  LOP3.LUT R16, R16, 0xffff, RZ, 0xc0, !PT ;  /* 0x0000ffff10107812 */ /* 0x000fc800078ec0ff */
[----:B------:R-:W-:Y:S02]  /*45320*/  PRMT R8, R8, 0x3340, R16 ;  /* 0x0000334008087816 */ /* 0x000fe40000000010 */
[----:B0-----:R-:W-:-:S05]  /*45330*/  PRMT R9, R10, 0x3340, R17 ;  /* 0x000033400a097816 */ /* 0x001fca0000000011 */
[----:B------:R-:W-:Y:S04]  /*45340*/  STL [R1+0xff0], R9 ;  /* 0x000ff00901007387 */ /* 0x000fe80000100800 */
[----:B------:R0:W-:Y:S04]  /*45350*/  STL [R1+0x758], R5 ;  /* 0x0007580501007387 */ /* 0x0001e80000100800 */
[----:B------:R1:W-:Y:S01]  /*45360*/  STL [R1+0xfec], R8 ;  /* 0x000fec0801007387 */ /* 0x0003e20000100800 */
[----:B0-----:R-:W-:Y:S01]  /*45370*/  VIADD R5, R5, UR4 ;  /* 0x0000000405057c36 */ /* 0x001fe20008000000 */
[----:B------:R-:W-:Y:S01]  /*45380*/  LOP3.LUT R19, R19, 0xffff, RZ, 0xc0, !PT ;  /* 0x0000ffff13137812 */ /* 0x000fe200078ec0ff */
[----:B------:R-:W-:Y:S01]  /*45390*/  ULDC UR4, c[0x0][0x248] ;  /* 0x0000920000047ab9 */ /* 0x000fe20000000800 */
[----:B-1----:R-:W-:-:S04]  /*453a0*/  LOP3.LUT R8, R247, 0xffff, RZ, 0xc0, !PT ;  /* 0x0000fffff7087812 */ /* 0x002fc800078ec0ff */
[----:B------:R-:W-:Y:S01]  /*453b0*/  PRMT R11, R8, 0x3340, R132 ;  /* 0x00003340080b7816 */ /* 0x000fe20000000084 */
[----:B------:R0:W-:Y:S04]  /*453c0*/  STL [R1+0x768], R5 ;  /* 0x0007680501007387 */ /* 0x0001e80000100800 */
[----:B------:R-:W-:Y:S01]  /*453d0*/  STL [R1+0x1110], R11 ;  /* 0x0011100b01007387 */ /* 0x000fe20000100800 */
[----:B----4-:R-:W-:-:S03]  /*453e0*/  LOP3.LUT R9, R30, 0xffff, RZ, 0xc0, !PT ;  /* 0x0000ffff1e097812 */ /* 0x010fc600078ec0ff */
[----:B------:R-:W3:Y:S01]  /*453f0*/  LDL.LU R30, [R1+0xa30] ;  /* 0x000a3000011e7983 */ /* 0x000ee20000300800 */
[----:B------:R-:W-:Y:S02]  /*45400*/  SHF.R.U32.HI R10, RZ, 0x8, R8 ;  /* 0x00000008ff0a7819 */ /* 0x000fe40000011608 */
[----:B------:R-:W-:Y:S02]  /*45410*/  SHF.R.U32.HI R132, RZ, 0x8, R132 ;  /* 0x00000008ff847819 */ /* 0x000fe40000011684 */
[----:B------:R-:W-:Y:S02]  /*45420*/  SHF.R.U32.HI R8, RZ, 0x8, R9 ;  /* 0x00000008ff087819 */ /* 0x000fe40000011609 */
[--C-:B------:R-:W-:Y:S02]  /*45430*/  PRMT R9, R9, 0x3340, R19.reuse ;  /* 0x0000334009097816 */ /* 0x100fe40000000013 */
[----:B------:R-:W-:Y:S02]  /*45440*/  SHF.R.U32.HI R19, RZ, 0x8, R19 ;  /* 0x00000008ff137819 */ /* 0x000fe40000011613 */
[----:B------:R-:W-:-:S02]  /*45450*/  LOP3.LUT R10, R10, 0xffff, RZ, 0xc0, !PT ;  /* 0x0000ffff0a0a7812 */ /* 0x000fc400078ec0ff */
[----:B------:R-:W-:Y:S01]  /*45460*/  LOP3.LUT R132, R132, 0xffff, RZ, 0xc0, !PT ;  /* 0x0000ffff84847812 */ /* 0x000fe200078ec0ff */
[----:B------:R1:W-:Y:S01]  /*45470*/  STL [R1+0x110c], R9 ;  /* 0x00110c0901007387 */ /* 0x0003e20000100800 */
[----:B------:R-:W-:Y:S02]  /*45480*/  LOP3.LUT R8, R8, 0xffff, RZ, 0xc0, !PT ;  /* 0x0000ffff08087812 */ /* 0x000fe400078ec0ff */
[----:B------:R-:W-:Y:S01]  /*45490*/  LOP3.LUT R19, R19, 0xffff, RZ, 0xc0, !PT ;  /* 0x0000ffff13137812 */ /* 0x000fe200078ec0ff */
[----:B0-----:R-:W-:Y:S01]  /*454a0*/  VIADD R5, R5, UR4 ;  /* 0x0000000405057c36 */ /* 0x001fe20008000000 */
[----:B------:R-:W-:Y:S01]  /*454b0*/  LOP3.LUT R18, R18, 0xffff, RZ, 0xc0, !PT ;  /* 0x0000ffff12127812 */ /* 0x000fe200078ec0ff */
[----:B------:R-:W-:Y:S01]  /*454c0*/  ULDC UR4, c[0x0][0x248] ;  /* 0x0000920000047ab9 */ /* 0x000fe20000000800 */
[----:B------:R-:W-:Y:S02]  /*454d0*/  PRMT R8, R8, 0x3340, R19 ;  /* 0x0000334008087816 */ /* 0x000fe40000000013 */
[----:B-1----:R-:W-:-:S05]  /*454e0*/  PRMT R9, R10, 0x3340, R132 ;  /* 0x000033400a097816 */ /* 0x002fca0000000084 */
[----:B------:R0:W-:Y:S04]  /*454f0*/  STL [R1+0xfe0], R9 ;  /* 0x000fe00901007387 */ /* 0x0001e80000100800 */
[----:B------:R1:W-:Y:S04]  /*45500*/  STL [R1+0x750], R5 ;  /* 0x0007500501007387 */ /* 0x0003e80000100800 */
[----:B------:R-:W-:Y:S01]  /*45510*/  STL [R1+0xfd4], R8 ;  /* 0x000fd40801007387 */ /* 0x000fe20000100800 */
[----:B0-----:R-:W-:Y:S01]  /*45520*/  LOP3.LUT R9, R248, 0xffff, RZ, 0xc0, !PT ;  /* 0x0000fffff8097812 */ /* 0x001fe200078ec0ff */
[----:B-1----:R-:W-:Y:S01]  /*45530*/  VIADD R5, R5, UR4 ;  /* 0x0000000405057c36 */ /* 0x002fe20008000000 */
[----:B------:R-:W-:-:S04]  /*45540*/  ULDC UR4, c[0x0][0x248] ;  /* 0x0000920000047ab9 */ /* 0x000fc80000000800 */
[----:B------:R0:W-:Y:S02]  /*45550*/  STL [R1+0x75c], R5 ;  /* 0x00075c0501007387 */ /* 0x0001e40000100800 */
[----:B0-----:R-:W-:Y:S01]  /*45560*/  VIADD R5, R5, UR4 ;  /* 0x0000000405057c36 */ /* 0x001fe20008000000 */
[----:B------:R-:W-:Y:S01]  /*45570*/  ULDC UR4, c[0x0][0x248] ;  /* 0x0000920000047ab9 */ /* 0x000fe20000000800 */
[----:B--2---:R-:W-:-:S04]  /*45580*/  LOP3.LUT R8, R31, 0xffff, RZ, 0xc0, !PT ;  /* 0x0000ffff1f087812 */ /* 0x004fc800078ec0ff */
[----:B------:R-:W-:Y:S02]  /*45590*/  SHF.R.U32.HI R10, RZ, 0x8, R8 ;  /* 0x00000008ff0a7819 */ /* 0x000fe40000011608 */
[--C-:B------:R-:W-:Y:S02]  /*455a0*/  PRMT R11, R8, 0x3340, R18.reuse ;  /* 0x00003340080b7816 */ /* 0x100fe40000000012 */
[----:B------:R-:W-:Y:S02]  /*455b0*/  SHF.R.U32.HI R18, RZ, 0x8, R18 ;  /* 0x00000008ff127819 */ /* 0x000fe40000011612 */
[----:B------:R-:W-:Y:S02]  /*455c0*/  SHF.R.U32.HI R8, RZ, 0x8, R9 ;  /* 0x00000008ff087819 */ /* 0x000fe40000011609 */
[--C-:B------:R-:W-:Y:S02]  /*455d0*/  PRMT R9, R9, 0x3340, R128.reuse ;  /* 0x0000334009097816 */ /* 0x100fe40000000080 */
[----:B------:R-:W-:Y:S01]  /*455e0*/  SHF.R.U32.HI R128, RZ, 0x8, R128 ;  /* 0x00000008ff807819 */ /* 0x000fe20000011680 */
[----:B------:R-:W-:Y:S01]  /*455f0*/  STL [R1+0x1108], R11 ;  /* 0x0011080b01007387 */ /* 0x000fe20000100800 */
[----:B------:R-:W-:-:S02]  /*45600*/  LOP3.LUT R10, R10, 0xffff, RZ, 0xc0, !PT ;  /* 0x0000ffff0a0a7812 */ /* 0x000fc400078ec0ff */
[----:B------:R-:W-:Y:S01]  /*45610*/  LOP3.LUT R18, R18, 0xffff, RZ, 0xc0, !PT ;  /* 0x0000ffff12127812 */ /* 0x000fe200078ec0ff */
[----:B------:R-:W2:Y:S01]  /*45620*/  LDL.LU R31, [R1+0xa34] ;  /* 0x000a3400011f7983 */ /* 0x000ea20000300800 */
[----:B------:R-:W-:Y:S02]  /*45630*/  LOP3.LUT R8, R8, 0xffff, RZ, 0xc0, !PT ;  /* 0x0000ffff08087812 */ /* 0x000fe400078ec0ff */
[----:B------:R-:W-:Y:S01]  /*45640*/  LOP3.LUT R128, R128, 0xffff, RZ, 0xc0, !PT ;  /* 0x0000ffff80807812 */ /* 0x000fe200078ec0ff */
[----:B------:R0:W-:Y:S03]  /*45650*/  STL [R1+0x1104], R9 ;  /* 0x0011040901007387 */ /* 0x0001e60000100800 */
        /* <DEDUP_REMOVED lines=11> */
[----:B------:R-:W-:Y:S04]  /*45710*/  STL [R1+0x1100], R11 ;  /* 0x0011000b01007387 */ /* 0x000fe80000100800 */
[----:B------:R-:W4:Y:S01]  /*45720*/  LDL.LU R33, [R1+0xa3c] ;  /* 0x000a3c0001217983 */ /* 0x000f220000300800 */
[----:B---3--:R-:W-:-:S03]  /*45730*/  LOP3.LUT R9, R30, 0xffff, RZ, 0xc0, !PT ;  /* 0x0000ffff1e097812 */ /* 0x008fc600078ec0ff */
        /* <DEDUP_REMOVED lines=17> */
[----:B------:R1:W-:Y:S01]  /*45850*/  STL [R1+0x738], R5 ;  /* 0x0007380501007387 */ /* 0x0003e20000100800 */
[----:B------:R-:W-:-:S03]  /*45860*/  LOP3.LUT R124, R124, 0xffff, RZ, 0xc0, !PT ;  /* 0x0000ffff7c7c7812 */ /* 0x000fc600078ec0ff */
[----:B------:R-:W-:Y:S01]  /*45870*/  STL [R1+0xfbc], R8 ;  /* 0x000fbc0801007387 */ /* 0x000fe20000100800 */
[----:B0-----:R-:W-:Y:S01]  /*45880*/  LOP3.LUT R9, R251, 0xffff, RZ, 0xc0, !PT ;  /* 0x0000fffffb097812 */ /* 0x001fe200078ec0ff */
[----:B-1----:R-:W-:Y:S01]  /*45890*/  VIADD R5, R5, UR4 ;  /* 0x0000000405057c36 */ /* 0x002fe20008000000 */
[----:B------:R-:W-:-:S04]  /*458a0*/  ULDC UR4, c[0x0][0x248] ;  /* 0x0000920000047ab9 */ /* 0x000fc80000000800 */
[----:B------:R0:W-:Y:S01]  /*458b0*/  STL [R1+0x748], R5 ;  /* 0x0007480501007387 */ /* 0x0001e20000100800 */
[----:B------:R-:W-:Y:S01]  /*458c0*/  LOP3.LUT R23, R23, 0xffff, RZ, 0xc0, !PT ;  /* 0x0000ffff17177812 */ /* 0x000fe200078ec0ff */
[----:B0-----:R-:W-:Y:S01]  /*458d0*/  VIADD R5, R5, UR4 ;  /* 0x0000000405057c36 */ /* 0x001fe20008000000 */
[----:B------:R-:W-:Y:S01]  /*458e0*/  ULDC UR4, c[0x0][0x248] ;  /* 0x0000920000047ab9 */ /* 0x000fe20000000800 */
[----:B------:R-:W-:Y:S02]  /*458f0*/  LOP3.LUT R22, R22, 0xffff, RZ, 0xc0, !PT ;  /* 0x0000ffff16167812 */ /* 0x000fe400078ec0ff */
        /* <DEDUP_REMOVED lines=20> */
[----:B------:R-:W-:Y:S01]  /*45a40*/  ULDC UR4, c[0x0][0x248] ;  /* 0x0000920000047ab9 */ /* 0x000fe20000000800 */
[----:B----4-:R-:W-:-:S04]  /*45a50*/  LOP3.LUT R8, R33, 0xffff, RZ, 0xc0, !PT ;  /* 0x0000ffff21087812 */ /* 0x010fc800078ec0ff */
[----:B------:R-:W-:Y:S02]  /*45a60*/  SHF.R.U32.HI R10, RZ, 0x8, R8 ;  /* 0x00000008ff0a7819 */ /* 0x000fe40000011608 */
[----:B------:R-:W-:Y:S01]  /*45a70*/  PRMT R11, R8, 0x3340, R23 ;  /* 0x00003340080b7816 */ /* 0x000fe20000000017 */
[----:B------:R0:W-:Y:S04]  /*45a80*/  STL [R1+0x740], R5 ;  /* 0x0007400501007387 */ /* 0x0001e80000100800 */
[----:B------:R-:W-:Y:S04]  /*45a90*/  STL [R1+0x10f0], R11 ;  /* 0x0010f00b01007387 */ /* 0x000fe80000100800 */
[----:B------:R-:W4:Y:S01]  /*45aa0*/  LDL.LU R33, [R1+0xa44] ;  /* 0x000a440001217983 */ /* 0x000f220000300800 */
[----:B---3--:R-:W-:-:S04]  /*45ab0*/  LOP3.LUT R9, R30, 0xffff, RZ, 0xc0, !PT ;  /* 0x0000ffff1e097812 */ /* 0x008fc800078ec0ff */
[----:B------:R-:W-:Y:S02]  /*45ac0*/  SHF.R.U32.HI R8, RZ, 0x8, R9 ;  /* 0x00000008ff087819 */ /* 0x000fe40000011609 */
[----:B------:R-:W-:-:S05]  /*45ad0*/  PRMT R9, R9, 0x3340, R22 ;  /* 0x0000334009097816 */ /* 0x000fca0000000016 */
[----:B------:R1:W-:Y:S04]  /*45ae0*/  STL [R1+0x10ec], R9 ;  /* 0x0010ec0901007387 */ /* 0x0003e80000100800 */
[----:B------:R-:W3:Y:S01]  /*45af0*/  LDL.LU R30, [R1+0xa40] ;  /* 0x000a4000011e7983 */ /* 0x000ee20000300800 */
[----:B------:R-:W-:Y:S02]  /*45b00*/  SHF.R.U32.HI R23, RZ, 0x8, R23 ;  /* 0x00000008ff177819 */ /* 0x000fe40000011617 */
[----:B------:R-:W-:Y:S02]  /*45b10*/  SHF.R.U32.HI R22, RZ, 0x8, R22 ;  /* 0x00000008ff167819 */ /* 0x000fe40000011616 */
[----:B------:R-:W-:Y:S02]  /*45b20*/  LOP3.LUT R10, R10, 0xffff, RZ, 0xc0, !PT ;  /* 0x0000ffff0a0a7812 */ /* 0x000fe400078ec0ff */
[----:B------:R-:W-:-:S02]  /*45b30*/  LOP3.LUT R23, R23, 0xffff, RZ, 0xc0, !PT ;  /* 0x0000ffff17177812 */ /* 0x000fc400078ec0ff */
[----:B------:R-:W-:Y:S02]  /*45b40*/  LOP3.LUT R8, R8, 0xffff, RZ, 0xc0, !PT ;  /* 0x0000ffff08087812 */ /* 0x000fe400078ec0ff */
[----:B------:R-:W-:Y:S01]  /*45b50*/  LOP3.LUT R22, R22, 0xffff, RZ, 0xc0, !PT ;  /* 0x0000ffff16167812 */ /* 0x000fe200078ec0ff */
[----:B0-----:R-:W-:Y:S01]  /*45b60*/  VIADD R5, R5, UR4 ;  /* 0x0000000405057c36 */ /* 0x001fe20008000000 */
[----:B-1----:R-:W-:Y:S01]  /*45b70*/  PRMT R9, R10, 0x3340, R23 ;  /* 0x000033400a097816 */ /* 0x002fe20000000017 */
[----:B------:R-:W-:Y:S01]  /*45b80*/  ULDC UR4, c[0x0][0x248] ;  /* 0x0000920000047ab9 */ /* 0x000fe20000000800 */
[----:B------:R-:W-:Y:S02]  /*45b90*/  PRMT R8, R8, 0x3340, R22 ;  /* 0x0000334008087816 */ /* 0x000fe40000000016 */
[----:B------:R-:W-:Y:S01]  /*45ba0*/  F2FP.SATFINITE.E5M2.F32.PACK_AB_MERGE_C R120, R121, R120, RZ ;  /* 0x000000787978723e */ /* 0x000fe200048060ff */
[----:B------:R0:W-:Y:S01]  /*45bb0*/  STL [R1+0x724], R5 ;  /* 0x0007240501007387 */ /* 0x0001e20000100800 */
[----:B------:R-:W-:-:S03]  /*45bc0*/  F2FP.SATFINITE.E5M2.F32.PACK_AB_MERGE_C R122, R123, R122, RZ ;  /* 0x0000007a7b7a723e */ /* 0x000fc600048060ff */
[----:B------:R1:W-:Y:S01]  /*45bd0*/  STL [R1+0xfa0], R9 ;  /* 0x000fa00901007387 */ /* 0x0003e20000100800 */
[----:B------:R-:W-:-:S03]  /*45be0*/  LOP3.LUT R120, R120, 0xffff, RZ, 0xc0, !PT ;  /* 0x0000ffff78787812 */ /* 0x000fc600078ec0ff */
[----:B------:R-:W-:Y:S01]  /*45bf0*/  STL [R1+0xf9c], R8 ;  /* 0x000f9c0801007387 */ /* 0x000fe20000100800 */
[----:B------:R-:W-:Y:S01]  /*45c00*/  LOP3.LUT R122, R122, 0xffff, RZ, 0xc0, !PT ;  /* 0x0000ffff7a7a7812 */ /* 0x000fe200078ec0ff */
[----:B0-----:R-:W-:Y:S01]  /*45c10*/  VIADD R5, R5, UR4 ;  /* 0x0000000405057c36 */ /* 0x001fe20008000000 */
[----:B------:R-:W-:Y:S01]  /*45c20*/  F2FP.SATFINITE.E5M2.F32.PACK_AB_MERGE_C R34, R35, R34, RZ ;  /* 0x000000222322723e */ /* 0x000fe200048060ff */
[----:B------:R-:W-:Y:S01]  /*45c30*/  ULDC UR4, c[0x0][0x248] ;  /* 0x0000920000047ab9 */ /* 0x000fe20000000800 */
[----:B-1----:R-:W-:Y:S02]  /*45c40*/  LOP3.LUT R9, R252, 0xffff, RZ, 0xc0, !PT ;  /* 0x0000fffffc097812 */ /* 0x002fe400078ec0ff */
[----:B------:R0:W-:Y:S01]  /*45c50*/  STL [R1+0x734], R5 ;  /* 0x0007340501007387 */ /* 0x0001e20000100800 */
[----:B------:R-:W-:Y:S01]  /*45c60*/  LOP3.LUT R153, R153, 0xffff, RZ, 0xc0, !PT ;  /* 0x0000ffff99997812 */ /* 0x000fe200078ec0ff */
[----:B0-----:R-:W-:Y:S01]  /*45c70*/  VIADD R5, R5, UR4 ;  /* 0x0000000405057c36 */ /* 0x001fe20008000000 */
[----:B------:R-:W-:Y:S01]  /*45c80*/  ULDC UR4, c[0x0][0x248] ;  /* 0x0000920000047ab9 */ /* 0x000fe20000000800 */
[----:B------:R-:W-:-:S02]  /*45c90*/  LOP3.LUT R152, R152, 0xffff, RZ, 0xc0, !PT ;  /* 0x0000ffff98987812 */ /* 0x000fc400078ec0ff */
[----:B--2---:R-:W-:-:S04]  /*45ca0*/  LOP3.LUT R8, R31, 0xffff, RZ, 0xc0, !PT ;  /* 0x0000ffff1f087812 */ /* 0x004fc800078ec0ff */
[----:B------:R-:W-:Y:S02]  /*45cb0*/  SHF.R.U32.HI R10, RZ, 0x8, R8 ;  /* 0x00000008ff0a7819 */ /* 0x000fe40000011608 */
[----:B------:R-:W-:Y:S02]  /*45cc0*/  PRMT R11, R8, 0x3340, R120 ;  /* 0x00003340080b7816 */ /* 0x000fe40000000078 */
[----:B------:R-:W-:Y:S02]  /*45cd0*/  SHF.R.U32.HI R8, RZ, 0x8, R9 ;  /* 0x00000008ff087819 */ /* 0x000fe40000011609 */
[----:B------:R-:W-:Y:S02]  /*45ce0*/  PRMT R9, R9, 0x3340, R122 ;  /* 0x0000334009097816 */ /* 0x000fe4000000007a */
[----:B------:R-:W-:Y:S01]  /*45cf0*/  SHF.R.U32.HI R120, RZ, 0x8, R120 ;  /* 0x00000008ff787819 */ /* 0x000fe20000011678 */
[----:B------:R-:W-:Y:S01]  /*45d00*/  STL [R1+0x10e4], R11 ;  /* 0x0010e40b01007387 */ /* 0x000fe20000100800 */
[----:B------:R-:W-:-:S02]  /*45d10*/  SHF.R.U32.HI R122, RZ, 0x8, R122 ;  /* 0x00000008ff7a7819 */ /* 0x000fc4000001167a */
[----:B------:R-:W-:Y:S01]  /*45d20*/  LOP3.LUT R10, R10, 0xffff, RZ, 0xc0, !PT ;  /* 0x0000ffff0a0a7812 */ /* 0x000fe200078ec0ff */
[----:B------:R-:W2:Y:S01]  /*45d30*/  LDL.LU R35, [R1+0x66c] ;  /* 0x00066c0001237983 */ /* 0x000ea20000300800 */
[----:B------:R-:W-:Y:S02]  /*45d40*/  LOP3.LUT R120, R120, 0xffff, RZ, 0xc0, !PT ;  /* 0x0000ffff78787812 */ /* 0x000fe400078ec0ff */
[----:B------:R-:W-:Y:S01]  /*45d50*/  LOP3.LUT R8, R8, 0xffff, RZ, 0xc0, !PT ;  /* 0x0000ffff08087812 */ /* 0x000fe200078ec0ff */
[----:B------:R0:W-:Y:S01]  /*45d60*/  STL [R1+0x10e8], R9 ;  /* 0x0010e80901007387 */ /* 0x0001e20000100800 */
[----:B------:R-:W-:-:S03]  /*45d70*/  LOP3.LUT R122, R122, 0xffff, RZ, 0xc0, !PT ;  /* 0x0000ffff7a7a7812 */ /* 0x000fc600078ec0ff */
[----:B------:R-:W2:Y:S01]  /*45d80*/  LDL.LU R31, [R1+0xa48] ;  /* 0x000a4800011f7983 */ /* 0x000ea20000300800 */
[----:B------:R-:W-:Y:S02]  /*45d90*/  PRMT R8, R8, 0x3340, R122 ;  /* 0x0000334008087816 */ /* 0x000fe4000000007a */
[----:B0-----:R-:W-:Y:S01]  /*45da0*/  PRMT R9, R10, 0x3340, R120 ;  /* 0x000033400a097816 */ /* 0x001fe20000000078 */
[----:B------:R0:W-:Y:S04]  /*45db0*/  STL [R1+0x718], R5 ;  /* 0x0007180501007387 */ /* 0x0001e80000100800 */
[----:B------:R-:W-:Y:S04]  /*45dc0*/  STL [R1+0xf94], R9 ;  /* 0x000f940901007387 */ /* 0x000fe80000100800 */
        /* <DEDUP_REMOVED lines=25> */
[----:B------:R0:W-:Y:S04]  /*45f60*/  STL [R1+0x710], R5 ;  /* 0x0007100501007387 */ /* 0x0001e80000100800 */
[----:B------:R-:W-:Y:S01]  /*45f70*/  STL [R1+0xf88], R9 ;  /* 0x000f880901007387 */ /* 0x000fe20000100800 */
[----:B------:R-:W-:-:S03]  /*45f80*/  LOP3.LUT R116, R116, 0xffff, RZ, 0xc0, !PT ;  /* 0x0000ffff74747812 */ /* 0x000fc600078ec0ff */
[----:B------:R-:W-:Y:S01]  /*45f90*/  STL [R1+0xf84], R8 ;  /* 0x000f840801007387 */ /* 0x000fe20000100800 */
[----:B------:R-:W-:Y:S01]  /*45fa0*/  LOP3.LUT R155, R155, 0xffff, RZ, 0xc0, !PT ;  /* 0x0000ffff9b9b7812 */ /* 0x000fe200078ec0ff */
[----:B0-----:R-:W-:Y:S01]  /*45fb0*/  VIADD R5, R5, UR4 ;  /* 0x0000000405057c36 */ /* 0x001fe20008000000 */
[----:B------:R-:W-:-:S04]  /*45fc0*/  ULDC UR4, c[0x0][0x248] ;  /* 0x0000920000047ab9 */ /* 0x000fc80000000800 */
[----:B------:R0:W-:Y:S01]  /*45fd0*/  STL [R1+0x720], R5 ;  /* 0x0007200501007387 */ /* 0x0001e20000100800 */
[----:B------:R-:W-:Y:S01]  /*45fe0*/  F2FP.SATFINITE.E5M2.F32.PACK_AB_MERGE_C R112, R113, R112, RZ ;  /* 0x000000707170723e */ /* 0x000fe200048060ff */
[----:B0-----:R-:W-:Y:S01]  /*45ff0*/  VIADD R5, R5, UR4 ;  /* 0x0000000405057c36 */ /* 0x001fe20008000000 */
[----:B------:R-:W-:Y:S01]  /*46000*/  LOP3.LUT R154, R154, 0xffff, RZ, 0xc0, !PT ;  /* 0x0000ffff9a9a7812 */ /* 0x000fe200078ec0ff */
[----:B------:R-:W-:Y:S01]  /*46010*/  ULDC UR4, c[0x0][0x248] ;  /* 0x0000920000047ab9 */ /* 0x000fe20000000800 */
[----:B------:R-:W-:Y:S02]  /*46020*/  LOP3.LUT R112, R112, 0xffff, RZ, 0xc0, !PT ;  /* 0x0000ffff70707812 */ /* 0x000fe400078ec0ff */
[----:B--2---:R-:W-:-:S04]  /*46030*/  LOP3.LUT R8, R35, 0xffff, RZ, 0xc0, !PT ;  /* 0x0000ffff23087812 */ /* 0x004fc800078ec0ff */
[----:B------:R-:W-:Y:S02]  /*46040*/  SHF.R.U32.HI R10, RZ, 0x8, R8 ;  /* 0x00000008ff0a7819 */ /* 0x000fe40000011608 */
[----:B------:R-:W-:Y:S02]  /*46050*/  LOP3.LUT R9, R31, 0xffff, RZ, 0xc0, !PT ;  /* 0x0000ffff1f097812 */ /* 0x000fe400078ec0ff */
[--C-:B------:R-:W-:Y:S02]  /*46060*/  PRMT R11, R8, 0x3340, R116.reuse ;  /* 0x00003340080b7816 */ /* 0x100fe40000000074 */
[----:B------:R-:W-:Y:S02]  /*46070*/  SHF.R.U32.HI R8, RZ, 0x8, R9 ;  /* 0x00000008ff087819 */ /* 0x000fe40000011609 */
[--C-:B------:R-:W-:Y:S02]  /*46080*/  PRMT R9, R9, 0x3340, R155.reuse ;  /* 0x0000334009097816 */ /* 0x100fe4000000009b */
        /* <DEDUP_REMOVED lines=96> */
[----:B------:R0:W-:Y:S01]  /*46690*/  STL [R1+0x6e4], R5 ;  /* 0x0006e40501007387 */ /* 0x0001e20000100800 */
[----:B------:R-:W-:-:S03]  /*466a0*/  LOP3.LUT R159, R159, 0xffff, RZ, 0xc0, !PT ;  /* 0x0000ffff9f9f7812 */ /* 0x000fc600078ec0ff */
[----:B------:R-:W-:Y:S01]  /*466b0*/  STL [R1+0xf4c], R9 ;  /* 0x000f4c0901007387 */ /* 0x000fe20000100800 */
[----:B------:R-:W-:-:S03]  /*466c0*/  LOP3.LUT R158, R158, 0xffff, RZ, 0xc0, !PT ;  /* 0x0000ffff9e9e7812 */ /* 0x000fc600078ec0ff */
[----:B------:R-:W-:Y:S01]  /*466d0*/  STL [R1+0xf48], R8 ;  /* 0x000f480801007387 */ /* 0x000fe20000100800 */
[----:B0-----:R-:W-:Y:S01]  /*466e0*/  VIADD R5, R5, UR4 ;  /* 0x0000000405057c36 */ /* 0x001fe20008000000 */
[----:B------:R-:W-:-:S04]  /*466f0*/  ULDC UR4, c[0x0][0x248] ;  /* 0x0000920000047ab9 */ /* 0x000fc80000000800 */
[----:B------:R0:W-:Y:S01]  /*46700*/  STL [R1+0x6f4], R5 ;  /* 0x0006f40501007387 */ /* 0x0001e20000100800 */
[----:B------:R-:W-:Y:S02]  /*46710*/  F2FP.SATFINITE.E5M2.F32.PACK_AB_MERGE_C R104, R105, R104, RZ ;  /* 0x000000686968723e */ /* 0x000fe400048060ff */
        /* <DEDUP_REMOVED lines=8> */
[----:B------:R-:W-:Y:S02]  /*467a0*/  PRMT R11, R8, 0x3340, R159 ;  /* 0x00003340080b7816 */ /* 0x000fe4000000009f */
        /* <DEDUP_REMOVED lines=48> */
[----:B------:R-:W-:Y:S01]  /*46ab0*/  F2FP.SATFINITE.E5M2.F32.PACK_AB_MERGE_C R100, R101, R100, RZ ;  /* 0x000000646564723e */ /* 0x000fe200048060ff */
[----:B0-----:R-:W-:-:S03]  /*46ac0*/  VIADD R5, R5, UR4 ;  /* 0x0000000405057c36 */ /* 0x001fc60008000000 */
        /* <DEDUP_REMOVED lines=48> */
[----:B------:R-:W-:-:S03]  /*46dd0*/  F2FP.SATFINITE.E5M2.F32.PACK_AB_MERGE_C R96, R97, R96, RZ ;  /* 0x000000606160723e */ /* 0x000fc600048060ff */
        /* <DEDUP_REMOVED lines=900> */
[----:B------:R0:W-:Y:S01]  /*4a620*/  STL [R1+0x110], R5 ;  /* 0x0001100501007387 */ /* 0x0001e20000100800 */
[----:B---3--:R-:W-:-:S04]  /*4a630*/  LOP3.LUT R9, R30, 0xffff, RZ, 0xc0, !PT ;  /* 0x0000ffff1e097812 */ /* 0x008fc800078ec0ff */
[----:B------:R-:W-:Y:S02]  /*4a640*/  SHF.R.U32.HI R8, RZ, 0x8, R9 ;  /* 0x00000008ff087819 */ /* 0x000fe40000011609 */
[----:B------:R-:W-:Y:S01]  /*4a650*/  PRMT R9, R9, 0x3340, R207 ;  /* 0x0000334009097816 */ /* 0x000fe200000000cf */
[----:B------:R-:W-:Y:S04]  /*4a660*/  STL [R1+0xdb8], R11 ;  /* 0x000db80b01007387 */ /* 0x000fe80000100800 */
[----:B------:R-:W3:Y:S04]  /*4a670*/  LDL.LU R33, [R1+0xc58] ;  /* 0x000c580001217983 */ /* 0x000ee80000300800 */
[----:B------:R1:W-:Y:S04]  /*4a680*/  STL [R1+0xdb4], R9 ;  /* 0x000db40901007387 */ /* 0x0003e80000100800 */
[----:B------:R-:W4:Y:S01]  /*4a690*/  LDL.LU R30, [R1+0xc54] ;  /* 0x000c5400011e7983 */ /* 0x000f220000300800 */
[----:B------:R-:W-:-:S02]  /*4a6a0*/  SHF.R.U32.HI R209, RZ, 0x8, R209 ;  /* 0x00000008ffd17819 */ /* 0x000fc400000116d1 */
[----:B------:R-:W-:Y:S02]  /*4a6b0*/  SHF.R.U32.HI R207, RZ, 0x8, R207 ;  /* 0x00000008ffcf7819 */ /* 0x000fe400000116cf */
[----:B------:R-:W-:Y:S02]  /*4a6c0*/  LOP3.LUT R10, R10, 0xffff, RZ, 0xc0, !PT ;  /* 0x0000ffff0a0a7812 */ /* 0x000fe400078ec0ff */
[----:B------:R-:W-:Y:S02]  /*4a6d0*/  LOP3.LUT R209, R209, 0xffff, RZ, 0xc0, !PT ;  /* 0x0000ffffd1d17812 */ /* 0x000fe400078ec0ff */
[----:B------:R-:W-:Y:S02]  /*4a6e0*/  LOP3.LUT R8, R8, 0xffff, RZ, 0xc0, !PT ;  /* 0x0000ffff08087812 */ /* 0x000fe400078ec0ff */
[----:B------:R-:W-:Y:S01]  /*4a6f0*/  LOP3.LUT R207, R207, 0xffff, RZ, 0xc0, !PT ;  /* 0x0000ffffcfcf7812 */ /* 0x000fe200078ec0ff */
[----:B0-----:R-:W-:Y:S01]  /*4a700*/  VIADD R5, R5, UR4 ;  /* 0x0000000405057c36 */ /* 0x001fe20008000000 */
[----:B-1----:R-:W-:Y:S01]  /*4a710*/  PRMT R9, R10, 0x3340, R209 ;  /* 0x000033400a097816 */ /* 0x002fe200000000d1 */
[----:B------:R-:W-:Y:S01]  /*4a720*/  ULDC UR4, c[0x0][0x248] ;  /* 0x0000920000047ab9 */ /* 0x000fe20000000800 */
[----:B------:R-:W-:-:S02]  /*4a730*/  PRMT R8, R8, 0x3340, R207 ;  /* 0x0000334008087816 */ /* 0x000fc400000000cf */
        /* <DEDUP_REMOVED lines=34> */
[----:B------:R-:W-:-:S04]  /*4a960*/  ULDC UR4, c[0x0][0x248] ;  /* 0x0000920000047ab9 */ /* 0x000fc80000000800 */
[----:B------:R0:W-:Y:S01]  /*4a970*/  STL [R1+0x108], R5 ;  /* 0x0001080501007387 */ /* 0x0001e20000100800 */
[----:B---3--:R-:W-:-:S04]  /*4a980*/  LOP3.LUT R8, R33, 0xffff, RZ, 0xc0, !PT ;  /* 0x0000ffff21087812 */ /* 0x008fc800078ec0ff */
[----:B------:R-:W-:Y:S02]  /*4a990*/  SHF.R.U32.HI R10, RZ, 0x8, R8 ;  /* 0x00000008ff0a7819 */ /* 0x000fe40000011608 */
[----:B----4-:R-:W-:Y:S02]  /*4a9a0*/  LOP3.LUT R9, R30, 0xffff, RZ, 0xc0, !PT ;  /* 0x0000ffff1e097812 */ /* 0x010fe400078ec0ff */
[----:B------:R-:W-:Y:S02]  /*4a9b0*/  PRMT R11, R8, 0x3340, R211 ;  /* 0x00003340080b7816 */ /* 0x000fe400000000d3 */
        /* <DEDUP_REMOVED lines=107> */
[----:B---3--:R-:W-:-:S04]  /*4b070*/  LOP3.LUT R8, R33, 0xffff, RZ, 0xc0, !PT ;  /* 0x0000ffff21087812 */ /* 0x008fc800078ec0ff */
[----:B------:R-:W-:Y:S02]  /*4b080*/  SHF.R.U32.HI R10, RZ, 0x8, R8 ;  /* 0x00000008ff0a7819 */ /* 0x000fe40000011608 */
[----:B----4-:R-:W-:Y:S02]  /*4b090*/  LOP3.LUT R9, R30, 0xffff, RZ, 0xc0, !PT ;  /* 0x0000ffff1e097812 */ /* 0x010fe400078ec0ff */
[----:B------:R-:W-:Y:S02]  /*4b0a0*/  PRMT R11, R8, 0x3340, R217 ;  /* 0x00003340080b7816 */ /* 0x000fe400000000d9 */
[----:B------:R-:W-:Y:S02]  /*4b0b0*/  SHF.R.U32.HI R8, RZ, 0x8, R9 ;  /* 0x00000008ff087819 */ /* 0x000fe40000011609 */
[----:B------:R-:W-:Y:S01]  /*4b0c0*/  PRMT R9, R9, 0x3340, R239 ;  /* 0x0000334009097816 */ /* 0x000fe200000000ef */
[----:B------:R0:W-:Y:S04]  /*4b0d0*/  STL [R1+0xe8], R5 ;  /* 0x0000e80501007387 */ /* 0x0001e80000100800 */
        /* <DEDUP_REMOVED lines=82> */
[----:B------:R-:W-:Y:S02]  /*4b600*/  F2FP.SATFINITE.E5M2.F32.PACK_AB_MERGE_C R38, R39, R38, RZ ;  /* 0x000000262726723e */ /* 0x000fe400048060ff */
[----:B--2---:R-:W-:-:S04]  /*4b610*/  LOP3.LUT R8, R35, 0xffff, RZ, 0xc0, !PT ;  /* 0x0000ffff23087812 */ /* 0x004fc800078ec0ff */
[----:B------:R-:W-:Y:S02]  /*4b620*/  SHF.R.U32.HI R10, RZ, 0x8, R8 ;  /* 0x00000008ff0a7819 */ /* 0x000fe40000011608 */
[----:B------:R-:W-:Y:S02]  /*4b630*/  LOP3.LUT R9, R31, 0xffff, RZ, 0xc0, !PT ;  /* 0x0000ffff1f097812 */ /* 0x000fe400078ec0ff */
[----:B------:R-:W-:Y:S02]  /*4b640*/  PRMT R11, R8, 0x3340, R223 ;  /* 0x00003340080b7816 */ /* 0x000fe400000000df */
[----:B------:R-:W-:Y:S02]  /*4b650*/  SHF.R.U32.HI R8, RZ, 0x8, R9 ;  /* 0x00000008ff087819 */ /* 0x000fe40000011609 */
[----:B------:R-:W-:Y:S02]  /*4b660*/  SHF.R.U32.HI R223, RZ, 0x8, R223 ;  /* 0x00000008ffdf7819 */ /* 0x000fe400000116df */
[----:B------:R-:W-:-:S02]  /*4b670*/  PRMT R9, R9, 0x3340, R224 ;  /* 0x0000334009097816 */ /* 0x000fc400000000e0 */
[----:B------:R-:W-:Y:S01]  /*4b680*/  SHF.R.U32.HI R224, RZ, 0x8, R224 ;  /* 0x00000008ffe07819 */ /* 0x000fe200000116e0 */
[----:B------:R-:W-:Y:S01]  /*4b690*/  STL [R1+0xc54], R11 ;  /* 0x000c540b01007387 */ /* 0x000fe20000100800 */
[----:B------:R-:W-:Y:S02]  /*4b6a0*/  LOP3.LUT R10, R10, 0xffff, RZ, 0xc0, !PT ;  /* 0x0000ffff0a0a7812 */ /* 0x000fe400078ec0ff */
[----:B------:R-:W-:Y:S01]  /*4b6b0*/  LOP3.LUT R223, R223, 0xffff, RZ, 0xc0, !PT ;  /* 0x0000ffffdfdf7812 */ /* 0x000fe200078ec0ff */
[----:B------:R0:W-:Y:S01]  /*4b6c0*/  STL [R1+0xc50], R9 ;  /* 0x000c500901007387 */ /* 0x0001e20000100800 */
[----:B------:R-:W-:Y:S02]  /*4b6d0*/  LOP3.LUT R8, R8, 0xffff, RZ, 0xc0, !PT ;  /* 0x0000ffff08087812 */ /* 0x000fe400078ec0ff */
[----:B------:R-:W-:Y:S01]  /*4b6e0*/  LOP3.LUT R224, R224, 0xffff, RZ, 0xc0, !PT ;  /* 0x0000ffffe0e07812 */ /* 0x000fe200078ec0ff */
[----:B------:R-:W2:Y:S03]  /*4b6f0*/  LDL.LU R35, [R1+0x864] ;  /* 0x0008640001237983 */ /* 0x000ea60000300800 */
[----:B------:R-:W-:Y:S01]  /*4b700*/  PRMT R8, R8, 0x3340, R224 ;  /* 0x0000334008087816 */ /* 0x000fe200000000e0 */
[----:B------:R-:W2:Y:S01]  /*4b710*/  LDL.LU R31, [R1+0x860] ;  /* 0x00086000011f7983 */ /* 0x000ea20000300800 */
[----:B0-----:R-:W-:-:S03]  /*4b720*/  PRMT R9, R10, 0x3340, R223 ;  /* 0x000033400a097816 */ /* 0x001fc600000000df */
[----:B------:R0:W-:Y:S04]  /*4b730*/  STL [R1+0xcc], R5 ;  /* 0x0000cc0501007387 */ /* 0x0001e80000100800 */
[----:B------:R-:W-:Y:S04]  /*4b740*/  STL [R1+0xad4], R9 ;  /* 0x000ad40901007387 */ /* 0x000fe80000100800 */
[----:B------:R3:W-:Y:S01]  /*4b750*/  STL [R1+0xad0], R8 ;  /* 0x000ad00801007387 */ /* 0x0007e20000100800 */
[----:B0-----:R-:W-:Y:S01]  /*4b760*/  VIADD R5, R5, UR4 ;  /* 0x0000000405057c36 */ /* 0x001fe20008000000 */
[----:B------:R-:W-:Y:S01]  /*4b770*/  ULDC UR4, c[0x0][0x248] ;  /* 0x0000920000047ab9 */ /* 0x000fe20000000800 */
[----:B---3--:R-:W-:-:S04]  /*4b780*/  LOP3.LUT R8, R33, 0xffff, RZ, 0xc0, !PT ;  /* 0x0000ffff21087812 */ /* 0x008fc800078ec0ff */
[----:B------:R-:W-:Y:S02]  /*4b790*/  PRMT R11, R8, 0x3340, R226 ;  /* 0x00003340080b7816 */ /* 0x000fe400000000e2 */
[----:B----4-:R-:W-:Y:S02]  /*4b7a0*/  LOP3.LUT R9, R30, 0xffff, RZ, 0xc0, !PT ;  /* 0x0000ffff1e097812 */ /* 0x010fe400078ec0ff */
[----:B------:R-:W-:Y:S02]  /*4b7b0*/  SHF.R.U32.HI R10, RZ, 0x8, R8 ;  /* 0x00000008ff0a7819 */ /* 0x000fe40000011608 */
[----:B------:R-:W-:Y:S02]  /*4b7c0*/  SHF.R.U32.HI R226, RZ, 0x8, R226 ;  /* 0x00000008ffe27819 */ /* 0x000fe400000116e2 */
[----:B------:R-:W-:Y:S02]  /*4b7d0*/  SHF.R.U32.HI R8, RZ, 0x8, R9 ;  /* 0x00000008ff087819 */ /* 0x000fe40000011609 */
[----:B------:R-:W-:Y:S01]  /*4b7e0*/  PRMT R9, R9, 0x3340, R225 ;  /* 0x0000334009097816 */ /* 0x000fe200000000e1 */
[----:B------:R0:W-:Y:S01]  /*4b7f0*/  STL [R1+0xc8], R5 ;  /* 0x0000c80501007387 */ /* 0x0001e20000100800 */
[----:B------:R-:W-:-:S02]  /*4b800*/  LOP3.LUT R10, R10, 0xffff, RZ, 0xc0, !PT ;  /* 0x0000ffff0a0a7812 */ /* 0x000fc400078ec0ff */
[----:B------:R-:W-:Y:S01]  /*4b810*/  LOP3.LUT R226, R226, 0xffff, RZ, 0xc0, !PT ;  /* 0x0000ffffe2e27812 */ /* 0x000fe200078ec0ff */
[----:B------:R-:W-:Y:S04]  /*4b820*/  STL [R1+0xc4c], R11 ;  /* 0x000c4c0b01007387 */ /* 0x000fe80000100800 */
[----:B------:R1:W-:Y:S01]  /*4b830*/  STL [R1+0xc48], R9 ;  /* 0x000c480901007387 */ /* 0x0003e20000100800 */
[----:B0-----:R-:W-:Y:S01]  /*4b840*/  VIADD R5, R5, UR4 ;  /* 0x0000000405057c36 */ /* 0x001fe20008000000 */
[----:B------:R-:W-:Y:S02]  /*4b850*/  SHF.R.U32.HI R225, RZ, 0x8, R225 ;  /* 0x00000008ffe17819 */ /* 0x000fe400000116e1 */
[----:B------:R-:W3:Y:S01]  /*4b860*/  LDL.LU R41, [R1+0xc84] ;  /* 0x000c840001297983 */ /* 0x000ee20000300800 */
[----:B------:R-:W-:Y:S01]  /*4b870*/  LOP3.LUT R8, R8, 0xffff, RZ, 0xc0, !PT ;  /* 0x0000ffff08087812 */ /* 0x000fe200078ec0ff */
[----:B------:R-:W-:-:S02]  /*4b880*/  ULDC UR4, c[0x0][0x248] ;  /* 0x0000920000047ab9 */ /* 0x000fc40000000800 */
[----:B------:R-:W4:Y:S01]  /*4b890*/  LDL.LU R39, [R1+0x484] ;  /* 0x0004840001277983 */ /* 0x000f220000300800 */
[----:B-1----:R-:W-:-:S05]  /*4b8a0*/  PRMT R9, R10, 0x3340, R226 ;  /* 0x000033400a097816 */ /* 0x002fca00000000e2 */
[----:B------:R-:W-:Y:S04]  /*4b8b0*/  STL [R1+0xabc], R9 ;  /* 0x000abc0901007387 */ /* 0x000fe80000100800 */
[----:B------:R0:W-:Y:S04]  /*4b8c0*/  STL [R1+0xc4], R5 ;  /* 0x0000c40501007387 */ /* 0x0001e80000100800 */
[----:B------:R-:W4:Y:S04]  /*4b8d0*/  LDL.LU R33, [R1+0xc80] ;  /* 0x000c800001217983 */ /* 0x000f280000300800 */
[----:B------:R-:W4:Y:S01]  /*4b8e0*/  LDL.LU R30, [R1+0x480] ;  /* 0x00048000011e7983 */ /* 0x000f220000300800 */
[----:B------:R-:W-:-:S04]  /*4b8f0*/  LOP3.LUT R225, R225, 0xffff, RZ, 0xc0, !PT ;  /* 0x0000ffffe1e17812 */ /* 0x000fc800078ec0ff */
[----:B------:R-:W-:Y:S02]  /*4b900*/  PRMT R8, R8, 0x3340, R225 ;  /* 0x0000334008087816 */ /* 0x000fe400000000e1 */
[----:B------:R-:W-:-:S03]  /*4b910*/  LOP3.LUT R220, R220, 0xffff, RZ, 0xc0, !PT ;  /* 0x0000ffffdcdc7812 */ /* 0x000fc600078ec0ff */
[----:B------:R-:W-:Y:S01]  /*4b920*/  STL [R1+0xab8], R8 ;  /* 0x000ab80801007387 */ /* 0x000fe20000100800 */
[----:B------:R-:W-:Y:S01]  /*4b930*/  LOP3.LUT R222, R222, 0xffff, RZ, 0xc0, !PT ;  /* 0x0000ffffdede7812 */ /* 0x000fe200078ec0ff */
[----:B0-----:R-:W-:Y:S01]  /*4b940*/  VIADD R5, R5, UR4 ;  /* 0x0000000405057c36 */ /* 0x001fe20008000000 */
[----:B------:R-:W-:-:S04]  /*4b950*/  ULDC UR4, c[0x0][0x248] ;  /* 0x0000920000047ab9 */ /* 0x000fc80000000800 */
[----:B------:R0:W-:Y:S02]  /*4b960*/  STL [R1+0xc0], R5 ;  /* 0x0000c00501007387 */ /* 0x0001e40000100800 */
[----:B0-----:R-:W-:Y:S01]  /*4b970*/  VIADD R5, R5, UR4 ;  /* 0x0000000405057c36 */ /* 0x001fe20008000000 */
[----:B------:R-:W-:Y:S01]  /*4b980*/  ULDC UR4, c[0x0][0x248] ;  /* 0x0000920000047ab9 */ /* 0x000fe20000000800 */
[----:B--2---:R-:W-:Y:S02]  /*4b990*/  LOP3.LUT R8, R35, 0xffff, RZ, 0xc0, !PT ;  /* 0x0000ffff23087812 */ /* 0x004fe400078ec0ff */
[----:B------:R-:W-:Y:S02]  /*4b9a0*/  LOP3.LUT R9, R31, 0xffff, RZ, 0xc0, !PT ;  /* 0x0000ffff1f097812 */ /* 0x000fe400078ec0ff */
[----:B------:R-:W-:Y:S02]  /*4b9b0*/  PRMT R11, R8, 0x3340, R220 ;  /* 0x00003340080b7816 */ /* 0x000fe400000000dc */
[----:B------:R-:W-:-:S02]  /*4b9c0*/  SHF.R.U32.HI R10, RZ, 0x8, R8 ;  /* 0x00000008ff0a7819 */ /* 0x000fc40000011608 */
[----:B------:R-:W-:Y:S02]  /*4b9d0*/  SHF.R.U32.HI R220, RZ, 0x8, R220 ;  /* 0x00000008ffdc7819 */ /* 0x000fe400000116dc */
[----:B------:R-:W-:Y:S02]  /*4b9e0*/  SHF.R.U32.HI R8, RZ, 0x8, R9 ;  /* 0x00000008ff087819 */ /* 0x000fe40000011609 */
[--C-:B------:R-:W-:Y:S02]  /*4b9f0*/  PRMT R9, R9, 0x3340, R222.reuse ;  /* 0x0000334009097816 */ /* 0x100fe400000000de */
[----:B------:R-:W-:Y:S02]  /*4ba00*/  LOP3.LUT R10, R10, 0xffff, RZ, 0xc0, !PT ;  /* 0x0000ffff0a0a7812 */ /* 0x000fe400078ec0ff */
[----:B------:R-:W-:Y:S01]  /*4ba10*/  LOP3.LUT R220, R220, 0xffff, RZ, 0xc0, !PT ;  /* 0x0000ffffdcdc7812 */ /* 0x000fe200078ec0ff */
[----:B------:R-:W-:Y:S04]  /*4ba20*/  STL [R1+0xc40], R11 ;  /* 0x000c400b01007387 */ /* 0x000fe80000100800 */
[----:B------:R0:W-:Y:S04]  /*4ba30*/  STL [R1+0xc44], R9 ;  /* 0x000c440901007387 */ /* 0x0001e80000100800 */
[----:B------:R-:W2:Y:S01]  /*4ba40*/  LDL.LU R37, [R1+0x868] ;  /* 0x0008680001257983 */ /* 0x000ea20000300800 */
[----:B------:R-:W-:-:S03]  /*4ba50*/  SHF.R.U32.HI R222, RZ, 0x8, R222 ;  /* 0x00000008ffde7819 */ /* 0x000fc600000116de */
[----:B------:R-:W2:Y:S01]  /*4ba60*/  LDL.LU R35, [R1+0xc88] ;  /* 0x000c880001237983 */ /* 0x000ea20000300800 */
[----:B0-----:R-:W-:-:S03]  /*4ba70*/  PRMT R9, R10, 0x3340, R220 ;  /* 0x000033400a097816 */ /* 0x001fc600000000dc */
[----:B------:R0:W-:Y:S01]  /*4ba80*/  STL [R1+0x4c4], R5 ;  /* 0x0004c40501007387 */ /* 0x0001e20000100800 */
[----:B------:R-:W-:-:S03]  /*4ba90*/  LOP3.LUT R8, R8, 0xffff, RZ, 0xc0, !PT ;  /* 0x0000ffff08087812 */ /* 0x000fc600078ec0ff */
[----:B------:R3:W-:Y:S01]  /*4baa0*/  STL [R1+0xaa4], R9 ;  /* 0x000aa40901007387 */ /* 0x0007e20000100800 */
[----:B------:R-:W-:-:S03]  /*4bab0*/  LOP3.LUT R222, R222, 0xffff, RZ, 0xc0, !PT ;  /* 0x0000ffffdede7812 */ /* 0x000fc600078ec0ff */
[----:B------:R-:W2:Y:S01]  /*4bac0*/  LDL.LU R31, [R1+0x488] ;  /* 0x00048800011f7983 */ /* 0x000ea20000300800 */
[----:B------:R-:W-:Y:S01]  /*4bad0*/  PRMT R8, R8, 0x3340, R222 ;  /* 0x0000334008087816 */ /* 0x000fe200000000de */
[----:B0-----:R-:W-:Y:S01]  /*4bae0*/  VIADD R5, R5, UR4 ;  /* 0x0000000405057c36 */ /* 0x001fe20008000000 */
[----:B------:R-:W-:-:S03]  /*4baf0*/  ULDC UR4, c[0x0][0x248] ;  /* 0x0000920000047ab9 */ /* 0x000fc60000000800 */
[----:B------:R-:W-:Y:S01]  /*4bb00*/  STL [R1+0xab4], R8 ;  /* 0x000ab40801007387 */ /* 0x000fe20000100800 */
[----:B---3--:R-:W-:Y:S02]  /*4bb10*/  LOP3.LUT R9, R41, 0xffff, RZ, 0xc0, !PT ;  /* 0x0000ffff29097812 */ /* 0x008fe400078ec0ff */
[----:B----4-:R-:W-:-:S04]  /*4bb20*/  LOP3.LUT R10, R39, 0xffff, RZ, 0xc0, !PT ;  /* 0x0000ffff270a7812 */ /* 0x010fc800078ec0ff */
[----:B------:R-:W-:Y:S01]  /*4bb30*/  PRMT R13, R9, 0x3340, R10 ;  /* 0x00003340090d7816 */ /* 0x000fe2000000000a */
[----:B------:R0:W-:Y:S04]  /*4bb40*/  STL [R1+0x4cc], R5 ;  /* 0x0004cc0501007387 */ /* 0x0001e80000100800 */
[----:B------:R1:W-:Y:S01]  /*4bb50*/  STL [R1+0xc3c], R13 ;  /* 0x000c3c0d01007387 */ /* 0x0003e20000100800 */
[----:B------:R-:W-:Y:S02]  /*4bb60*/  LOP3.LUT R11, R33, 0xffff, RZ, 0xc0, !PT ;  /* 0x0000ffff210b7812 */ /* 0x000fe400078ec0ff */
[----:B------:R-:W-:Y:S01]  /*4bb70*/  LOP3.LUT R12, R30, 0xffff, RZ, 0xc0, !PT ;  /* 0x0000ffff1e0c7812 */ /* 0x000fe200078ec0ff */
[----:B0-----:R-:W-:Y:S01]  /*4bb80*/  VIADD R5, R5, UR4 ;  /* 0x0000000405057c36 */ /* 0x001fe20008000000 */
[----:B------:R-:W-:Y:S01]  /*4bb90*/  SHF.R.U32.HI R8, RZ, 0x8, R9 ;  /* 0x00000008ff087819 */ /* 0x000fe20000011609 */
[----:B------:R-:W-:Y:S01]  /*4bba0*/  ULDC UR4, c[0x0][0x248] ;  /* 0x0000920000047ab9 */ /* 0x000fe20000000800 */
[----:B-1----:R-:W-:-:S05]  /*4bbb0*/  PRMT R13, R11, 0x3340, R12 ;  /* 0x000033400b0d7816 */ /* 0x002fca000000000c */
[----:B------:R-:W-:Y:S04]  /*4bbc0*/  STL [R1+0xc38], R13 ;  /* 0x000c380d01007387 */ /* 0x000fe80000100800 */
[----:B------:R-:W3:Y:S04]  /*4bbd0*/  LDL.LU R39, [R1+0xc8c] ;  /* 0x000c8c0001277983 */ /* 0x000ee80000300800 */
[----:B------:R-:W4:Y:S04]  /*4bbe0*/  LDL.LU R33, [R1+0x48c] ;  /* 0x00048c0001217983 */ /* 0x000f280000300800 */
[----:B------:R0:W-:Y:S04]  /*4bbf0*/  STL [R1+0xbc], R5 ;  /* 0x0000bc0501007387 */ /* 0x0001e80000100800 */
[----:B------:R-:W4:Y:S01]  /*4bc00*/  LDL.LU R30, [R1+0x86c] ;  /* 0x00086c00011e7983 */ /* 0x000f220000300800 */
[----:B------:R-:W-:-:S02]  /*4bc10*/  SHF.R.U32.HI R9, RZ, 0x8, R10 ;  /* 0x00000008ff097819 */ /* 0x000fc4000001160a */
[----:B------:R-:W-:Y:S02]  /*4bc20*/  LOP3.LUT R8, R8, 0xffff, RZ, 0xc0, !PT ;  /* 0x0000ffff08087812 */ /* 0x000fe400078ec0ff */
[----:B------:R-:W-:Y:S02]  /*4bc30*/  LOP3.LUT R9, R9, 0xffff, RZ, 0xc0, !PT ;  /* 0x0000ffff09097812 */ /* 0x000fe400078ec0ff */
[----:B------:R-:W-:Y:S02]  /*4bc40*/  SHF.R.U32.HI R10, RZ, 0x8, R11 ;  /* 0x00000008ff0a7819 */ /* 0x000fe4000001160b */
[----:B------:R-:W-:Y:S02]  /*4bc50*/  SHF.R.U32.HI R11, RZ, 0x8, R12 ;  /* 0x00000008ff0b7819 */ /* 0x000fe4000001160c */
[----:B------:R-:W-:Y:S02]  /*4bc60*/  PRMT R8, R8, 0x3340, R9 ;  /* 0x0000334008087816 */ /* 0x000fe40000000009 */
[----:B------:R-:W-:-:S02]  /*4bc70*/  LOP3.LUT R10, R10, 0xffff, RZ, 0xc0, !PT ;  /* 0x0000ffff0a0a7812 */ /* 0x000fc400078ec0ff */
[----:B------:R-:W-:Y:S01]  /*4bc80*/  LOP3.LUT R11, R11, 0xffff, RZ, 0xc0, !PT ;  /* 0x0000ffff0b0b7812 */ /* 0x000fe200078ec0ff */
[----:B------:R1:W-:Y:S01]  /*4bc90*/  STL [R1+0xaa0], R8 ;  /* 0x000aa00801007387 */ /* 0x0003e20000100800 */
[----:B------:R-:W-:Y:S01]  /*4bca0*/  LOP3.LUT R216, R216, 0xffff, RZ, 0xc0, !PT ;  /* 0x0000ffffd8d87812 */ /* 0x000fe200078ec0ff */
[----:B0-----:R-:W-:Y:S01]  /*4bcb0*/  VIADD R5, R5, UR4 ;  /* 0x0000000405057c36 */ /* 0x001fe20008000000 */
[----:B------:R-:W-:Y:S01]  /*4bcc0*/  ULDC UR4, c[0x0][0x248] ;  /* 0x0000920000047ab9 */ /* 0x000fe20000000800 */
[----:B-1----:R-:W-:-:S05]  /*4bcd0*/  PRMT R8, R10, 0x3340, R11 ;  /* 0x000033400a087816 */ /* 0x002fca000000000b */
[----:B------:R-:W-:Y:S04]  /*4bce0*/  STL [R1+0xa9c], R8 ;  /* 0x000a9c0801007387 */ /* 0x000fe80000100800 */
[----:B------:R0:W-:Y:S02]  /*4bcf0*/  STL [R1+0x594], R5 ;  /* 0x0005940501007387 */ /* 0x0001e40000100800 */
[----:B0-----:R-:W-:Y:S01]  /*4bd00*/  VIADD R5, R5, UR4 ;  /* 0x0000000405057c36 */ /* 0x001fe20008000000 */
[----:B------:R-:W-:Y:S01]  /*4bd10*/  ULDC UR4, c[0x0][0x248] ;  /* 0x0000920000047ab9 */ /* 0x000fe20000000800 */
[----:B------:R-:W-:Y:S02]  /*4bd20*/  LOP3.LUT R212, R212, 0xffff, RZ, 0xc0, !PT ;  /* 0x0000ffffd4d47812 */ /* 0x000fe400078ec0ff */
[----:B--2---:R-:W-:-:S04]  /*4bd30*/  LOP3.LUT R9, R37, 0xffff, RZ, 0xc0, !PT ;  /* 0x0000ffff25097812 */ /* 0x004fc800078ec0ff */
[--C-:B------:R-:W-:Y:S02]  /*4bd40*/  PRMT R13, R9, 0x3340, R216.reuse ;  /* 0x00003340090d7816 */ /* 0x100fe400000000d8 */
[----:B------:R-:W-:Y:S02]  /*4bd50*/  LOP3.LUT R11, R35, 0xffff, RZ, 0xc0, !PT ;  /* 0x0000ffff230b7812 */ /* 0x000fe400078ec0ff */
[----:B------:R-:W-:Y:S02]  /*4bd60*/  SHF.R.U32.HI R8, RZ, 0x8, R9 ;  /* 0x00000008ff087819 */ /* 0x000fe40000011609 */
[----:B------:R-:W-:Y:S01]  /*4bd70*/  SHF.R.U32.HI R9, RZ, 0x8, R216 ;  /* 0x00000008ff097819 */ /* 0x000fe200000116d8 */
[----:B------:R0:W-:Y:S01]  /*4bd80*/  STL [R1+0xc34], R13 ;  /* 0x000c340d01007387 */ /* 0x0001e20000100800 */
[----:B------:R-:W-:Y:S02]  /*4bd90*/  LOP3.LUT R12, R31, 0xffff, RZ, 0xc0, !PT ;  /* 0x0000ffff1f0c7812 */ /* 0x000fe400078ec0ff */
[----:B------:R-:W-:-:S02]  /*4bda0*/  LOP3.LUT R8, R8, 0xffff, RZ, 0xc0, !PT ;  /* 0x0000ffff08087812 */ /* 0x000fc400078ec0ff */
[----:B------:R-:W-:Y:S02]  /*4bdb0*/  LOP3.LUT R9, R9, 0xffff, RZ, 0xc0, !PT ;  /* 0x0000ffff09097812 */ /* 0x000fe400078ec0ff */
[--C-:B0-----:R-:W-:Y:S02]  /*4bdc0*/  PRMT R13, R11, 0x3340, R12.reuse ;  /* 0x000033400b0d7816 */ /* 0x101fe4000000000c */
[----:B------:R-:W-:Y:S02]  /*4bdd0*/  SHF.R.U32.HI R10, RZ, 0x8, R11 ;  /* 0x00000008ff0a7819 */ /* 0x000fe4000001160b */
[----:B------:R-:W-:Y:S01]  /*4bde0*/  SHF.R.U32.HI R11, RZ, 0x8, R12 ;  /* 0x00000008ff0b7819 */ /* 0x000fe2000001160c */
[----:B------:R-:W-:Y:S01]  /*4bdf0*/  STL [R1+0xc30], R13 ;  /* 0x000c300d01007387 */ /* 0x000fe20000100800 */
[----:B------:R-:W-:Y:S02]  /*4be00*/  PRMT R8, R8, 0x3340, R9 ;  /* 0x0000334008087816 */ /* 0x000fe40000000009 */
[----:B------:R-:W-:Y:S01]  /*4be10*/  LOP3.LUT R10, R10, 0xffff, RZ, 0xc0, !PT ;  /* 0x0000ffff0a0a7812 */ /* 0x000fe200078ec0ff */
[----:B------:R-:W2:Y:S01]  /*4be20*/  LDL.LU R37, [R1+0x870] ;  /* 0x0008700001257983 */ /* 0x000ea20000300800 */
[----:B------:R-:W-:-:S03]  /*4be30*/  LOP3.LUT R11, R11, 0xffff, RZ, 0xc0, !PT ;  /* 0x0000ffff0b0b7812 */ /* 0x000fc600078ec0ff */
[----:B------:R-:W2:Y:S04]  /*4be40*/  LDL.LU R35, [R1+0xc90] ;  /* 0x000c900001237983 */ /* 0x000ea80000300800 */
[----:B------:R-:W-:Y:S04]  /*4be50*/  STL [R1+0xb8], R5 ;  /* 0x0000b80501007387 */ /* 0x000fe80000100800 */
[----:B------:R0:W-:Y:S04]  /*4be60*/  STL [R1+0xa90], R8 ;  /* 0x000a900801007387 */ /* 0x0001e80000100800 */
[----:B------:R-:W2:Y:S01]  /*4be70*/  LDL.LU R31, [R1+0x490] ;  /* 0x00049000011f7983 */ /* 0x000ea20000300800 */
[----:B0-----:R-:W-:-:S05]  /*4be80*/  PRMT R8, R10, 0x3340, R11 ;  /* 0x000033400a087816 */ /* 0x001fca000000000b */
[----:B------:R4:W-:Y:S01]  /*4be90*/  STL [R1+0xa88], R8 ;  /* 0x000a880801007387 */ /* 0x0009e20000100800 */
[----:B------:R-:W-:Y:S01]  /*4bea0*/  VIADD R5, R5, UR4 ;  /* 0x0000000405057c36 */ /* 0x000fe20008000000 */
[----:B------:R-:W-:Y:S01]  /*4beb0*/  ULDC UR4, c[0x0][0x248] ;  /* 0x0000920000047ab9 */ /* 0x000fe20000000800 */
[----:B---3--:R-:W-:Y:S02]  /*4bec0*/  LOP3.LUT R10, R39, 0xffff, RZ, 0xc0, !PT ;  /* 0x0000ffff270a7812 */ /* 0x008fe400078ec0ff */
[----:B----4-:R-:W-:Y:S02]  /*4bed0*/  LOP3.LUT R8, R33, 0xffff, RZ, 0xc0, !PT ;  /* 0x0000ffff21087812 */ /* 0x010fe400078ec0ff */
[----:B------:R-:W-:Y:S02]  /*4bee0*/  SHF.R.U32.HI R11, RZ, 0x8, R10 ;  /* 0x00000008ff0b7819 */ /* 0x000fe4000001160a */
[----:B------:R-:W-:Y:S02]  /*4bef0*/  PRMT R12, R10, 0x3340, R8 ;  /* 0x000033400a0c7816 */ /* 0x000fe40000000008 */
[----:B------:R-:W-:-:S02]  /*4bf00*/  LOP3.LUT R9, R30, 0xffff, RZ, 0xc0, !PT ;  /* 0x0000ffff1e097812 */ /* 0x000fc400078ec0ff */
[----:B------:R-:W-:Y:S02]  /*4bf10*/  SHF.R.U32.HI R10, RZ, 0x8, R8 ;  /* 0x00000008ff0a7819 */ /* 0x000fe40000011608 */
[----:B------:R-:W-:Y:S02]  /*4bf20*/  SHF.R.U32.HI R8, RZ, 0x8, R9 ;  /* 0x00000008ff087819 */ /* 0x000fe40000011609 */
[--C-:B------:R-:W-:Y:S01]  /*4bf30*/  PRMT R9, R9, 0x3340, R212.reuse ;  /* 0x0000334009097816 */ /* 0x100fe200000000d4 */
[----:B------:R0:W-:Y:S01]  /*4bf40*/  STL [R1+0x5b4], R5 ;  /* 0x0005b40501007387 */ /* 0x0001e20000100800 */
[----:B------:R-:W-:Y:S02]  /*4bf50*/  LOP3.LUT R11, R11, 0xffff, RZ, 0xc0, !PT ;  /* 0x0000ffff0b0b7812 */ /* 0x000fe400078ec0ff */
[----:B------:R-:W-:Y:S01]  /*4bf60*/  LOP3.LUT R10, R10, 0xffff, RZ, 0xc0, !PT ;  /* 0x0000ffff0a0a7812 */ /* 0x000fe200078ec0ff */
[----:B------:R-:W-:Y:S04]  /*4bf70*/  STL [R1+0xc2c], R12 ;  /* 0x000c2c0c01007387 */ /* 0x000fe80000100800 */
[----:B------:R1:W-:Y:S01]  /*4bf80*/  STL [R1+0xc28], R9 ;  /* 0x000c280901007387 */ /* 0x0003e20000100800 */
[----:B0-----:R-:W-:Y:S01]  /*4bf90*/  VIADD R5, R5, UR4 ;  /* 0x0000000405057c36 */ /* 0x001fe20008000000 */
[----:B------:R-:W-:-:S02]  /*4bfa0*/  SHF.R.U32.HI R212, RZ, 0x8, R212 ;  /* 0x00000008ffd47819 */ /* 0x000fc400000116d4 */
[----:B------:R-:W3:Y:S01]  /*4bfb0*/  LDL.LU R41, [R1+0xc94] ;  /* 0x000c940001297983 */ /* 0x000ee20000300800 */
[----:B------:R-:W-:Y:S01]  /*4bfc0*/  LOP3.LUT R8, R8, 0xffff, RZ, 0xc0, !PT ;  /* 0x0000ffff08087812 */ /* 0x000fe200078ec0ff */
[----:B------:R-:W-:Y:S02]  /*4bfd0*/  ULDC UR4, c[0x0][0x248] ;  /* 0x0000920000047ab9 */ /* 0x000fe40000000800 */
[----:B------:R-:W4:Y:S01]  /*4bfe0*/  LDL.LU R33, [R1+0x494] ;  /* 0x0004940001217983 */ /* 0x000f220000300800 */
[----:B-1----:R-:W-:-:S05]  /*4bff0*/  PRMT R9, R11, 0x3340, R10 ;  /* 0x000033400b097816 */ /* 0x002fca000000000a */
[----:B------:R-:W-:Y:S04]  /*4c000*/  STL [R1+0xa80], R9 ;  /* 0x000a800901007387 */ /* 0x000fe80000100800 */
[----:B------:R0:W-:Y:S04]  /*4c010*/  STL [R1+0xb4], R5 ;  /* 0x0000b40501007387 */ /* 0x0001e80000100800 */
[----:B------:R-:W4:Y:S01]  /*4c020*/  LDL.LU R30, [R1+0x874] ;  /* 0x00087400011e7983 */ /* 0x000f220000300800 */
[----:B------:R-:W-:Y:S02]  /*4c030*/  LOP3.LUT R212, R212, 0xffff, RZ, 0xc0, !PT ;  /* 0x0000ffffd4d47812 */ /* 0x000fe400078ec0ff */
[----:B------:R-:W-:-:S02]  /*4c040*/  LOP3.LUT R214, R214, 0xffff, RZ, 0xc0, !PT ;  /* 0x0000ffffd6d67812 */ /* 0x000fc400078ec0ff */
[----:B------:R-:W-:Y:S01]  /*4c050*/  PRMT R8, R8, 0x3340, R212 ;  /* 0x0000334008087816 */ /* 0x000fe200000000d4 */
[----:B0-----:R-:W-:Y:S01]  /*4c060*/  VIADD R5, R5, UR4 ;  /* 0x0000000405057c36 */ /* 0x001fe20008000000 */
[----:B------:R-:W-:-:S03]  /*4c070*/  ULDC UR4, c[0x0][0x248] ;  /* 0x0000920000047ab9 */ /* 0x000fc60000000800 */
        /* <DEDUP_REMOVED lines=16> */
[----:B------:R-:W-:Y:S01]  /*4c180*/  PRMT R8, R8, 0x3340, R9 ;  /* 0x0000334008087816 */ /* 0x000fe20000000009 */
[----:B------:R-:W-:Y:S01]  /*4c190*/  STL [R1+0xc20], R13 ;  /* 0x000c200d01007387 */ /* 0x000fe20000100800 */
[----:B------:R-:W-:-:S03]  /*4c1a0*/  SHF.R.U32.HI R11, RZ, 0x8, R12 ;  /* 0x00000008ff0b7819 */ /* 0x000fc6000001160c */
[----:B------:R-:W2:Y:S01]  /*4c1b0*/  LDL.LU R39, [R1+0xc9c] ;  /* 0x000c9c0001277983 */ /* 0x000ea20000300800 */
[----:B------:R-:W-:-:S03]  /*4c1c0*/  LOP3.LUT R10, R10, 0xffff, RZ, 0xc0, !PT ;  /* 0x0000ffff0a0a7812 */ /* 0x000fc600078ec0ff */
[----:B------:R-:W2:Y:S01]  /*4c1d0*/  LDL.LU R37, [R1+0x49c] ;  /* 0x00049c0001257983 */ /* 0x000ea20000300800 */
[----:B------:R-:W-:-:S03]  /*4c1e0*/  LOP3.LUT R11, R11, 0xffff, RZ, 0xc0, !PT ;  /* 0x0000ffff0b0b7812 */ /* 0x000fc600078ec0ff */
[----:B------:R-:W-:Y:S04]  /*4c1f0*/  STL [R1+0xb0], R5 ;  /* 0x0000b00501007387 */ /* 0x000fe80000100800 */
[----:B------:R-:W2:Y:S04]  /*4c200*/  LDL.LU R35, [R1+0xc98] ;  /* 0x000c980001237983 */ /* 0x000ea80000300800 */
        /* <DEDUP_REMOVED lines=9> */
[----:B------:R-:W-:Y:S01]  /*4c2a0*/  PRMT R12, R10, 0x3340, R8 ;  /* 0x000033400a0c7816 */ /* 0x000fe20000000008 */
[----:B------:R0:W-:Y:S01]  /*4c2b0*/  STL [R1+0x5c4], R5 ;  /* 0x0005c40501007387 */ /* 0x0001e20000100800 */
[----:B------:R-:W-:-:S04]  /*4c2c0*/  LOP3.LUT R9, R30, 0xffff, RZ, 0xc0, !PT ;  /* 0x0000ffff1e097812 */ /* 0x000fc800078ec0ff */
[----:B------:R-:W-:Y:S02]  /*4c2d0*/  SHF.R.U32.HI R10, RZ, 0x8, R9 ;  /* 0x00000008ff0a7819 */ /* 0x000fe40000011609 */
[----:B------:R-:W-:Y:S01]  /*4c2e0*/  PRMT R9, R9, 0x3340, R208 ;  /* 0x0000334009097816 */ /* 0x000fe200000000d0 */
[----:B------:R-:W-:Y:S04]  /*4c2f0*/  STL [R1+0xc0c], R12 ;  /* 0x000c0c0c01007387 */ /* 0x000fe80000100800 */
[----:B------:R-:W-:Y:S04]  /*4c300*/  STL [R1+0xc08], R9 ;  /* 0x000c080901007387 */ /* 0x000fe80000100800 */
[----:B------:R-:W3:Y:S04]  /*4c310*/  LDL.LU R33, [R1+0x87c] ;  /* 0x00087c0001217983 */ /* 0x000ee80000300800 */
[----:B------:R-:W4:Y:S01]  /*4c320*/  LDL.LU R30, [R1+0x878] ;  /* 0x00087800011e7983 */ /* 0x000f220000300800 */
[----:B------:R-:W-:-:S02]  /*4c330*/  SHF.R.U32.HI R8, RZ, 0x8, R8 ;  /* 0x00000008ff087819 */ /* 0x000fc40000011608 */
[----:B------:R-:W-:Y:S02]  /*4c340*/  LOP3.LUT R11, R11, 0xffff, RZ, 0xc0, !PT ;  /* 0x0000ffff0b0b7812 */ /* 0x000fe400078ec0ff */
[----:B------:R-:W-:Y:S01]  /*4c350*/  LOP3.LUT R8, R8, 0xffff, RZ, 0xc0, !PT ;  /* 0x0000ffff08087812 */ /* 0x000fe200078ec0ff */
[----:B0-----:R-:W-:Y:S01]  /*4c360*/  VIADD R5, R5, UR4 ;  /* 0x0000000405057c36 */ /* 0x001fe20008000000 */
[----:B------:R-:W-:Y:S01]  /*4c370*/  SHF.R.U32.HI R208, RZ, 0x8, R208 ;  /* 0x00000008ffd07819 */ /* 0x000fe200000116d0 */
[----:B------:R-:W-:Y:S01]  /*4c380*/  ULDC UR4, c[0x0][0x248] ;  /* 0x0000920000047ab9 */ /* 0x000fe20000000800 */
[----:B------:R-:W-:Y:S02]  /*4c390*/  PRMT R8, R11, 0x3340, R8 ;  /* 0x000033400b087816 */ /* 0x000fe40000000008 */
[----:B------:R-:W-:Y:S02]  /*4c3a0*/  LOP3.LUT R10, R10, 0xffff, RZ, 0xc0, !PT ;  /* 0x0000ffff0a0a7812 */ /* 0x000fe400078ec0ff */
[----:B------:R-:W-:Y:S01]  /*4c3b0*/  LOP3.LUT R208, R208, 0xffff, RZ, 0xc0, !PT ;  /* 0x0000ffffd0d07812 */ /* 0x000fe200078ec0ff */
[----:B------:R-:W-:Y:S04]  /*4c3c0*/  STL [R1+0x5b0], R5 ;  /* 0x0005b00501007387 */ /* 0x000fe80000100800 */
[----:B------:R0:W-:Y:S02]  /*4c3d0*/  STL [R1+0xa60], R8 ;  /* 0x000a600801007387 */ /* 0x0001e40000100800 */
[----:B0-----:R-:W-:Y:S01]  /*4c3e0*/  PRMT R8, R10, 0x3340, R208 ;  /* 0x000033400a087816 */ /* 0x001fe200000000d0 */
[----:B------:R-:W-:Y:S01]  /*4c3f0*/  VIADD R5, R5, UR4 ;  /* 0x0000000405057c36 */ /* 0x000fe20008000000 */
[----:B------:R-:W-:-:S03]  /*4c400*/  ULDC UR4, c[0x0][0x248] ;  /* 0x0000920000047ab9 */ /* 0x000fc60000000800 */
[----:B------:R-:W-:Y:S04]  /*4c410*/  STL [R1+0xa5c], R8 ;  /* 0x000a5c0801007387 */ /* 0x000fe80000100800 */
[----:B------:R0:W-:Y:S02]  /*4c420*/  STL [R1+0x5c8], R5 ;  /* 0x0005c80501007387 */ /* 0x0001e40000100800 */
[----:B0-----:R-:W-:Y:S01]  /*4c430*/  VIADD R5, R5, UR4 ;  /* 0x0000000405057c36 */ /* 0x001fe20008000000 */
[----:B------:R-:W-:Y:S01]  /*4c440*/  LOP3.LUT R204, R204, 0xffff, RZ, 0xc0, !PT ;  /* 0x0000ffffcccc7812 */ /* 0x000fe200078ec0ff */
[----:B------:R-:W-:Y:S01]  /*4c450*/  ULDC UR4, c[0x0][0x248] ;  /* 0x0000920000047ab9 */ /* 0x000fe20000000800 */
[----:B------:R-:W-:Y:S02]  /*4c460*/  LOP3.LUT R206, R206, 0xffff, RZ, 0xc0, !PT ;  /* 0x0000ffffcece7812 */ /* 0x000fe400078ec0ff */
[----:B--2---:R-:W-:-:S02]  /*4c470*/  LOP3.LUT R11, R39, 0xffff, RZ, 0xc0, !PT ;  /* 0x0000ffff270b7812 */ /* 0x004fc400078ec0ff */
[----:B------:R-:W-:Y:S02]  /*4c480*/  LOP3.LUT R12, R37, 0xffff, RZ, 0xc0, !PT ;  /* 0x0000ffff250c7812 */ /* 0x000fe400078ec0ff */
[----:B------:R-:W-:Y:S02]  /*4c490*/  SHF.R.U32.HI R10, RZ, 0x8, R11 ;  /* 0x00000008ff0a7819 */ /* 0x000fe4000001160b */
[--C-:B------:R-:W-:Y:S02]  /*4c4a0*/  PRMT R13, R11, 0x3340, R12.reuse ;  /* 0x000033400b0d7816 */ /* 0x100fe4000000000c */
[----:B------:R-:W-:Y:S02]  /*4c4b0*/  LOP3.LUT R9, R35, 0xffff, RZ, 0xc0, !PT ;  /* 0x0000ffff23097812 */ /* 0x000fe400078ec0ff */
[----:B------:R-:W-:Y:S02]  /*4c4c0*/  SHF.R.U32.HI R12, RZ, 0x8, R12 ;  /* 0x00000008ff0c7819 */ /* 0x000fe4000001160c */
[----:B------:R-:W-:-:S02]  /*4c4d0*/  SHF.R.U32.HI R11, RZ, 0x8, R9 ;  /* 0x00000008ff0b7819 */ /* 0x000fc40000011609 */
[----:B------:R-:W-:Y:S02]  /*4c4e0*/  LOP3.LUT R8, R31, 0xffff, RZ, 0xc0, !PT ;  /* 0x0000ffff1f087812 */ /* 0x000fe400078ec0ff */
[----:B------:R-:W-:Y:S02]  /*4c4f0*/  LOP3.LUT R10, R10, 0xffff, RZ, 0xc0, !PT ;  /* 0x0000ffff0a0a7812 */ /* 0x000fe400078ec0ff */
[--C-:B------:R-:W-:Y:S02]  /*4c500*/  PRMT R9, R9, 0x3340, R8.reuse ;  /* 0x0000334009097816 */ /* 0x100fe40000000008 */
[----:B------:R-:W-:Y:S01]  /*4c510*/  LOP3.LUT R12, R12, 0xffff, RZ, 0xc0, !PT ;  /* 0x0000ffff0c0c7812 */ /* 0x000fe200078ec0ff */
[----:B------:R-:W-:Y:S01]  /*4c520*/  STL [R1+0xbd4], R13 ;  /* 0x000bd40d01007387 */ /* 0x000fe20000100800 */
[----:B------:R-:W-:-:S03]  /*4c530*/  SHF.R.U32.HI R8, RZ, 0x8, R8 ;  /* 0x00000008ff087819 */ /* 0x000fc60000011608 */
[----:B------:R0:W-:Y:S01]  /*4c540*/  STL [R1+0xbcc], R9 ;  /* 0x000bcc0901007387 */ /* 0x0001e20000100800 */
[----:B------:R-:W-:Y:S02]  /*4c550*/  LOP3.LUT R11, R11, 0xffff, RZ, 0xc0, !PT ;  /* 0x0000ffff0b0b7812 */ /* 0x000fe400078ec0ff */
[----:B------:R-:W-:Y:S01]  /*4c560*/  LOP3.LUT R8, R8, 0xffff, RZ, 0xc0, !PT ;  /* 0x0000ffff08087812 */ /* 0x000fe200078ec0ff */
[----:B------:R-:W2:Y:S01]  /*4c570*/  LDL.LU R41, [R1+0xca4] ;  /* 0x000ca40001297983 */ /* 0x000ea20000300800 */
[----:B0-----:R-:W-:-:S03]  /*4c580*/  PRMT R9, R10, 0x3340, R12 ;  /* 0x000033400a097816 */ /* 0x001fc6000000000c */
[----:B------:R-:W2:Y:S01]  /*4c590*/  LDL.LU R39, [R1+0x4a4] ;  /* 0x0004a40001277983 */ /* 0x000ea20000300800 */
[----:B------:R-:W-:-:S03]  /*4c5a0*/  PRMT R8, R11, 0x3340, R8 ;  /* 0x000033400b087816 */ /* 0x000fc60000000008 */
[----:B------:R-:W-:Y:S04]  /*4c5b0*/  STL [R1+0xa50], R9 ;  /* 0x000a500901007387 */ /* 0x000fe80000100800 */
[----:B------:R0:W-:Y:S04]  /*4c5c0*/  STL [R1+0x5c0], R5 ;  /* 0x0005c00501007387 */ /* 0x0001e80000100800 */
[----:B------:R-:W2:Y:S04]  /*4c5d0*/  LDL.LU R35, [R1+0xca0] ;  /* 0x000ca00001237983 */ /* 0x000ea80000300800 */
[----:B------:R-:W2:Y:S04]  /*4c5e0*/  LDL.LU R31, [R1+0x4a0] ;  /* 0x0004a000011f7983 */ /* 0x000ea80000300800 */
[----:B------:R3:W-:Y:S01]  /*4c5f0*/  STL [R1+0xa4c], R8 ;  /* 0x000a4c0801007387 */ /* 0x0007e20000100800 */
[----:B0-----:R-:W-:Y:S01]  /*4c600*/  VIADD R5, R5, UR4 ;  /* 0x0000000405057c36 */ /* 0x001fe20008000000 */
[----:B------:R-:W-:Y:S01]  /*4c610*/  ULDC UR4, c[0x0][0x248] ;  /* 0x0000920000047ab9 */ /* 0x000fe20000000800 */
[----:B---3--:R-:W-:-:S02]  /*4c620*/  LOP3.LUT R8, R33, 0xffff, RZ, 0xc0, !PT ;  /* 0x0000ffff21087812 */ /* 0x008fc400078ec0ff */
[----:B----4-:R-:W-:Y:S02]  /*4c630*/  LOP3.LUT R9, R30, 0xffff, RZ, 0xc0, !PT ;  /* 0x0000ffff1e097812 */ /* 0x010fe400078ec0ff */
[----:B------:R-:W-:Y:S02]  /*4c640*/  PRMT R11, R8, 0x3340, R204 ;  /* 0x00003340080b7816 */ /* 0x000fe400000000cc */
        /* <DEDUP_REMOVED lines=15> */
[----:B-1----:R-:W-:-:S03]  /*4c740*/  PRMT R9, R10, 0x3340, R204 ;  /* 0x000033400a097816 */ /* 0x002fc600000000cc */
[----:B------:R0:W-:Y:S04]  /*4c750*/  STL [R1+0x5bc], R5 ;  /* 0x0005bc0501007387 */ /* 0x0001e80000100800 */
[----:B------:R-:W-:Y:S04]  /*4c760*/  STL [R1+0xa44], R9 ;  /* 0x000a440901007387 */ /* 0x000fe80000100800 */
[----:B------:R-:W4:Y:S01]  /*4c770*/  LDL.LU R30, [R1+0x4a8] ;  /* 0x0004a800011e7983 */ /* 0x000f220000300800 */
[----:B------:R-:W-:-:S04]  /*4c780*/  LOP3.LUT R206, R206, 0xffff, RZ, 0xc0, !PT ;  /* 0x0000ffffcece7812 */ /* 0x000fc800078ec0ff */
[----:B------:R-:W-:Y:S01]  /*4c790*/  PRMT R8, R8, 0x3340, R206 ;  /* 0x0000334008087816 */ /* 0x000fe200000000ce */
[----:B0-----:R-:W-:Y:S01]  /*4c7a0*/  VIADD R5, R5, UR4 ;  /* 0x0000000405057c36 */ /* 0x001fe20008000000 */
[----:B------:R-:W-:-:S03]  /*4c7b0*/  ULDC UR4, c[0x0][0x248] ;  /* 0x0000920000047ab9 */ /* 0x000fc60000000800 */
[----:B------:R-:W-:Y:S04]  /*4c7c0*/  STL [R1+0xa48], R8 ;  /* 0x000a480801007387 */ /* 0x000fe80000100800 */
[----:B------:R0:W-:Y:S01]  /*4c7d0*/  STL [R1+0x5cc], R5 ;  /* 0x0005cc0501007387 */ /* 0x0001e20000100800 */
[----:B------:R-:W-:Y:S01]  /*4c7e0*/  LOP3.LUT R200, R200, 0xffff, RZ, 0xc0, !PT ;  /* 0x0000ffffc8c87812 */ /* 0x000fe200078ec0ff */
[----:B0-----:R-:W-:Y:S01]  /*4c7f0*/  VIADD R5, R5, UR4 ;  /* 0x0000000405057c36 */ /* 0x001fe20008000000 */
[----:B------:R-:W-:Y:S01]  /*4c800*/  ULDC UR4, c[0x0][0x248] ;  /* 0x0000920000047ab9 */ /* 0x000fe20000000800 */
[----:B--2---:R-:W-:Y:S02]  /*4c810*/  LOP3.LUT R11, R41, 0xffff, RZ, 0xc0, !PT ;  /* 0x0000ffff290b7812 */ /* 0x004fe400078ec0ff */
[----:B------:R-:W-:-:S02]  /*4c820*/  LOP3.LUT R12, R39, 0xffff, RZ, 0xc0, !PT ;  /* 0x0000ffff270c7812 */ /* 0x000fc400078ec0ff */
[----:B------:R-:W-:Y:S02]  /*4c830*/  SHF.R.U32.HI R10, RZ, 0x8, R11 ;  /* 0x00000008ff0a7819 */ /* 0x000fe4000001160b */
[--C-:B------:R-:W-:Y:S02]  /*4c840*/  PRMT R13, R11, 0x3340, R12.reuse ;  /* 0x000033400b0d7816 */ /* 0x100fe4000000000c */
[----:B------:R-:W-:Y:S02]  /*4c850*/  SHF.R.U32.HI R12, RZ, 0x8, R12 ;  /* 0x00000008ff0c7819 */ /* 0x000fe4000001160c */
[----:B------:R-:W-:Y:S02]  /*4c860*/  LOP3.LUT R9, R35, 0xffff, RZ, 0xc0, !PT ;  /* 0x0000ffff23097812 */ /* 0x000fe400078ec0ff */
[----:B------:R-:W-:Y:S02]  /*4c870*/  LOP3.LUT R8, R31, 0xffff, RZ, 0xc0, !PT ;  /* 0x0000ffff1f087812 */ /* 0x000fe400078ec0ff */
[----:B------:R-:W-:-:S02]  /*4c880*/  SHF.R.U32.HI R11, RZ, 0x8, R9 ;  /* 0x00000008ff0b7819 */ /* 0x000fc40000011609 */
[--C-:B------:R-:W-:Y:S02]  /*4c890*/  PRMT R9, R9, 0x3340, R8.reuse ;  /* 0x0000334009097816 */ /* 0x100fe40000000008 */
[----:B------:R-:W-:Y:S02]  /*4c8a0*/  LOP3.LUT R10, R10, 0xffff, RZ, 0xc0, !PT ;  /* 0x0000ffff0a0a7812 */ /* 0x000fe400078ec0ff */
[----:B------:R-:W-:Y:S01]  /*4c8b0*/  LOP3.LUT R12, R12, 0xffff, RZ, 0xc0, !PT ;  /* 0x0000ffff0c0c7812 */ /* 0x000fe200078ec0ff */
[----:B------:R-:W-:Y:S01]  /*4c8c0*/  STL [R1+0xba8], R13 ;  /* 0x000ba80d01007387 */ /* 0x000fe20000100800 */
[----:B------:R-:W-:-:S03]  /*4c8d0*/  SHF.R.U32.HI R8, RZ, 0x8, R8 ;  /* 0x00000008ff087819 */ /* 0x000fc60000011608 */
[----:B------:R0:W-:Y:S01]  /*4c8e0*/  STL [R1+0xba0], R9 ;  /* 0x000ba00901007387 */ /* 0x0001e20000100800 */
[----:B------:R-:W-:-:S03]  /*4c8f0*/  LOP3.LUT R11, R11, 0xffff, RZ, 0xc0, !PT ;  /* 0x0000ffff0b0b7812 */ /* 0x000fc600078ec0ff */
[----:B------:R-:W2:Y:S01]  /*4c900*/  LDL.LU R39, [R1+0xcac] ;  /* 0x000cac0001277983 */ /* 0x000ea20000300800 */
[----:B------:R-:W-:-:S03]  /*4c910*/  LOP3.LUT R8, R8, 0xffff, RZ, 0xc0, !PT ;  /* 0x0000ffff08087812 */ /* 0x000fc600078ec0ff */
[----:B------:R-:W2:Y:S01]  /*4c920*/  LDL.LU R35, [R1+0x4ac] ;  /* 0x0004ac0001237983 */ /* 0x000ea20000300800 */
[----:B0-----:R-:W-:-:S03]  /*4c930*/  PRMT R9, R10, 0x3340, R12 ;  /* 0x000033400a097816 */ /* 0x001fc6000000000c */
[----:B------:R0:W-:Y:S04]  /*4c940*/  STL [R1+0x5ac], R5 ;  /* 0x0005ac0501007387 */ /* 0x0001e80000100800 */
[----:B------:R-:W2:Y:S01]  /*4c950*/  LDL.LU R31, [R1+0x884] ;  /* 0x00088400011f7983 */ /* 0x000ea20000300800 */
[----:B------:R-:W-:-:S03]  /*4c960*/  PRMT R8, R11, 0x3340, R8 ;  /* 0x000033400b087816 */ /* 0x000fc60000000008 */
[----:B------:R3:W-:Y:S01]  /*4c970*/  STL [R1+0xa34], R9 ;  /* 0x000a340901007387 */ /* 0x0007e20000100800 */
[----:B0-----:R-:W-:Y:S01]  /*4c980*/  VIADD R5, R5, UR4 ;  /* 0x0000000405057c36 */ /* 0x001fe20008000000 */
[----:B------:R-:W-:Y:S02]  /*4c990*/  ULDC UR4, c[0x0][0x248] ;  /* 0x0000920000047ab9 */ /* 0x000fe40000000800 */
[----:B------:R0:W-:Y:S01]  /*4c9a0*/  STL [R1+0xa30], R8 ;  /* 0x000a300801007387 */ /* 0x0001e20000100800 */
[----:B---3--:R-:W-:Y:S02]  /*4c9b0*/  LOP3.LUT R9, R37, 0xffff, RZ, 0xc0, !PT ;  /* 0x0000ffff25097812 */ /* 0x008fe400078ec0ff */
[----:B----4-:R-:W-:Y:S02]  /*4c9c0*/  LOP3.LUT R11, R33, 0xffff, RZ, 0xc0, !PT ;  /* 0x0000ffff210b7812 */ /* 0x010fe400078ec0ff */
[----:B------:R-:W-:Y:S01]  /*4c9d0*/  PRMT R13, R9, 0x3340, R200 ;  /* 0x00003340090d7816 */ /* 0x000fe200000000c8 */
[----:B------:R-:W-:Y:S01]  /*4c9e0*/  STL [R1+0x5a8], R5 ;  /* 0x0005a80501007387 */ /* 0x000fe20000100800 */
[----:B0-----:R-:W-:-:S02]  /*4c9f0*/  SHF.R.U32.HI R8, RZ, 0x8, R9 ;  /* 0x00000008ff087819 */ /* 0x001fc40000011609 */
[----:B------:R-:W-:Y:S01]  /*4ca00*/  SHF.R.U32.HI R9, RZ, 0x8, R200 ;  /* 0x00000008ff097819 */ /* 0x000fe200000116c8 */
[----:B------:R0:W-:Y:S01]  /*4ca10*/  STL [R1+0xb94], R13 ;  /* 0x000b940d01007387 */ /* 0x0001e20000100800 */
[----:B------:R-:W-:Y:S02]  /*4ca20*/  LOP3.LUT R12, R30, 0xffff, RZ, 0xc0, !PT ;  /* 0x0000ffff1e0c7812 */ /* 0x000fe400078ec0ff */
[----:B------:R-:W-:Y:S02]  /*4ca30*/  LOP3.LUT R8, R8, 0xffff, RZ, 0xc0, !PT ;  /* 0x0000ffff08087812 */ /* 0x000fe400078ec0ff */
[----:B------:R-:W-:Y:S02]  /*4ca40*/  LOP3.LUT R9, R9, 0xffff, RZ, 0xc0, !PT ;  /* 0x0000ffff09097812 */ /* 0x000fe400078ec0ff */
[----:B0-----:R-:W-:Y:S01]  /*4ca50*/  PRMT R13, R11, 0x3340, R12 ;  /* 0x000033400b0d7816 */ /* 0x001fe2000000000c */
[----:B------:R-:W-:Y:S01]  /*4ca60*/  VIADD R5, R5, UR4 ;  /* 0x0000000405057c36 */ /* 0x000fe20008000000 */
[----:B------:R-:W-:Y:S01]  /*4ca70*/  PRMT R8, R8, 0x3340, R9 ;  /* 0x0000334008087816 */ /* 0x000fe20000000009 */
[----:B------:R-:W-:-:S02]  /*4ca80*/  ULDC UR4, c[0x0][0x248] ;  /* 0x0000920000047ab9 */ /* 0x000fc40000000800 */
[----:B------:R-:W-:Y:S04]  /*4ca90*/  STL [R1+0xb78], R13 ;  /* 0x000b780d01007387 */ /* 0x000fe80000100800 */
[----:B------:R-:W3:Y:S04]  /*4caa0*/  LDL.LU R37, [R1+0x888] ;  /* 0x0008880001257983 */ /* 0x000ee80000300800 */
[----:B------:R-:W4:Y:S04]  /*4cab0*/  LDL.LU R33, [R1+0xcb0] ;  /* 0x000cb00001217983 */ /* 0x000f280000300800 */
[----:B------:R-:W-:Y:S04]  /*4cac0*/  STL [R1+0xac], R5 ;  /* 0x0000ac0501007387 */ /* 0x000fe80000100800 */
[----:B------:R0:W-:Y:S04]  /*4cad0*/  STL [R1+0xa24], R8 ;  /* 0x000a240801007387 */ /* 0x0001e80000100800 */
[----:B------:R-:W4:Y:S01]  /*4cae0*/  LDL.LU R30, [R1+0x4b0] ;  /* 0x0004b000011e7983 */ /* 0x000f220000300800 */
[----:B------:R-:W-:-:S02]  /*4caf0*/  SHF.R.U32.HI R10, RZ, 0x8, R11 ;  /* 0x00000008ff0a7819 */ /* 0x000fc4000001160b */
[----:B------:R-:W-:Y:S02]  /*4cb00*/  SHF.R.U32.HI R11, RZ, 0x8, R12 ;  /* 0x00000008ff0b7819 */ /* 0x000fe4000001160c */
[----:B------:R-:W-:Y:S02]  /*4cb10*/  LOP3.LUT R10, R10, 0xffff, RZ, 0xc0, !PT ;  /* 0x0000ffff0a0a7812 */ /* 0x000fe400078ec0ff */
[----:B------:R-:W-:-:S04]  /*4cb20*/  LOP3.LUT R11, R11, 0xffff, RZ, 0xc0, !PT ;  /* 0x0000ffff0b0b7812 */ /* 0x000fc800078ec0ff */
[----:B0-----:R-:W-:-:S05]  /*4cb30*/  PRMT R8, R10, 0x3340, R11 ;  /* 0x000033400a087816 */ /* 0x001fca000000000b */
[----:B------:R-:W-:Y:S01]  /*4cb40*/  STL [R1+0xa14], R8 ;  /* 0x000a140801007387 */ /* 0x000fe20000100800 */
[----:B------:R-:W-:Y:S01]  /*4cb50*/  LOP3.LUT R196, R196, 0xffff, RZ, 0xc0, !PT ;  /* 0x0000ffffc4c47812 */ /* 0x000fe200078ec0ff */
[----:B------:R-:W-:Y:S01]  /*4cb60*/  VIADD R5, R5, UR4 ;  /* 0x0000000405057c36 */ /* 0x000fe20008000000 */
[----:B------:R-:W-:-:S04]  /*4cb70*/  ULDC UR4, c[0x0][0x248] ;  /* 0x0000920000047ab9 */ /* 0x000fc80000000800 */
[----:B------:R0:W-:Y:S01]  /*4cb80*/  STL [R1+0x5a4], R5 ;  /* 0x0005a40501007387 */ /* 0x0001e20000100800 */
[----:B------:R-:W-:Y:S01]  /*4cb90*/  LOP3.LUT R198, R198, 0xffff, RZ, 0xc0, !PT ;  /* 0x0000ffffc6c67812 */ /* 0x000fe200078ec0ff */
[----:B0-----:R-:W-:Y:S01]  /*4cba0*/  VIADD R5, R5, UR4 ;  /* 0x0000000405057c36 */ /* 0x001fe20008000000 */
[----:B------:R-:W-:Y:S01]  /*4cbb0*/  ULDC UR4, c[0x0][0x248] ;  /* 0x0000920000047ab9 */ /* 0x000fe20000000800 */
[----:B--2---:R-:W-:Y:S02]  /*4cbc0*/  LOP3.LUT R10, R39, 0xffff, RZ, 0xc0, !PT ;  /* 0x0000ffff270a7812 */ /* 0x004fe400078ec0ff */
[----:B------:R-:W-:Y:S02]  /*4cbd0*/  LOP3.LUT R8, R35, 0xffff, RZ, 0xc0, !PT ;  /* 0x0000ffff23087812 */ /* 0x000fe400078ec0ff */
[----:B------:R-:W-:Y:S02]  /*4cbe0*/  SHF.R.U32.HI R11, RZ, 0x8, R10 ;  /* 0x00000008ff0b7819 */ /* 0x000fe4000001160a */
[----:B------:R-:W-:-:S02]  /*4cbf0*/  PRMT R12, R10, 0x3340, R8 ;  /* 0x000033400a0c7816 */ /* 0x000fc40000000008 */
[----:B------:R-:W-:Y:S02]  /*4cc00*/  LOP3.LUT R9, R31, 0xffff, RZ, 0xc0, !PT ;  /* 0x0000ffff1f097812 */ /* 0x000fe400078ec0ff */
[----:B------:R-:W-:Y:S02]  /*4cc10*/  SHF.R.U32.HI R10, RZ, 0x8, R8 ;  /* 0x00000008ff0a7819 */ /* 0x000fe40000011608 */
[----:B------:R-:W-:Y:S02]  /*4cc20*/  SHF.R.U32.HI R8, RZ, 0x8, R9 ;  /* 0x00000008ff087819 */ /* 0x000fe40000011609 */
        /* <DEDUP_REMOVED lines=10> */
[----:B0-----:R-:W-:-:S05]  /*4ccd0*/  PRMT R9, R11, 0x3340, R10 ;  /* 0x000033400b097816 */ /* 0x001fca000000000a */
[----:B------:R3:W-:Y:S04]  /*4cce0*/  STL [R1+0xa10], R9 ;  /* 0x000a100901007387 */ /* 0x0007e80000100800 */
[----:B------:R0:W-:Y:S01]  /*4ccf0*/  STL [R1+0xa8], R5 ;  /* 0x0000a80501007387 */ /* 0x0001e20000100800 */
[----:B------:R-:W-:-:S03]  /*4cd00*/  PRMT R8, R8, 0x3340, R196 ;  /* 0x0000334008087816 */ /* 0x000fc600000000c4 */
[----:B------:R-:W2:Y:S01]  /*4cd10*/  LDL.LU R31, [R1+0x88c] ;  /* 0x00088c00011f7983 */ /* 0x000ea20000300800 */
[----:B---3--:R-:W-:Y:S01]  /*4cd20*/  LOP3.LUT R9, R37, 0xffff, RZ, 0xc0, !PT ;  /* 0x0000ffff25097812 */ /* 0x008fe200078ec0ff */
[----:B0-----:R-:W-:Y:S02]  /*4cd30*/  VIADD R5, R5, UR4 ;  /* 0x0000000405057c36 */ /* 0x001fe40008000000 */
[----:B------:R0:W-:Y:S01]  /*4cd40*/  STL [R1+0xa0c], R8 ;  /* 0x000a0c0801007387 */ /* 0x0001e20000100800 */
[----:B------:R-:W-:Y:S01]  /*4cd50*/  PRMT R13, R9, 0x3340, R198 ;  /* 0x00003340090d7816 */ /* 0x000fe200000000c6 */
[----:B------:R-:W-:Y:S01]  /*4cd60*/  ULDC UR4, c[0x0][0x248] ;  /* 0x0000920000047ab9 */ /* 0x000fe20000000800 */
[----:B----4-:R-:W-:Y:S01]  /*4cd70*/  LOP3.LUT R11, R33, 0xffff, RZ, 0xc0, !PT ;  /* 0x0000ffff210b7812 */ /* 0x010fe200078ec0ff */
[----:B------:R-:W-:Y:S04]  /*4cd80*/  STL [R1+0x5a0], R5 ;  /* 0x0005a00501007387 */ /* 0x000fe80000100800 */
[----:B------:R1:W-:Y:S01]  /*4cd90*/  STL [R1+0xb50], R13 ;  /* 0x000b500d01007387 */ /* 0x0003e20000100800 */
[----:B0-----:R-:W-:-:S02]  /*4cda0*/  SHF.R.U32.HI R8, RZ, 0x8, R9 ;  /* 0x00000008ff087819 */ /* 0x001fc40000011609 */
[----:B------:R-:W-:Y:S02]  /*4cdb0*/  LOP3.LUT R12, R30, 0xffff, RZ, 0xc0, !PT ;  /* 0x0000ffff1e0c7812 */ /* 0x000fe400078ec0ff */
[----:B------:R-:W-:Y:S02]  /*4cdc0*/  SHF.R.U32.HI R9, RZ, 0x8, R198 ;  /* 0x00000008ff097819 */ /* 0x000fe400000116c6 */
[----:B-1----:R-:W-:Y:S02]  /*4cdd0*/  PRMT R13, R11, 0x3340, R12 ;  /* 0x000033400b0d7816 */ /* 0x002fe4000000000c */
[----:B------:R-:W-:Y:S02]  /*4cde0*/  LOP3.LUT R8, R8, 0xffff, RZ, 0xc0, !PT ;  /* 0x0000ffff08087812 */ /* 0x000fe400078ec0ff */
[----:B------:R-:W-:Y:S01]  /*4cdf0*/  LOP3.LUT R9, R9, 0xffff, RZ, 0xc0, !PT ;  /* 0x0000ffff09097812 */ /* 0x000fe200078ec0ff */
[----:B------:R-:W-:Y:S01]  /*4ce00*/  STL [R1+0xb48], R13 ;  /* 0x000b480d01007387 */ /* 0x000fe20000100800 */
[----:B------:R-:W-:Y:S01]  /*4ce10*/  VIADD R5, R5, UR4 ;  /* 0x0000000405057c36 */ /* 0x000fe20008000000 */
[----:B------:R-:W-:Y:S01]  /*4ce20*/  SHF.R.U32.HI R10, RZ, 0x8, R11 ;  /* 0x00000008ff0a7819 */ /* 0x000fe2000001160b */
[----:B------:R-:W-:Y:S01]  /*4ce30*/  ULDC UR4, c[0x0][0x248] ;  /* 0x0000920000047ab9 */ /* 0x000fe20000000800 */
[----:B------:R-:W3:Y:S01]  /*4ce40*/  LDL.LU R39, [R1+0xcbc] ;  /* 0x000cbc0001277983 */ /* 0x000ee20000300800 */
[----:B------:R-:W-:-:S03]  /*4ce50*/  PRMT R8, R8, 0x3340, R9 ;  /* 0x0000334008087816 */ /* 0x000fc60000000009 */
[----:B------:R-:W4:Y:S04]  /*4ce60*/  LDL.LU R37, [R1+0x4bc] ;  /* 0x0004bc0001257983 */ /* 0x000f280000300800 */
[----:B------:R-:W-:Y:S04]  /*4ce70*/  STL [R1+0xa4], R5 ;  /* 0x0000a40501007387 */ /* 0x000fe80000100800 */
[----:B------:R-:W4:Y:S04]  /*4ce80*/  LDL.LU R33, [R1+0xcb8] ;  /* 0x000cb80001217983 */ /* 0x000f280000300800 */
[----:B------:R0:W-:Y:S04]  /*4ce90*/  STL [R1+0xa08], R8 ;  /* 0x000a080801007387 */ /* 0x0001e80000100800 */
[----:B------:R-:W4:Y:S01]  /*4cea0*/  LDL.LU R30, [R1+0x4b8] ;  /* 0x0004b800011e7983 */ /* 0x000f220000300800 */
[----:B------:R-:W-:-:S02]  /*4ceb0*/  SHF.R.U32.HI R11, RZ, 0x8, R12 ;  /* 0x00000008ff0b7819 */ /* 0x000fc4000001160c */
[----:B------:R-:W-:Y:S02]  /*4cec0*/  LOP3.LUT R10, R10, 0xffff, RZ, 0xc0, !PT ;  /* 0x0000ffff0a0a7812 */ /* 0x000fe400078ec0ff */
[----:B------:R-:W-:-:S04]  /*4ced0*/  LOP3.LUT R11, R11, 0xffff, RZ, 0xc0, !PT ;  /* 0x0000ffff0b0b7812 */ /* 0x000fc800078ec0ff */
[----:B0-----:R-:W-:-:S05]  /*4cee0*/  PRMT R8, R10, 0x3340, R11 ;  /* 0x000033400a087816 */ /* 0x001fca000000000b */
[----:B------:R-:W-:Y:S01]  /*4cef0*/  STL [R1+0xa00], R8 ;  /* 0x000a000801007387 */ /* 0x000fe20000100800 */
[----:B------:R-:W-:Y:S01]  /*4cf00*/  LOP3.LUT R192, R192, 0xffff, RZ, 0xc0, !PT ;  /* 0x0000ffffc0c07812 */ /* 0x000fe200078ec0ff */
[----:B------:R-:W-:Y:S01]  /*4cf10*/  VIADD R5, R5, UR4 ;  /* 0x0000000405057c36 */ /* 0x000fe20008000000 */
[----:B------:R-:W-:-:S04]  /*4cf20*/  ULDC UR4, c[0x0][0x248] ;  /* 0x0000920000047ab9 */ /* 0x000fc80000000800 */
[----:B------:R0:W-:Y:S02]  /*4cf30*/  STL [R1+0x59c], R5 ;  /* 0x00059c0501007387 */ /* 0x0001e40000100800 */
[----:B0-----:R-:W-:Y:S01]  /*4cf40*/  VIADD R5, R5, UR4 ;  /* 0x0000000405057c36 */ /* 0x001fe20008000000 */
[----:B------:R-:W-:Y:S01]  /*4cf50*/  ULDC UR4, c[0x0][0x248] ;  /* 0x0000920000047ab9 */ /* 0x000fe20000000800 */
[----:B--2---:R-:W-:Y:S02]  /*4cf60*/  LOP3.LUT R10, R41, 0xffff, RZ, 0xc0, !PT ;  /* 0x0000ffff290a7812 */ /* 0x004fe400078ec0ff */
[----:B------:R-:W-:Y:S02]  /*4cf70*/  LOP3.LUT R8, R35, 0xffff, RZ, 0xc0, !PT ;  /* 0x0000ffff23087812 */ /* 0x000fe400078ec0ff */
[----:B------:R-:W-:Y:S02]  /*4cf80*/  SHF.R.U32.HI R11, RZ, 0x8, R10 ;  /* 0x00000008ff0b7819 */ /* 0x000fe4000001160a */
[----:B------:R-:W-:-:S02]  /*4cf90*/  PRMT R12, R10, 0x3340, R8 ;  /* 0x000033400a0c7816 */ /* 0x000fc40000000008 */
[----:B------:R-:W-:Y:S02]  /*4cfa0*/  SHF.R.U32.HI R10, RZ, 0x8, R8 ;  /* 0x00000008ff0a7819 */ /* 0x000fe40000011608 */
[----:B------:R-:W-:-:S04]  /*4cfb0*/  LOP3.LUT R9, R31, 0xffff, RZ, 0xc0, !PT ;  /* 0x0000ffff1f097812 */ /* 0x000fc800078ec0ff */
[----:B------:R-:W-:Y:S02]  /*4cfc0*/  SHF.R.U32.HI R8, RZ, 0x8, R9 ;  /* 0x00000008ff087819 */ /* 0x000fe40000011609 */
[--C-:B------:R-:W-:Y:S01]  /*4cfd0*/  PRMT R9, R9, 0x3340, R192.reuse ;  /* 0x0000334009097816 */ /* 0x100fe200000000c0 */
[----:B------:R-:W-:Y:S01]  /*4cfe0*/  STL [R1+0xb40], R12 ;  /* 0x000b400c01007387 */ /* 0x000fe20000100800 */
[----:B------:R-:W-:Y:S02]  /*4cff0*/  LOP3.LUT R11, R11, 0xffff, RZ, 0xc0, !PT ;  /* 0x0000ffff0b0b7812 */ /* 0x000fe400078ec0ff */
[----:B------:R-:W-:Y:S01]  /*4d000*/  LOP3.LUT R10, R10, 0xffff, RZ, 0xc0, !PT ;  /* 0x0000ffff0a0a7812 */ /* 0x000fe200078ec0ff */
[----:B------:R0:W-:Y:S01]  /*4d010*/  STL [R1+0xb3c], R9 ;  /* 0x000b3c0901007387 */ /* 0x0001e20000100800 */
[----:B------:R-:W-:-:S03]  /*4d020*/  SHF.R.U32.HI R192, RZ, 0x8, R192 ;  /* 0x00000008ffc07819 */ /* 0x000fc600000116c0 */
[----:B------:R-:W2:Y:S01]  /*4d030*/  LDL.LU R35, [R1+0x894] ;  /* 0x0008940001237983 */ /* 0x000ea20000300800 */
[----:B------:R-:W-:Y:S02]  /*4d040*/  LOP3.LUT R8, R8, 0xffff, RZ, 0xc0, !PT ;  /* 0x0000ffff08087812 */ /* 0x000fe400078ec0ff */
[----:B------:R-:W-:Y:S01]  /*4d050*/  LOP3.LUT R192, R192, 0xffff, RZ, 0xc0, !PT ;  /* 0x0000ffffc0c07812 */ /* 0x000fe200078ec0ff */
[----:B------:R-:W2:Y:S01]  /*4d060*/  LDL.LU R31, [R1+0x890] ;  /* 0x00089000011f7983 */ /* 0x000ea20000300800 */
[----:B0-----:R-:W-:-:S03]  /*4d070*/  PRMT R9, R11, 0x3340, R10 ;  /* 0x000033400b097816 */ /* 0x001fc6000000000a */
[----:B------:R0:W-:Y:S01]  /*4d080*/  STL [R1+0xa0], R5 ;  /* 0x0000a00501007387 */ /* 0x0001e20000100800 */
[----:B------:R-:W-:-:S03]  /*4d090*/  PRMT R8, R8, 0x3340, R192 ;  /* 0x0000334008087816 */ /* 0x000fc600000000c0 */
[----:B------:R3:W-:Y:S04]  /*4d0a0*/  STL [R1+0x9f4], R9 ;  /* 0x0009f40901007387 */ /* 0x0007e80000100800 */
[----:B------:R1:W-:Y:S01]  /*4d0b0*/  STL [R1+0x9f0], R8 ;  /* 0x0009f00801007387 */ /* 0x0003e20000100800 */
[----:B0-----:R-:W-:Y:S01]  /*4d0c0*/  VIADD R5, R5, UR4 ;  /* 0x0000000405057c36 */ /* 0x001fe20008000000 */
[----:B------:R-:W-:Y:S01]  /*4d0d0*/  ULDC UR4, c[0x0][0x248] ;  /* 0x0000920000047ab9 */ /* 0x000fe20000000800 */
[----:B---3--:R-:W-:Y:S02]  /*4d0e0*/  LOP3.LUT R9, R39, 0xffff, RZ, 0xc0, !PT ;  /* 0x0000ffff27097812 */ /* 0x008fe400078ec0ff */
[----:B----4-:R-:W-:Y:S02]  /*4d0f0*/  LOP3.LUT R10, R37, 0xffff, RZ, 0xc0, !PT ;  /* 0x0000ffff250a7812 */ /* 0x010fe400078ec0ff */
[----:B-1----:R-:W-:-:S02]  /*4d100*/  SHF.R.U32.HI R8, RZ, 0x8, R9 ;  /* 0x00000008ff087819 */ /* 0x002fc40000011609 */
[--C-:B------:R-:W-:Y:S01]  /*4d110*/  PRMT R13, R9, 0x3340, R10.reuse ;  /* 0x00003340090d7816 */ /* 0x100fe2000000000a */
[----:B------:R-:W-:Y:S01]  /*4d120*/  STL [R1+0x598], R5 ;  /* 0x0005980501007387 */ /* 0x000fe20000100800 */
[----:B------:R-:W-:Y:S02]  /*4d130*/  SHF.R.U32.HI R9, RZ, 0x8, R10 ;  /* 0x00000008ff097819 */ /* 0x000fe4000001160a */
[----:B------:R-:W-:Y:S01]  /*4d140*/  LOP3.LUT R11, R33, 0xffff, RZ, 0xc0, !PT ;  /* 0x0000ffff210b7812 */ /* 0x000fe200078ec0ff */
[----:B------:R0:W-:Y:S01]  /*4d150*/  STL [R1+0xb10], R13 ;  /* 0x000b100d01007387 */ /* 0x0001e20000100800 */
[----:B------:R-:W-:Y:S02]  /*4d160*/  LOP3.LUT R8, R8, 0xffff, RZ, 0xc0, !PT ;  /* 0x0000ffff08087812 */ /* 0x000fe400078ec0ff */
[----:B------:R-:W-:Y:S02]  /*4d170*/  LOP3.LUT R12, R30, 0xffff, RZ, 0xc0, !PT ;  /* 0x0000ffff1e0c7812 */ /* 0x000fe400078ec0ff */
[----:B------:R-:W-:-:S02]  /*4d180*/  LOP3.LUT R9, R9, 0xffff, RZ, 0xc0, !PT ;  /* 0x0000ffff09097812 */ /* 0x000fc400078ec0ff */
[----:B0-----:R-:W-:Y:S01]  /*4d190*/  PRMT R13, R11, 0x3340, R12 ;  /* 0x000033400b0d7816 */ /* 0x001fe2000000000c */
[----:B------:R-:W-:Y:S01]  /*4d1a0*/  VIADD R5, R5, UR4 ;  /* 0x0000000405057c36 */ /* 0x000fe20008000000 */
[----:B------:R-:W-:Y:S01]  /*4d1b0*/  PRMT R8, R8, 0x3340, R9 ;  /* 0x0000334008087816 */ /* 0x000fe20000000009 */
[----:B------:R-:W-:Y:S02]  /*4d1c0*/  ULDC UR4, c[0x0][0x248] ;  /* 0x0000920000047ab9 */ /* 0x000fe40000000800 */
[----:B------:R-:W-:Y:S04]  /*4d1d0*/  STL [R1+0xb0c], R13 ;  /* 0x000b0c0d01007387 */ /* 0x000fe80000100800 */
[----:B------:R-:W3:Y:S04]  /*4d1e0*/  LDL.LU R39, [R1+0xcc8] ;  /* 0x000cc80001277983 */ /* 0x000ee80000300800 */
[----:B------:R-:W4:Y:S04]  /*4d1f0*/  LDL.LU R37, [R1+0x4d0] ;  /* 0x0004d00001257983 */ /* 0x000f280000300800 */
[----:B------:R0:W-:Y:S04]  /*4d200*/  STL [R1+0x9d8], R8 ;  /* 0x0009d80801007387 */ /* 0x0001e80000100800 */
[----:B------:R1:W-:Y:S04]  /*4d210*/  STL [R1+0x9c], R5 ;  /* 0x00009c0501007387 */ /* 0x0003e80000100800 */
[----:B------:R-:W4:Y:S04]  /*4d220*/  LDL.LU R33, [R1+0xcc4] ;  /* 0x000cc40001217983 */ /* 0x000f280000300800 */
[----:B------:R-:W4:Y:S01]  /*4d230*/  LDL.LU R30, [R1+0x4c8] ;  /* 0x0004c800011e7983 */ /* 0x000f220000300800 */
[----:B------:R-:W-:-:S02]  /*4d240*/  SHF.R.U32.HI R10, RZ, 0x8, R11 ;  /* 0x00000008ff0a7819 */ /* 0x000fc4000001160b */
[----:B------:R-:W-:Y:S02]  /*4d250*/  SHF.R.U32.HI R11, RZ, 0x8, R12 ;  /* 0x00000008ff0b7819 */ /* 0x000fe4000001160c */
[----:B------:R-:W-:Y:S02]  /*4d260*/  LOP3.LUT R10, R10, 0xffff, RZ, 0xc0, !PT ;  /* 0x0000ffff0a0a7812 */ /* 0x000fe400078ec0ff */
[----:B------:R-:W-:-:S04]  /*4d270*/  LOP3.LUT R11, R11, 0xffff, RZ, 0xc0, !PT ;  /* 0x0000ffff0b0b7812 */ /* 0x000fc800078ec0ff */
[----:B0-----:R-:W-:Y:S02]  /*4d280*/  PRMT R8, R10, 0x3340, R11 ;  /* 0x000033400a087816 */ /* 0x001fe4000000000b */
[----:B------:R-:W-:-:S03]  /*4d290*/  LOP3.LUT R187, R187, 0xffff, RZ, 0xc0, !PT ;  /* 0x0000ffffbbbb7812 */ /* 0x000fc600078ec0ff */
[----:B------:R-:W-:Y:S01]  /*4d2a0*/  STL [R1+0x9d4], R8 ;  /* 0x0009d40801007387 */ /* 0x000fe20000100800 */
[----:B------:R-:W-:Y:S01]  /*4d2b0*/  LOP3.LUT R190, R190, 0xffff, RZ, 0xc0, !PT ;  /* 0x0000ffffbebe7812 */ /* 0x000fe200078ec0ff */
[----:B-1----:R-:W-:Y:S01]  /*4d2c0*/  VIADD R5, R5, UR4 ;  /* 0x0000000405057c36 */ /* 0x002fe20008000000 */
        /* <DEDUP_REMOVED lines=14> */
[----:B------:R0:W-:Y:S01]  /*4d3b0*/  STL [R1+0xb00], R9 ;  /* 0x000b000901007387 */ /* 0x0001e20000100800 */
[----:B------:R-:W-:-:S03]  /*4d3c0*/  SHF.R.U32.HI R190, RZ, 0x8, R190 ;  /* 0x00000008ffbe7819 */ /* 0x000fc600000116be */
[----:B------:R-:W2:Y:S01]  /*4d3d0*/  LDL.LU R41, [R1+0x898] ;  /* 0x0008980001297983 */ /* 0x000ea20000300800 */
[----:B0-----:R-:W-:-:S05]  /*4d3e0*/  PRMT R9, R10, 0x3340, R187 ;  /* 0x000033400a097816 */ /* 0x001fca00000000bb */
[----:B------:R3:W-:Y:S01]  /*4d3f0*/  STL [R1+0x9c4], R9 ;  /* 0x0009c40901007387 */ /* 0x0007e20000100800 */
[----:B------:R-:W-:-:S03]  /*4d400*/  LOP3.LUT R8, R8, 0xffff, RZ, 0xc0, !PT ;  /* 0x0000ffff08087812 */ /* 0x000fc600078ec0ff */
[----:B------:R0:W-:Y:S01]  /*4d410*/  STL [R1+0x58c], R5 ;  /* 0x00058c0501007387 */ /* 0x0001e20000100800 */
[----:B------:R-:W-:-:S03]  /*4d420*/  LOP3.LUT R190, R190, 0xffff, RZ, 0xc0, !PT ;  /* 0x0000ffffbebe7812 */ /* 0x000fc600078ec0ff */
[----:B------:R-:W2:Y:S04]  /*4d430*/  LDL.LU R35, [R1+0xccc] ;  /* 0x000ccc0001237983 */ /* 0x000ea80000300800 */
[----:B------:R-:W2:Y:S01]  /*4d440*/  LDL.LU R31, [R1+0x4d4] ;  /* 0x0004d400011f7983 */ /* 0x000ea20000300800 */
[----:B---3--:R-:W-:Y:S01]  /*4d450*/  LOP3.LUT R9, R39, 0xffff, RZ, 0xc0, !PT ;  /* 0x0000ffff27097812 */ /* 0x008fe200078ec0ff */
[----:B0-----:R-:W-:Y:S01]  /*4d460*/  VIADD R5, R5, UR4 ;  /* 0x0000000405057c36 */ /* 0x001fe20008000000 */
[----:B------:R-:W-:Y:S01]  /*4d470*/  PRMT R8, R8, 0x3340, R190 ;  /* 0x0000334008087816 */ /* 0x000fe200000000be */
[----:B------:R-:W-:Y:S01]  /*4d480*/  ULDC UR4, c[0x0][0x248] ;  /* 0x0000920000047ab9 */ /* 0x000fe20000000800 */
[----:B----4-:R-:W-:-:S04]  /*4d490*/  LOP3.LUT R10, R37, 0xffff, RZ, 0xc0, !PT ;  /* 0x0000ffff250a7812 */ /* 0x010fc800078ec0ff */
[----:B------:R-:W-:Y:S01]  /*4d4a0*/  PRMT R13, R9, 0x3340, R10 ;  /* 0x00003340090d7816 */ /* 0x000fe2000000000a */
[----:B------:R0:W-:Y:S04]  /*4d4b0*/  STL [R1+0x9c8], R8 ;  /* 0x0009c80801007387 */ /* 0x0001e80000100800 */
[----:B------:R-:W-:Y:S01]  /*4d4c0*/  STL [R1+0x590], R5 ;  /* 0x0005900501007387 */ /* 0x000fe20000100800 */
[----:B------:R-:W-:-:S03]  /*4d4d0*/  LOP3.LUT R11, R33, 0xffff, RZ, 0xc0, !PT ;  /* 0x0000ffff210b7812 */ /* 0x000fc600078ec0ff */
[----:B------:R1:W-:Y:S01]  /*4d4e0*/  STL [R1+0xaec], R13 ;  /* 0x000aec0d01007387 */ /* 0x0003e20000100800 */
[----:B------:R-:W-:Y:S02]  /*4d4f0*/  LOP3.LUT R12, R30, 0xffff, RZ, 0xc0, !PT ;  /* 0x0000ffff1e0c7812 */ /* 0x000fe400078ec0ff */
[----:B0-----:R-:W-:Y:S02]  /*4d500*/  SHF.R.U32.HI R8, RZ, 0x8, R9 ;  /* 0x00000008ff087819 */ /* 0x001fe40000011609 */
        /* <DEDUP_REMOVED lines=18> */
[----:B0-----:R-:W-:Y:S02]  /*4d630*/  PRMT R8, R10, 0x3340, R11 ;  /* 0x000033400a087816 */ /* 0x001fe4000000000b */
[----:B------:R-:W-:Y:S01]  /*4d640*/  LOP3.LUT R10, R7, 0xffff, RZ, 0xc0, !PT ;  /* 0x0000ffff070a7812 */ /* 0x000fe200078ec0ff */
[----:B------:R-:W-:Y:S01]  /*4d650*/  VIADD R5, R5, UR4 ;  /* 0x0000000405057c36 */ /* 0x000fe20008000000 */
[----:B------:R-:W-:Y:S01]  /*4d660*/  ULDC UR4, c[0x0][0x248] ;  /* 0x0000920000047ab9 */ /* 0x000fe20000000800 */
[----:B------:R-:W-:Y:S04]  /*4d670*/  STL [R1+0x9b8], R8 ;  /* 0x0009b80801007387 */ /* 0x000fe80000100800 */
[----:B------:R-:W4:Y:S04]  /*4d680*/  LDL.LU R7, [R1+0x1ba4] ;  /* 0x001ba40001077983 */ /* 0x000f280000300800 */
[----:B------:R0:W-:Y:S02]  /*4d690*/  STL [R1+0x588], R5 ;  /* 0x0005880501007387 */ /* 0x0001e40000100800 */
[----:B0-----:R-:W-:Y:S01]  /*4d6a0*/  VIADD R5, R5, UR4 ;  /* 0x0000000405057c36 */ /* 0x001fe20008000000 */
[----:B------:R-:W-:Y:S01]  /*4d6b0*/  ULDC UR4, c[0x0][0x248] ;  /* 0x0000920000047ab9 */ /* 0x000fe20000000800 */
[----:B--2---:R-:W-:-:S04]  /*4d6c0*/  LOP3.LUT R9, R41, 0xffff, RZ, 0xc0, !PT ;  /* 0x0000ffff29097812 */ /* 0x004fc800078ec0ff */
[----:B------:R-:W-:Y:S02]  /*4d6d0*/  PRMT R13, R9, 0x3340, R10 ;  /* 0x00003340090d7816 */ /* 0x000fe4000000000a */
[----:B------:R-:W-:-:S03]  /*4d6e0*/  SHF.R.U32.HI R8, RZ, 0x8, R9 ;  /* 0x00000008ff087819 */ /* 0x000fc60000011609 */
[----:B------:R0:W-:Y:S01]  /*4d6f0*/  STL [R1+0xadc], R13 ;  /* 0x000adc0d01007387 */ /* 0x0001e20000100800 */
[----:B------:R-:W-:Y:S02]  /*4d700*/  SHF.R.U32.HI R9, RZ, 0x8, R10 ;  /* 0x00000008ff097819 */ /* 0x000fe4000001160a */
[----:B------:R-:W-:Y:S02]  /*4d710*/  LOP3.LUT R11, R35, 0xffff, RZ, 0xc0, !PT ;  /* 0x0000ffff230b7812 */ /* 0x000fe400078ec0ff */
[----:B------:R-:W-:-:S04]  /*4d720*/  LOP3.LUT R12, R31, 0xffff, RZ, 0xc0, !PT ;  /* 0x0000ffff1f0c7812 */ /* 0x000fc800078ec0ff */
[--C-:B0-----:R-:W-:Y:S02]  /*4d730*/  PRMT R13, R11, 0x3340, R12.reuse ;  /* 0x000033400b0d7816 */ /* 0x101fe4000000000c */
[----:B------:R-:W-:Y:S02]  /*4d740*/  LOP3.LUT R8, R8, 0xffff, RZ, 0xc0, !PT ;  /* 0x0000ffff08087812 */ /* 0x000fe400078ec0ff */
[----:B------:R-:W-:Y:S01]  /*4d750*/  LOP3.LUT R9, R9, 0xffff, RZ, 0xc0, !PT ;  /* 0x0000ffff09097812 */ /* 0x000fe200078ec0ff */
[----:B------:R-:W-:Y:S01]  /*4d760*/  STL [R1+0xac8], R13 ;  /* 0x000ac80d01007387 */ /* 0x000fe20000100800 */
[----:B------:R-:W-:Y:S02]  /*4d770*/  SHF.R.U32.HI R10, RZ, 0x8, R11 ;  /* 0x00000008ff0a7819 */ /* 0x000fe4000001160b */
[----:B------:R-:W-:Y:S01]  /*4d780*/  SHF.R.U32.HI R11, RZ, 0x8, R12 ;  /* 0x00000008ff0b7819 */ /* 0x000fe2000001160c */
[----:B------:R-:W2:Y:S01]  /*4d790*/  LDL.LU R35, [R1+0x8a0] ;  /* 0x0008a00001237983 */ /* 0x000ea20000300800 */
[----:B------:R-:W-:-:S02]  /*4d7a0*/  PRMT R8, R8, 0x3340, R9 ;  /* 0x0000334008087816 */ /* 0x000fc40000000009 */
[----:B------:R-:W-:Y:S01]  /*4d7b0*/  LOP3.LUT R10, R10, 0xffff, RZ, 0xc0, !PT ;  /* 0x0000ffff0a0a7812 */ /* 0x000fe200078ec0ff */
[----:B------:R-:W2:Y:S01]  /*4d7c0*/  LDL.LU R31, [R1+0x89c] ;  /* 0x00089c00011f7983 */ /* 0x000ea20000300800 */
[----:B------:R-:W-:-:S03]  /*4d7d0*/  LOP3.LUT R11, R11, 0xffff, RZ, 0xc0, !PT ;  /* 0x0000ffff0b0b7812 */ /* 0x000fc600078ec0ff */
[----:B------:R0:W-:Y:S04]  /*4d7e0*/  STL [R1+0x57c], R5 ;  /* 0x00057c0501007387 */ /* 0x0001e80000100800 */
[----:B------:R1:W-:Y:S01]  /*4d7f0*/  STL [R1+0x9a8], R8 ;  /* 0x0009a80801007387 */ /* 0x0003e20000100800 */
[----:B0-----:R-:W-:Y:S01]  /*4d800*/  VIADD R5, R5, UR4 ;  /* 0x0000000405057c36 */ /* 0x001fe20008000000 */
[----:B------:R-:W-:Y:S01]  /*4d810*/  ULDC UR4, c[0x0][0x248] ;  /* 0x0000920000047ab9 */ /* 0x000fe20000000800 */
[----:B-1----:R-:W-:Y:S02]  /*4d820*/  PRMT R8, R10, 0x3340, R11 ;  /* 0x000033400a087816 */ /* 0x002fe4000000000b */
[----:B---3--:R-:W-:Y:S02]  /*4d830*/  LOP3.LUT R9, R39, 0xffff, RZ, 0xc0, !PT ;  /* 0x0000ffff27097812 */ /* 0x008fe400078ec0ff */
[----:B----4-:R-:W-:Y:S01]  /*4d840*/  LOP3.LUT R10, R37, 0xffff, RZ, 0xc0, !PT ;  /* 0x0000ffff250a7812 */ /* 0x010fe200078ec0ff */
[----:B------:R0:W-:Y:S03]  /*4d850*/  STL [R1+0x98c], R8 ;  /* 0x00098c0801007387 */ /* 0x0001e60000100800 */
[----:B------:R-:W-:Y:S01]  /*4d860*/  PRMT R13, R9, 0x3340, R10 ;  /* 0x00003340090d7816 */ /* 0x000fe2000000000a */
[----:B------:R1:W-:Y:S01]  /*4d870*/  STL [R1+0x580], R5 ;  /* 0x0005800501007387 */ /* 0x0003e20000100800 */
[----:B------:R-:W-:-:S02]  /*4d880*/  LOP3.LUT R11, R33, 0xffff, RZ, 0xc0, !PT ;  /* 0x0000ffff210b7812 */ /* 0x000fc400078ec0ff */
[----:B0-----:R-:W-:Y:S02]  /*4d890*/  SHF.R.U32.HI R8, RZ, 0x8, R9 ;  /* 0x00000008ff087819 */ /* 0x001fe40000011609 */
[----:B------:R-:W-:Y:S02]  /*4d8a0*/  SHF.R.U32.HI R9, RZ, 0x8, R10 ;  /* 0x00000008ff097819 */ /* 0x000fe4000001160a */
[----:B------:R-:W-:Y:S01]  /*4d8b0*/  LOP3.LUT R12, R30, 0xffff, RZ, 0xc0, !PT ;  /* 0x0000ffff1e0c7812 */ /* 0x000fe200078ec0ff */
[----:B------:R0:W-:Y:S01]  /*4d8c0*/  STL [R1+0xac0], R13 ;  /* 0x000ac00d01007387 */ /* 0x0001e20000100800 */
[----:B------:R-:W-:Y:S02]  /*4d8d0*/  LOP3.LUT R8, R8, 0xffff, RZ, 0xc0, !PT ;  /* 0x0000ffff08087812 */ /* 0x000fe400078ec0ff */
[----:B------:R-:W-:Y:S01]  /*4d8e0*/  LOP3.LUT R9, R9, 0xffff, RZ, 0xc0, !PT ;  /* 0x0000ffff09097812 */ /* 0x000fe200078ec0ff */
[----:B-1----:R-:W-:Y:S01]  /*4d8f0*/  VIADD R5, R5, UR4 ;  /* 0x0000000405057c36 */ /* 0x002fe20008000000 */
[----:B------:R-:W-:Y:S01]  /*4d900*/  SHF.R.U32.HI R10, RZ, 0x8, R11 ;  /* 0x00000008ff0a7819 */ /* 0x000fe2000001160b */
[----:B------:R-:W-:Y:S01]  /*4d910*/  ULDC UR4, c[0x0][0x248] ;  /* 0x0000920000047ab9 */ /* 0x000fe20000000800 */
[----:B0-----:R-:W-:-:S02]  /*4d920*/  PRMT R13, R11, 0x3340, R12 ;  /* 0x000033400b0d7816 */ /* 0x001fc4000000000c */
[----:B------:R-:W-:-:S03]  /*4d930*/  PRMT R8, R8, 0x3340, R9 ;  /* 0x0000334008087816 */ /* 0x000fc60000000009 */
[----:B------:R-:W-:Y:S04]  /*4d940*/  STL [R1+0xb28], R13 ;  /* 0x000b280d01007387 */ /* 0x000fe80000100800 */
[----:B------:R-:W3:Y:S04]  /*4d950*/  LDL.LU R41, [R1+0xcd8] ;  /* 0x000cd80001297983 */ /* 0x000ee80000300800 */
[----:B------:R-:W4:Y:S04]  /*4d960*/  LDL.LU R39, [R1+0x4e0] ;  /* 0x0004e00001277983 */ /* 0x000f280000300800 */
[----:B------:R-:W-:Y:S04]  /*4d970*/  STL [R1+0x818], R8 ;  /* 0x0008180801007387 */ /* 0x000fe80000100800 */
[----:B------:R0:W-:Y:S04]  /*4d980*/  STL [R1+0x574], R5 ;  /* 0x0005740501007387 */ /* 0x0001e80000100800 */
[----:B------:R-:W4:Y:S04]  /*4d990*/  LDL.LU R33, [R1+0xcd4] ;  /* 0x000cd40001217983 */ /* 0x000f280000300800 */
[----:B------:R-:W4:Y:S01]  /*4d9a0*/  LDL.LU R30, [R1+0x4dc] ;  /* 0x0004dc00011e7983 */ /* 0x000f220000300800 */
[----:B------:R-:W-:-:S02]  /*4d9b0*/  SHF.R.U32.HI R11, RZ, 0x8, R12 ;  /* 0x00000008ff0b7819 */ /* 0x000fc4000001160c */
[----:B------:R-:W-:Y:S02]  /*4d9c0*/  LOP3.LUT R10, R10, 0xffff, RZ, 0xc0, !PT ;  /* 0x0000ffff0a0a7812 */ /* 0x000fe400078ec0ff */
[----:B------:R-:W-:Y:S01]  /*4d9d0*/  LOP3.LUT R11, R11, 0xffff, RZ, 0xc0, !PT ;  /* 0x0000ffff0b0b7812 */ /* 0x000fe200078ec0ff */
[----:B0-----:R-:W-:Y:S01]  /*4d9e0*/  VIADD R5, R5, UR4 ;  /* 0x0000000405057c36 */ /* 0x001fe20008000000 */
[----:B------:R-:W-:Y:S01]  /*4d9f0*/  LOP3.LUT R12, R232, 0xffff, RZ, 0xc0, !PT ;  /* 0x0000ffffe80c7812 */ /* 0x000fe200078ec0ff */
[----:B------:R-:W-:Y:S01]  /*4da00*/  ULDC UR4, c[0x0][0x248] ;  /* 0x0000920000047ab9 */ /* 0x000fe20000000800 */
[----:B------:R-:W-:Y:S02]  /*4da10*/  PRMT R8, R10, 0x3340, R11 ;  /* 0x000033400a087816 */ /* 0x000fe4000000000b */
[----:B------:R-:W-:-:S03]  /*4da20*/  LOP3.LUT R10, R6, 0xffff, RZ, 0xc0, !PT ;  /* 0x0000ffff060a7812 */ /* 0x000fc600078ec0ff */
[----:B------:R-:W-:Y:S04]  /*4da30*/  STL [R1+0x9ec], R8 ;  /* 0x0009ec0801007387 */ /* 0x000fe80000100800 */
[----:B------:R-:W4:Y:S04]  /*4da40*/  LDL.LU R6, [R1+0x1ba0] ;  /* 0x001ba00001067983 */ /* 0x000f280000300800 */
[----:B------:R0:W-:Y:S04]  /*4da50*/  STL [R1+0x578], R5 ;  /* 0x0005780501007387 */ /* 0x0001e80000100800 */
[----:B------:R-:W4:Y:S01]  /*4da60*/  LDL.LU R232, [R1+0x1b9c] ;  /* 0x001b9c0001e87983 */ /* 0x000f220000300800 */
[----:B0-----:R-:W-:Y:S01]  /*4da70*/  VIADD R5, R5, UR4 ;  /* 0x0000000405057c36 */ /* 0x001fe20008000000 */
[----:B------:R-:W-:Y:S01]  /*4da80*/  ULDC UR4, c[0x0][0x248] ;  /* 0x0000920000047ab9 */ /* 0x000fe20000000800 */
[----:B--2---:R-:W-:-:S04]  /*4da90*/  LOP3.LUT R9, R35, 0xffff, RZ, 0xc0, !PT ;  /* 0x0000ffff23097812 */ /* 0x004fc800078ec0ff */
[--C-:B------:R-:W-:Y:S02]  /*4daa0*/  PRMT R13, R9, 0x3340, R10.reuse ;  /* 0x00003340090d7816 */ /* 0x100fe4000000000a */
[----:B------:R-:W-:Y:S02]  /*4dab0*/  LOP3.LUT R11, R31, 0xffff, RZ, 0xc0, !PT ;  /* 0x0000ffff1f0b7812 */ /* 0x000fe400078ec0ff */
[----:B------:R-:W-:Y:S01]  /*4dac0*/  SHF.R.U32.HI R8, RZ, 0x8, R9 ;  /* 0x00000008ff087819 */ /* 0x000fe20000011609 */
[----:B------:R0:W-:Y:S01]  /*4dad0*/  STL [R1+0xaa8], R13 ;  /* 0x000aa80d01007387 */ /* 0x0001e20000100800 */
[----:B------:R-:W-:Y:S02]  /*4dae0*/  SHF.R.U32.HI R9, RZ, 0x8, R10 ;  /* 0x00000008ff097819 */ /* 0x000fe4000001160a */
[----:B------:R-:W-:Y:S02]  /*4daf0*/  LOP3.LUT R8, R8, 0xffff, RZ, 0xc0, !PT ;  /* 0x0000ffff08087812 */ /* 0x000fe400078ec0ff */
[----:B------:R-:W-:-:S02]  /*4db00*/  LOP3.LUT R9, R9, 0xffff, RZ, 0xc0, !PT ;  /* 0x0000ffff09097812 */ /* 0x000fc400078ec0ff */
[----:B0-----:R-:W-:Y:S02]  /*4db10*/  PRMT R13, R11, 0x3340, R12 ;  /* 0x000033400b0d7816 */ /* 0x001fe4000000000c */
[----:B------:R-:W-:-:S03]  /*4db20*/  PRMT R8, R8, 0x3340, R9 ;  /* 0x0000334008087816 */ /* 0x000fc60000000009 */
[----:B------:R-:W-:Y:S01]  /*4db30*/  STL [R1+0xab0], R13 ;  /* 0x000ab00d01007387 */ /* 0x000fe20000100800 */
[----:B------:R-:W-:-:S03]  /*4db40*/  SHF.R.U32.HI R10, RZ, 0x8, R11 ;  /* 0x00000008ff0a7819 */ /* 0x000fc6000001160b */
[----:B------:R-:W2:Y:S01]  /*4db50*/  LDL.LU R37, [R1+0x8a4] ;  /* 0x0008a40001257983 */ /* 0x000ea20000300800 */
[----:B------:R-:W-:-:S03]  /*4db60*/  SHF.R.U32.HI R11, RZ, 0x8, R12 ;  /* 0x00000008ff0b7819 */ /* 0x000fc6000001160c */
[----:B------:R-:W2:Y:S01]  /*4db70*/  LDL.LU R35, [R1+0xcdc] ;  /* 0x000cdc0001237983 */ /* 0x000ea20000300800 */
[----:B------:R-:W-:-:S03]  /*4db80*/  LOP3.LUT R10, R10, 0xffff, RZ, 0xc0, !PT ;  /* 0x0000ffff0a0a7812 */ /* 0x000fc600078ec0ff */
[----:B------:R0:W-:Y:S01]  /*4db90*/  STL [R1+0x56c], R5 ;  /* 0x00056c0501007387 */ /* 0x0001e20000100800 */
[----:B------:R-:W-:-:S03]  /*4dba0*/  LOP3.LUT R11, R11, 0xffff, RZ, 0xc0, !PT ;  /* 0x0000ffff0b0b7812 */ /* 0x000fc600078ec0ff */
[----:B------:R1:W-:Y:S04]  /*4dbb0*/  STL [R1+0x808], R8 ;  /* 0x0008080801007387 */ /* 0x0003e80000100800 */
[----:B------:R-:W2:Y:S01]  /*4dbc0*/  LDL.LU R31, [R1+0x4e4] ;  /* 0x0004e400011f7983 */ /* 0x000ea20000300800 */
[----:B0-----:R-:W-:Y:S01]  /*4dbd0*/  VIADD R5, R5, UR4 ;  /* 0x0000000405057c36 */ /* 0x001fe20008000000 */
[----:B------:R-:W-:Y:S01]  /*4dbe0*/  ULDC UR4, c[0x0][0x248] ;  /* 0x0000920000047ab9 */ /* 0x000fe20000000800 */
[----:B-1----:R-:W-:-:S05]  /*4dbf0*/  PRMT R8, R10, 0x3340, R11 ;  /* 0x000033400a087816 */ /* 0x002fca000000000b */
[----:B------:R-:W-:Y:S01]  /*4dc00*/  STL [R1+0x80c], R8 ;  /* 0x00080c0801007387 */ /* 0x000fe20000100800 */
[----:B---3--:R-:W-:Y:S02]  /*4dc10*/  LOP3.LUT R9, R41, 0xffff, RZ, 0xc0, !PT ;  /* 0x0000ffff29097812 */ /* 0x008fe400078ec0ff */
[----:B----4-:R-:W-:-:S04]  /*4dc20*/  LOP3.LUT R10, R39, 0xffff, RZ, 0xc0, !PT ;  /* 0x0000ffff270a7812 */ /* 0x010fc800078ec0ff */
[----:B------:R-:W-:Y:S01]  /*4dc30*/  PRMT R13, R9, 0x3340, R10 ;  /* 0x00003340090d7816 */ /* 0x000fe2000000000a */
[----:B------:R-:W-:Y:S04]  /*4dc40*/  STL [R1+0x570], R5 ;  /* 0x0005700501007387 */ /* 0x000fe80000100800 */
[----:B------:R0:W-:Y:S01]  /*4dc50*/  STL [R1+0xa98], R13 ;  /* 0x000a980d01007387 */ /* 0x0001e20000100800 */
[----:B------:R-:W-:Y:S02]  /*4dc60*/  LOP3.LUT R11, R33, 0xffff, RZ, 0xc0, !PT ;  /* 0x0000ffff210b7812 */ /* 0x000fe400078ec0ff */
[----:B------:R-:W-:-:S04]  /*4dc70*/  LOP3.LUT R12, R30, 0xffff, RZ, 0xc0, !PT ;  /* 0x0000ffff1e0c7812 */ /* 0x000fc800078ec0ff */
[----:B0-----:R-:W-:Y:S01]  /*4dc80*/  PRMT R13, R11, 0x3340, R12 ;  /* 0x000033400b0d7816 */ /* 0x001fe2000000000c */
[----:B------:R-:W-:Y:S01]  /*4dc90*/  VIADD R5, R5, UR4 ;  /* 0x0000000405057c36 */ /* 0x000fe20008000000 */
[----:B------:R-:W-:Y:S01]  /*4dca0*/  SHF.R.U32.HI R8, RZ, 0x8, R9 ;  /* 0x00000008ff087819 */ /* 0x000fe20000011609 */
[----:B------:R-:W-:Y:S02]  /*4dcb0*/  ULDC UR4, c[0x0][0x248] ;  /* 0x0000920000047ab9 */ /* 0x000fe40000000800 */
        /* <DEDUP_REMOVED lines=14> */
[----:B0-----:R-:W-:Y:S01]  /*4dda0*/  VIADD R5, R5, UR4 ;  /* 0x0000000405057c36 */ /* 0x001fe20008000000 */
[----:B------:R-:W-:Y:S01]  /*4ddb0*/  ULDC UR4, c[0x0][0x248] ;  /* 0x0000920000047ab9 */ /* 0x000fe20000000800 */
[----:B-1----:R-:W-:Y:S02]  /*4ddc0*/  PRMT R8, R10, 0x3340, R11 ;  /* 0x000033400a087816 */ /* 0x002fe4000000000b */
[----:B------:R-:W-:-:S03]  /*4ddd0*/  LOP3.LUT R10, R231, 0xffff, RZ, 0xc0, !PT ;  /* 0x0000ffffe70a7812 */ /* 0x000fc600078ec0ff */
[----:B------:R-:W-:Y:S04]  /*4dde0*/  STL [R1+0x7f8], R8 ;  /* 0x0007f80801007387 */ /* 0x000fe80000100800 */
[----:B------:R-:W4:Y:S04]  /*4ddf0*/  LDL.LU R231, [R1+0x1b98] ;  /* 0x001b980001e77983 */ /* 0x000f280000300800 */
[----:B------:R0:W-:Y:S02]  /*4de00*/  STL [R1+0x568], R5 ;  /* 0x0005680501007387 */ /* 0x0001e40000100800 */
        /* <DEDUP_REMOVED lines=11> */
[----:B------:R-:W-:-:S03]  /*4dec0*/  LOP3.LUT R9, R9, 0xffff, RZ, 0xc0, !PT ;  /* 0x0000ffff09097812 */ /* 0x000fc600078ec0ff */
[----:B------:R-:W-:Y:S01]  /*4ded0*/  STL [R1+0xa84], R13 ;  /* 0x000a840d01007387 */ /* 0x000fe20000100800 */
[----:B------:R-:W-:-:S03]  /*4dee0*/  PRMT R8, R8, 0x3340, R9 ;  /* 0x0000334008087816 */ /* 0x000fc60000000009 */
[----:B------:R-:W2:Y:S01]  /*4def0*/  LDL.LU R37, [R1+0x8b0] ;  /* 0x0008b00001257983 */ /* 0x000ea20000300800 */
[----:B------:R-:W-:Y:S02]  /*4df00*/  SHF.R.U32.HI R10, RZ, 0x8, R11 ;  /* 0x00000008ff0a7819 */ /* 0x000fe4000001160b */
[----:B------:R-:W-:Y:S01]  /*4df10*/  SHF.R.U32.HI R11, RZ, 0x8, R12 ;  /* 0x00000008ff0b7819 */ /* 0x000fe2000001160c */
[----:B------:R-:W2:Y:S01]  /*4df20*/  LDL.LU R35, [R1+0xe48] ;  /* 0x000e480001237983 */ /* 0x000ea20000300800 */
[----:B------:R-:W-:-:S03]  /*4df30*/  LOP3.LUT R10, R10, 0xffff, RZ, 0xc0, !PT ;  /* 0x0000ffff0a0a7812 */ /* 0x000fc600078ec0ff */
[----:B------:R0:W-:Y:S01]  /*4df40*/  STL [R1+0x55c], R5 ;  /* 0x00055c0501007387 */ /* 0x0001e20000100800 */
[----:B------:R-:W-:-:S03]  /*4df50*/  LOP3.LUT R11, R11, 0xffff, RZ, 0xc0, !PT ;  /* 0x0000ffff0b0b7812 */ /* 0x000fc600078ec0ff */
[----:B------:R1:W-:Y:S04]  /*4df60*/  STL [R1+0x7f0], R8 ;  /* 0x0007f00801007387 */ /* 0x0003e80000100800 */
[----:B------:R-:W2:Y:S01]  /*4df70*/  LDL.LU R31, [R1+0x7a4] ;  /* 0x0007a400011f7983 */ /* 0x000ea20000300800 */
[----:B0-----:R-:W-:Y:S01]  /*4df80*/  VIADD R5, R5, UR4 ;  /* 0x0000000405057c36 */ /* 0x001fe20008000000 */
[----:B------:R-:W-:Y:S01]  /*4df90*/  LOP3.LUT R12, R4, 0xffff, RZ, 0xc0, !PT ;  /* 0x0000ffff040c7812 */ /* 0x000fe200078ec0ff */
[----:B------:R-:W-:Y:S01]  /*4dfa0*/  ULDC UR4, c[0x0][0x248] ;  /* 0x0000920000047ab9 */ /* 0x000fe20000000800 */
[----:B-1----:R-:W-:-:S05]  /*4dfb0*/  PRMT R8, R10, 0x3340, R11 ;  /* 0x000033400a087816 */ /* 0x002fca000000000b */
[----:B------:R0:W-:Y:S04]  /*4dfc0*/  STL [R1+0x7d4], R8 ;  /* 0x0007d40801007387 */ /* 0x0001e80000100800 */
[----:B------:R-:W-:Y:S04]  /*4dfd0*/  STL [R1+0x560], R5 ;  /* 0x0005600501007387 */ /* 0x000fe80000100800 */
[----:B------:R-:W2:Y:S01]  /*4dfe0*/  LDL.LU R4, [R1+0x1b94] ;  /* 0x001b940001047983 */ /* 0x000ea20000300800 */
[----:B---3--:R-:W-:Y:S02]  /*4dff0*/  LOP3.LUT R9, R39, 0xffff, RZ, 0xc0, !PT ;  /* 0x0000ffff27097812 */ /* 0x008fe400078ec0ff */
[----:B----4-:R-:W-:-:S04]  /*4e000*/  LOP3.LUT R10, R33, 0xffff, RZ, 0xc0, !PT ;  /* 0x0000ffff210a7812 */ /* 0x010fc800078ec0ff */
[--C-:B------:R-:W-:Y:S02]  /*4e010*/  PRMT R13, R9, 0x3340, R10.reuse ;  /* 0x00003340090d7816 */ /* 0x100fe4000000000a */
[----:B0-----:R-:W-:Y:S02]  /*4e020*/  SHF.R.U32.HI R8, RZ, 0x8, R9 ;  /* 0x00000008ff087819 */ /* 0x001fe40000011609 */
[----:B------:R-:W-:Y:S01]  /*4e030*/  LOP3.LUT R11, R30, 0xffff, RZ, 0xc0, !PT ;  /* 0x0000ffff1e0b7812 */ /* 0x000fe200078ec0ff */
[----:B------:R0:W-:Y:S01]  /*4e040*/  STL [R1+0xa74], R13 ;  /* 0x000a740d01007387 */ /* 0x0001e20000100800 */
[----:B------:R-:W-:Y:S02]  /*4e050*/  SHF.R.U32.HI R9, RZ, 0x8, R10 ;  /* 0x00000008ff097819 */ /* 0x000fe4000001160a */
        /* <DEDUP_REMOVED lines=11> */
[----:B------:R-:W4:Y:S01]  /*4e110*/  LDL.LU R30, [R1+0x8b8] ;  /* 0x0008b800011e7983 */ /* 0x000f220000300800 */
[----:B------:R-:W-:-:S02]  /*4e120*/  SHF.R.U32.HI R10, RZ, 0x8, R11 ;  /* 0x00000008ff0a7819 */ /* 0x000fc4000001160b */
[----:B------:R-:W-:Y:S02]  /*4e130*/  SHF.R.U32.HI R11, RZ, 0x8, R12 ;  /* 0x00000008ff0b7819 */ /* 0x000fe4000001160c */
[----:B------:R-:W-:Y:S02]  /*4e140*/  LOP3.LUT R10, R10, 0xffff, RZ, 0xc0, !PT ;  /* 0x0000ffff0a0a7812 */ /* 0x000fe400078ec0ff */
[----:B------:R-:W-:-:S04]  /*4e150*/  LOP3.LUT R11, R11, 0xffff, RZ, 0xc0, !PT ;  /* 0x0000ffff0b0b7812 */ /* 0x000fc800078ec0ff */
[----:B0-----:R-:W-:Y:S02]  /*4e160*/  PRMT R8, R10, 0x3340, R11 ;  /* 0x000033400a087816 */ /* 0x001fe4000000000b */
[----:B------:R-:W-:Y:S01]  /*4e170*/  LOP3.LUT R10, R188, 0xffff, RZ, 0xc0, !PT ;  /* 0x0000ffffbc0a7812 */ /* 0x000fe200078ec0ff */
[----:B-1----:R-:W-:Y:S01]  /*4e180*/  VIADD R5, R5, UR4 ;  /* 0x0000000405057c36 */ /* 0x002fe20008000000 */
[----:B------:R-:W-:Y:S01]  /*4e190*/  ULDC UR4, c[0x0][0x248] ;  /* 0x0000920000047ab9 */ /* 0x000fe20000000800 */
        /* <DEDUP_REMOVED lines=11> */
[----:B------:R-:W-:-:S04]  /*4e250*/  LOP3.LUT R12, R31, 0xffff, RZ, 0xc0, !PT ;  /* 0x0000ffff1f0c7812 */ /* 0x000fc800078ec0ff */
[--C-:B0-----:R-:W-:Y:S02]  /*4e260*/  PRMT R13, R11, 0x3340, R12.reuse ;  /* 0x000033400b0d7816 */ /* 0x101fe4000000000c */
[----:B------:R-:W-:Y:S02]  /*4e270*/  LOP3.LUT R8, R8, 0xffff, RZ, 0xc0, !PT ;  /* 0x0000ffff08087812 */ /* 0x000fe400078ec0ff */
[----:B------:R-:W-:Y:S01]  /*4e280*/  LOP3.LUT R9, R9, 0xffff, RZ, 0xc0, !PT ;  /* 0x0000ffff09097812 */ /* 0x000fe200078ec0ff */
[----:B------:R-:W-:Y:S01]  /*4e290*/  STL [R1+0xa64], R13 ;  /* 0x000a640d01007387 */ /* 0x000fe20000100800 */
[----:B------:R-:W-:Y:S02]  /*4e2a0*/  SHF.R.U32.HI R10, RZ, 0x8, R11 ;  /* 0x00000008ff0a7819 */ /* 0x000fe4000001160b */
[----:B------:R-:W-:Y:S01]  /*4e2b0*/  PRMT R8, R8, 0x3340, R9 ;  /* 0x0000334008087816 */ /* 0x000fe20000000009 */
[----:B------:R-:W2:Y:S01]  /*4e2c0*/  LDL.LU R39, [R1+0xe54] ;  /* 0x000e540001277983 */ /* 0x000ea20000300800 */
[----:B------:R-:W-:-:S03]  /*4e2d0*/  SHF.R.U32.HI R11, RZ, 0x8, R12 ;  /* 0x00000008ff0b7819 */ /* 0x000fc6000001160c */
[----:B------:R-:W2:Y:S04]  /*4e2e0*/  LDL.LU R37, [R1+0x7c0] ;  /* 0x0007c00001257983 */ /* 0x000ea80000300800 */
[----:B------:R0:W-:Y:S01]  /*4e2f0*/  STL [R1+0x54c], R5 ;  /* 0x00054c0501007387 */ /* 0x0001e20000100800 */
[----:B------:R-:W-:-:S03]  /*4e300*/  LOP3.LUT R10, R10, 0xffff, RZ, 0xc0, !PT ;  /* 0x0000ffff0a0a7812 */ /* 0x000fc600078ec0ff */
[----:B------:R-:W2:Y:S01]  /*4e310*/  LDL.LU R35, [R1+0xe50] ;  /* 0x000e500001237983 */ /* 0x000ea20000300800 */
[----:B------:R-:W-:-:S03]  /*4e320*/  LOP3.LUT R11, R11, 0xffff, RZ, 0xc0, !PT ;  /* 0x0000ffff0b0b7812 */ /* 0x000fc600078ec0ff */
[----:B------:R1:W-:Y:S04]  /*4e330*/  STL [R1+0x7bc], R8 ;  /* 0x0007bc0801007387 */ /* 0x0003e80000100800 */
[----:B------:R-:W2:Y:S01]  /*4e340*/  LDL.LU R31, [R1+0x7b8] ;  /* 0x0007b800011f7983 */ /* 0x000ea20000300800 */
[----:B0-----:R-:W-:Y:S01]  /*4e350*/  VIADD R5, R5, UR4 ;  /* 0x0000000405057c36 */ /* 0x001fe20008000000 */
[----:B------:R-:W-:Y:S01]  /*4e360*/  LOP3.LUT R12, R7, 0xffff, RZ, 0xc0, !PT ;  /* 0x0000ffff070c7812 */ /* 0x000fe200078ec0ff */
[----:B------:R-:W-:Y:S01]  /*4e370*/  ULDC UR4, c[0x0][0x248] ;  /* 0x0000920000047ab9 */ /* 0x000fe20000000800 */
[----:B-1----:R-:W-:-:S05]  /*4e380*/  PRMT R8, R10, 0x3340, R11 ;  /* 0x000033400a087816 */ /* 0x002fca000000000b */
[----:B------:R-:W-:Y:S04]  /*4e390*/  STL [R1+0x7b4], R8 ;  /* 0x0007b40801007387 */ /* 0x000fe80000100800 */
[----:B------:R-:W-:Y:S04]  /*4e3a0*/  STL [R1+0x550], R5 ;  /* 0x0005500501007387 */ /* 0x000fe80000100800 */
[----:B------:R-:W2:Y:S01]  /*4e3b0*/  LDL.LU R7, [R1+0x1b8c] ;  /* 0x001b8c0001077983 */ /* 0x000ea20000300800 */
[----:B---3--:R-:W-:Y:S02]  /*4e3c0*/  LOP3.LUT R9, R41, 0xffff, RZ, 0xc0, !PT ;  /* 0x0000ffff29097812 */ /* 0x008fe400078ec0ff */
[----:B----4-:R-:W-:-:S04]  /*4e3d0*/  LOP3.LUT R10, R33, 0xffff, RZ, 0xc0, !PT ;  /* 0x0000ffff210a7812 */ /* 0x010fc800078ec0ff */
[----:B------:R-:W-:-:S05]  /*4e3e0*/  PRMT R13, R9, 0x3340, R10 ;  /* 0x00003340090d7816 */ /* 0x000fca000000000a */
[----:B------:R0:W-:Y:S01]  /*4e3f0*/  STL [R1+0xa58], R13 ;  /* 0x000a580d01007387 */ /* 0x0001e20000100800 */
[----:B------:R-:W-:-:S04]  /*4e400*/  LOP3.LUT R11, R30, 0xffff, RZ, 0xc0, !PT ;  /* 0x0000ffff1e0b7812 */ /* 0x000fc800078ec0ff */
[----:B0-----:R-:W-:-:S05]  /*4e410*/  PRMT R13, R11, 0x3340, R12 ;  /* 0x000033400b0d7816 */ /* 0x001fca000000000c */
[----:B------:R-:W-:Y:S04]  /*4e420*/  STL [R1+0xa54], R13 ;  /* 0x000a540d01007387 */ /* 0x000fe80000100800 */
[----:B------:R-:W3:Y:S04]  /*4e430*/  LDL.LU R33, [R1+0xaac] ;  /* 0x000aac0001217983 */ /* 0x000ee80000300800 */
[----:B------:R-:W4:Y:S01]  /*4e440*/  LDL.LU R30, [R1+0x8c4] ;  /* 0x0008c400011e7983 */ /* 0x000f220000300800 */
[----:B------:R-:W-:Y:S02]  /*4e450*/  SHF.R.U32.HI R8, RZ, 0x8, R9 ;  /* 0x00000008ff087819 */ /* 0x000fe40000011609 */
[----:B------:R-:W-:-:S02]  /*4e460*/  SHF.R.U32.HI R9, RZ, 0x8, R10 ;  /* 0x00000008ff097819 */ /* 0x000fc4000001160a */
[----:B------:R-:W-:Y:S02]  /*4e470*/  LOP3.LUT R8, R8, 0xffff, RZ, 0xc0, !PT ;  /* 0x0000ffff08087812 */ /* 0x000fe400078ec0ff */
[----:B------:R-:W-:Y:S02]  /*4e480*/  LOP3.LUT R9, R9, 0xffff, RZ, 0xc0, !PT ;  /* 0x0000ffff09097812 */ /* 0x000fe400078ec0ff */
[----:B------:R-:W-:Y:S01]  /*4e490*/  SHF.R.U32.HI R10, RZ, 0x8, R11 ;  /* 0x00000008ff0a7819 */ /* 0x000fe2000001160b */
[----:B------:R-:W-:Y:S01]  /*4e4a0*/  VIADD R5, R5, UR4 ;  /* 0x0000000405057c36 */ /* 0x000fe20008000000 */
[----:B------:R-:W-:Y:S01]  /*4e4b0*/  SHF.R.U32.HI R11, RZ, 0x8, R12 ;  /* 0x00000008ff0b7819 */ /* 0x000fe2000001160c */
[----:B------:R-:W-:Y:S01]  /*4e4c0*/  ULDC UR4, c[0x0][0x248] ;  /* 0x0000920000047ab9 */ /* 0x000fe20000000800 */
[----:B------:R-:W-:Y:S02]  /*4e4d0*/  PRMT R8, R8, 0x3340, R9 ;  /* 0x0000334008087816 */ /* 0x000fe40000000009 */
[----:B------:R-:W-:-:S02]  /*4e4e0*/  LOP3.LUT R10, R10, 0xffff, RZ, 0xc0, !PT ;  /* 0x0000ffff0a0a7812 */ /* 0x000fc400078ec0ff */
[----:B------:R-:W-:Y:S01]  /*4e4f0*/  LOP3.LUT R11, R11, 0xffff, RZ, 0xc0, !PT ;  /* 0x0000ffff0b0b7812 */ /* 0x000fe200078ec0ff */
[----:B------:R0:W-:Y:S04]  /*4e500*/  STL [R1+0x544], R5 ;  /* 0x0005440501007387 */ /* 0x0001e80000100800 */
[----:B------:R1:W-:Y:S01]  /*4e510*/  STL [R1+0x7b0], R8 ;  /* 0x0007b00801007387 */ /* 0x0003e20000100800 */
[----:B0-----:R-:W-:Y:S01]  /*4e520*/  VIADD R5, R5, UR4 ;  /* 0x0000000405057c36 */ /* 0x001fe20008000000 */
[----:B------:R-:W-:Y:S01]  /*4e530*/  ULDC UR4, c[0x0][0x248] ;  /* 0x0000920000047ab9 */ /* 0x000fe20000000800 */
[----:B-1----:R-:W-:-:S05]  /*4e540*/  PRMT R8, R10, 0x3340, R11 ;  /* 0x000033400a087816 */ /* 0x002fca000000000b */
[----:B------:R-:W-:Y:S04]  /*4e550*/  STL [R1+0x7ac], R8 ;  /* 0x0007ac0801007387 */ /* 0x000fe80000100800 */
[----:B------:R0:W-:Y:S02]  /*4e560*/  STL [R1+0x548], R5 ;  /* 0x0005480501007387 */ /* 0x0001e40000100800 */
[----:B0-----:R-:W-:Y:S01]  /*4e570*/  VIADD R5, R5, UR4 ;  /* 0x0000000405057c36 */ /* 0x001fe20008000000 */
[----:B------:R-:W-:Y:S01]  /*4e580*/  ULDC UR4, c[0x0][0x248] ;  /* 0x0000920000047ab9 */ /* 0x000fe20000000800 */
[----:B--2---:R-:W-:Y:S02]  /*4e590*/  LOP3.LUT R9, R39, 0xffff, RZ, 0xc0, !PT ;  /* 0x0000ffff27097812 */ /* 0x004fe400078ec0ff */
[----:B------:R-:W-:-:S02]  /*4e5a0*/  LOP3.LUT R10, R37, 0xffff, RZ, 0xc0, !PT ;  /* 0x0000ffff250a7812 */ /* 0x000fc400078ec0ff */
[----:B------:R-:W-:Y:S02]  /*4e5b0*/  SHF.R.U32.HI R8, RZ, 0x8, R9 ;  /* 0x00000008ff087819 */ /* 0x000fe40000011609 */
[--C-:B------:R-:W-:Y:S02]  /*4e5c0*/  PRMT R13, R9, 0x3340, R10.reuse ;  /* 0x00003340090d7816 */ /* 0x100fe4000000000a */
[----:B------:R-:W-:Y:S02]  /*4e5d0*/  SHF.R.U32.HI R9, RZ, 0x8, R10 ;  /* 0x00000008ff097819 */ /* 0x000fe4000001160a */
[----:B------:R-:W-:Y:S01]  /*4e5e0*/  LOP3.LUT R11, R35, 0xffff, RZ, 0xc0, !PT ;  /* 0x0000ffff230b7812 */ /* 0x000fe200078ec0ff */
[----:B------:R0:W-:Y:S01]  /*4e5f0*/  STL [R1+0xa3c], R13 ;  /* 0x000a3c0d01007387 */ /* 0x0001e20000100800 */
[----:B------:R-:W-:Y:S02]  /*4e600*/  LOP3.LUT R8, R8, 0xffff, RZ, 0xc0, !PT ;  /* 0x0000ffff08087812 */ /* 0x000fe400078ec0ff */
[----:B------:R-:W-:-:S02]  /*4e610*/  LOP3.LUT R12, R31, 0xffff, RZ, 0xc0, !PT ;  /* 0x0000ffff1f0c7812 */ /* 0x000fc400078ec0ff */
[----:B------:R-:W-:Y:S02]  /*4e620*/  LOP3.LUT R9, R9, 0xffff, RZ, 0xc0, !PT ;  /* 0x0000ffff09097812 */ /* 0x000fe400078ec0ff */
        /* <DEDUP_REMOVED lines=11> */
[----:B------:R-:W2:Y:S04]  /*4e6e0*/  LDL.LU R35, [R1+0xe58] ;  /* 0x000e580001237983 */ /* 0x000ea80000300800 */
[----:B------:R-:W2:Y:S01]  /*4e6f0*/  LDL.LU R31, [R1+0x7cc] ;  /* 0x0007cc00011f7983 */ /* 0x000ea20000300800 */
[----:B0-----:R-:W-:Y:S02]  /*4e700*/  PRMT R8, R10, 0x3340, R11 ;  /* 0x000033400a087816 */ /* 0x001fe4000000000b */
[----:B------:R-:W-:Y:S01]  /*4e710*/  LOP3.LUT R10, R232, 0xffff, RZ, 0xc0, !PT ;  /* 0x0000ffffe80a7812 */ /* 0x000fe200078ec0ff */
[----:B-1----:R-:W-:Y:S01]  /*4e720*/  VIADD R5, R5, UR4 ;  /* 0x0000000405057c36 */ /* 0x002fe20008000000 */
[----:B------:R-:W-:Y:S01]  /*4e730*/  LOP3.LUT R12, R6, 0xffff, RZ, 0xc0, !PT ;  /* 0x0000ffff060c7812 */ /* 0x000fe200078ec0ff */
[----:B------:R0:W-:Y:S01]  /*4e740*/  STL [R1+0x6a0], R8 ;  /* 0x0006a00801007387 */ /* 0x0001e20000100800 */
[----:B------:R-:W-:-:S03]  /*4e750*/  ULDC UR4, c[0x0][0x248] ;  /* 0x0000920000047ab9 */ /* 0x000fc60000000800 */
[----:B------:R-:W2:Y:S04]  /*4e760*/  LDL.LU R232, [R1+0x1b88] ;  /* 0x001b880001e87983 */ /* 0x000ea80000300800 */
[----:B------:R1:W-:Y:S04]  /*4e770*/  STL [R1+0x540], R5 ;  /* 0x0005400501007387 */ /* 0x0003e80000100800 */
[----:B------:R-:W2:Y:S01]  /*4e780*/  LDL.LU R6, [R1+0x1b84] ;  /* 0x001b840001067983 */ /* 0x000ea20000300800 */
[----:B---3--:R-:W-:-:S04]  /*4e790*/  LOP3.LUT R9, R33, 0xffff, RZ, 0xc0, !PT ;  /* 0x0000ffff21097812 */ /* 0x008fc800078ec0ff */
[--C-:B------:R-:W-:Y:S02]  /*4e7a0*/  PRMT R13, R9, 0x3340, R10.reuse ;  /* 0x00003340090d7816 */ /* 0x100fe4000000000a */
[----:B----4-:R-:W-:Y:S02]  /*4e7b0*/  LOP3.LUT R11, R30, 0xffff, RZ, 0xc0, !PT ;  /* 0x0000ffff1e0b7812 */ /* 0x010fe400078ec0ff */
[----:B0-----:R-:W-:Y:S02]  /*4e7c0*/  SHF.R.U32.HI R8, RZ, 0x8, R9 ;  /* 0x00000008ff087819 */ /* 0x001fe40000011609 */
[----:B------:R-:W-:Y:S01]  /*4e7d0*/  SHF.R.U32.HI R9, RZ, 0x8, R10 ;  /* 0x00000008ff097819 */ /* 0x000fe2000001160a */
        /* <DEDUP_REMOVED lines=13> */
[----:B------:R-:W4:Y:S01]  /*4e8b0*/  LDL.LU R30, [R1+0x7d8] ;  /* 0x0007d800011e7983 */ /* 0x000f220000300800 */
[----:B------:R-:W-:-:S02]  /*4e8c0*/  SHF.R.U32.HI R11, RZ, 0x8, R12 ;  /* 0x00000008ff0b7819 */ /* 0x000fc4000001160c */
[----:B------:R-:W-:Y:S02]  /*4e8d0*/  LOP3.LUT R10, R10, 0xffff, RZ, 0xc0, !PT ;  /* 0x0000ffff0a0a7812 */ /* 0x000fe400078ec0ff */
[----:B------:R-:W-:-:S04]  /*4e8e0*/  LOP3.LUT R11, R11, 0xffff, RZ, 0xc0, !PT ;  /* 0x0000ffff0b0b7812 */ /* 0x000fc800078ec0ff */
[----:B0-----:R-:W-:Y:S01]  /*4e8f0*/  PRMT R8, R10, 0x3340, R11 ;  /* 0x000033400a087816 */ /* 0x001fe2000000000b */
[----:B------:R-:W-:Y:S01]  /*4e900*/  VIADD R5, R5, UR4 ;  /* 0x0000000405057c36 */ /* 0x000fe20008000000 */
[----:B------:R-:W-:-:S03]  /*4e910*/  ULDC UR4, c[0x0][0x248] ;  /* 0x0000920000047ab9 */ /* 0x000fc60000000800 */
[----:B------:R-:W-:Y:S04]  /*4e920*/  STL [R1+0x69c], R8 ;  /* 0x00069c0801007387 */ /* 0x000fe80000100800 */
[----:B------:R0:W-:Y:S02]  /*4e930*/  STL [R1+0x538], R5 ;  /* 0x0005380501007387 */ /* 0x0001e40000100800 */
[----:B0-----:R-:W-:Y:S01]  /*4e940*/  VIADD R5, R5, UR4 ;  /* 0x0000000405057c36 */ /* 0x001fe20008000000 */
[----:B------:R-:W-:Y:S01]  /*4e950*/  ULDC UR4, c[0x0][0x248] ;  /* 0x0000920000047ab9 */ /* 0x000fe20000000800 */
[----:B--2---:R-:W-:Y:S02]  /*4e960*/  LOP3.LUT R8, R41, 0xffff, RZ, 0xc0, !PT ;  /* 0x0000ffff29087812 */ /* 0x004fe400078ec0ff */
[----:B------:R-:W-:-:S04]  /*4e970*/  LOP3.LUT R11, R39, 0xffff, RZ, 0xc0, !PT ;  /* 0x0000ffff270b7812 */ /* 0x000fc800078ec0ff */
[----:B------:R-:W-:Y:S02]  /*4e980*/  PRMT R13, R8, 0x3340, R11 ;  /* 0x00003340080d7816 */ /* 0x000fe4000000000b */
[----:B------:R-:W-:-:S03]  /*4e990*/  SHF.R.U32.HI R10, RZ, 0x8, R8 ;  /* 0x00000008ff0a7819 */ /* 0x000fc60000011608 */
[----:B------:R0:W-:Y:S01]  /*4e9a0*/  STL [R1+0xa20], R13 ;  /* 0x000a200d01007387 */ /* 0x0001e20000100800 */
[----:B------:R-:W-:Y:S02]  /*4e9b0*/  LOP3.LUT R9, R35, 0xffff, RZ, 0xc0, !PT ;  /* 0x0000ffff23097812 */ /* 0x000fe400078ec0ff */
[----:B------:R-:W-:Y:S02]  /*4e9c0*/  LOP3.LUT R12, R31, 0xffff, RZ, 0xc0, !PT ;  /* 0x0000ffff1f0c7812 */ /* 0x000fe400078ec0ff */
[----:B------:R-:W-:Y:S02]  /*4e9d0*/  SHF.R.U32.HI R11, RZ, 0x8, R11 ;  /* 0x00000008ff0b7819 */ /* 0x000fe4000001160b */
[--C-:B0-----:R-:W-:Y:S02]  /*4e9e0*/  PRMT R13, R9, 0x3340, R12.reuse ;  /* 0x00003340090d7816 */ /* 0x101fe4000000000c */
[----:B------:R-:W-:Y:S02]  /*4e9f0*/  SHF.R.U32.HI R8, RZ, 0x8, R9 ;  /* 0x00000008ff087819 */ /* 0x000fe40000011609 */
[----:B------:R-:W-:Y:S01]  /*4ea00*/  SHF.R.U32.HI R9, RZ, 0x8, R12 ;  /* 0x00000008ff097819 */ /* 0x000fe2000001160c */
[----:B------:R-:W-:Y:S01]  /*4ea10*/  STL [R1+0xa1c], R13 ;  /* 0x000a1c0d01007387 */ /* 0x000fe20000100800 */
[----:B------:R-:W-:-:S02]  /*4ea20*/  LOP3.LUT R10, R10, 0xffff, RZ, 0xc0, !PT ;  /* 0x0000ffff0a0a7812 */ /* 0x000fc400078ec0ff */
[----:B------:R-:W-:Y:S01]  /*4ea30*/  LOP3.LUT R11, R11, 0xffff, RZ, 0xc0, !PT ;  /* 0x0000ffff0b0b7812 */ /* 0x000fe200078ec0ff */
[----:B------:R-:W2:Y:S01]  /*4ea40*/  LDL.LU R39, [R1+0xe64] ;  /* 0x000e640001277983 */ /* 0x000ea20000300800 */
[----:B------:R-:W-:Y:S02]  /*4ea50*/  LOP3.LUT R8, R8, 0xffff, RZ, 0xc0, !PT ;  /* 0x0000ffff08087812 */ /* 0x000fe400078ec0ff */
[----:B------:R-:W-:Y:S01]  /*4ea60*/  LOP3.LUT R9, R9, 0xffff, RZ, 0xc0, !PT ;  /* 0x0000ffff09097812 */ /* 0x000fe200078ec0ff */
[----:B------:R-:W2:Y:S01]  /*4ea70*/  LDL.LU R35, [R1+0x7dc] ;  /* 0x0007dc0001237983 */ /* 0x000ea20000300800 */
[----:B------:R-:W-:Y:S02]  /*4ea80*/  PRMT R10, R10, 0x3340, R11 ;  /* 0x000033400a0a7816 */ /* 0x000fe4000000000b */
[----:B------:R-:W-:Y:S01]  /*4ea90*/  PRMT R8, R8, 0x3340, R9 ;  /* 0x0000334008087816 */ /* 0x000fe20000000009 */
[----:B------:R0:W-:Y:S04]  /*4eaa0*/  STL [R1+0x52c], R5 ;  /* 0x00052c0501007387 */ /* 0x0001e80000100800 */
[----:B------:R-:W2:Y:S01]  /*4eab0*/  LDL.LU R31, [R1+0xacc] ;  /* 0x000acc00011f7983 */ /* 0x000ea20000300800 */
[----:B------:R-:W-:-:S03]  /*4eac0*/  LOP3.LUT R9, R4, 0xffff, RZ, 0xc0, !PT ;  /* 0x0000ffff04097812 */ /* 0x000fc600078ec0ff */
[----:B------:R-:W-:Y:S04]  /*4ead0*/  STL [R1+0x4f8], R10 ;  /* 0x0004f80a01007387 */ /* 0x000fe80000100800 */
[----:B------:R3:W-:Y:S01]  /*4eae0*/  STL [R1+0x4fc], R8 ;  /* 0x0004fc0801007387 */ /* 0x0007e20000100800 */
[----:B0-----:R-:W-:Y:S01]  /*4eaf0*/  VIADD R5, R5, UR4 ;  /* 0x0000000405057c36 */ /* 0x001fe20008000000 */
[----:B------:R-:W-:Y:S02]  /*4eb00*/  ULDC UR4, c[0x0][0x248] ;  /* 0x0000920000047ab9 */ /* 0x000fe40000000800 */
[----:B------:R-:W2:Y:S04]  /*4eb10*/  LDL.LU R4, [R1+0x1b80] ;  /* 0x001b800001047983 */ /* 0x000ea80000300800 */
[----:B------:R0:W-:Y:S01]  /*4eb20*/  STL [R1+0x530], R5 ;  /* 0x0005300501007387 */ /* 0x0001e20000100800 */
[----:B---3--:R-:W-:-:S02]  /*4eb30*/  LOP3.LUT R8, R37, 0xffff, RZ, 0xc0, !PT ;  /* 0x0000ffff25087812 */ /* 0x008fc400078ec0ff */
[----:B----4-:R-:W-:Y:S02]  /*4eb40*/  LOP3.LUT R11, R33, 0xffff, RZ, 0xc0, !PT ;  /* 0x0000ffff210b7812 */ /* 0x010fe400078ec0ff */
[--C-:B------:R-:W-:Y:S02]  /*4eb50*/  PRMT R13, R8, 0x3340, R9.reuse ;  /* 0x00003340080d7816 */ /* 0x100fe40000000009 */
[----:B------:R-:W-:Y:S02]  /*4eb60*/  SHF.R.U32.HI R10, RZ, 0x8, R8 ;  /* 0x00000008ff0a7819 */ /* 0x000fe40000011608 */
[----:B------:R-:W-:Y:S02]  /*4eb70*/  SHF.R.U32.HI R9, RZ, 0x8, R9 ;  /* 0x00000008ff097819 */ /* 0x000fe40000011609 */
[----:B------:R-:W-:Y:S02]  /*4eb80*/  SHF.R.U32.HI R8, RZ, 0x8, R11 ;  /* 0x00000008ff087819 */ /* 0x000fe4000001160b */
[----:B------:R-:W-:-:S02]  /*4eb90*/  LOP3.LUT R12, R30, 0xffff, RZ, 0xc0, !PT ;  /* 0x0000ffff1e0c7812 */ /* 0x000fc400078ec0ff */
[----:B------:R-:W-:Y:S02]  /*4eba0*/  LOP3.LUT R10, R10, 0xffff, RZ, 0xc0, !PT ;  /* 0x0000ffff0a0a7812 */ /* 0x000fe400078ec0ff */
[--C-:B------:R-:W-:Y:S02]  /*4ebb0*/  PRMT R11, R11, 0x3340, R12.reuse ;  /* 0x000033400b0b7816 */ /* 0x100fe4000000000c */
[----:B------:R-:W-:Y:S01]  /*4ebc0*/  LOP3.LUT R9, R9, 0xffff, RZ, 0xc0, !PT ;  /* 0x0000ffff09097812 */ /* 0x000fe200078ec0ff */
[----:B0-----:R-:W-:Y:S01]  /*4ebd0*/  VIADD R5, R5, UR4 ;  /* 0x0000000405057c36 */ /* 0x001fe20008000000 */
[----:B------:R-:W-:Y:S01]  /*4ebe0*/  STL [R1+0xa18], R13 ;  /* 0x000a180d01007387 */ /* 0x000fe20000100800 */
[----:B------:R-:W-:Y:S01]  /*4ebf0*/  SHF.R.U32.HI R12, RZ, 0x8, R12 ;  /* 0x00000008ff0c7819 */ /* 0x000fe2000001160c */
[----:B------:R-:W-:Y:S01]  /*4ec00*/  ULDC UR4, c[0x0][0x248] ;  /* 0x0000920000047ab9 */ /* 0x000fe20000000800 */
[----:B------:R-:W-:Y:S01]  /*4ec10*/  PRMT R9, R10, 0x3340, R9 ;  /* 0x000033400a097816 */ /* 0x000fe20000000009 */
[----:B------:R-:W-:Y:S04]  /*4ec20*/  STL [R1+0xa04], R11 ;  /* 0x000a040b01007387 */ /* 0x000fe80000100800 */
[----:B------:R-:W3:Y:S04]  /*4ec30*/  LDL.LU R37, [R1+0xad8] ;  /* 0x000ad80001257983 */ /* 0x000ee80000300800 */
[----:B------:R-:W4:Y:S04]  /*4ec40*/  LDL.LU R33, [R1+0xe68] ;  /* 0x000e680001217983 */ /* 0x000f280000300800 */
[----:B------:R0:W-:Y:S04]  /*4ec50*/  STL [R1+0x528], R5 ;  /* 0x0005280501007387 */ /* 0x0001e80000100800 */
[----:B------:R-:W-:Y:S04]  /*4ec60*/  STL [R1+0x4e4], R9 ;  /* 0x0004e40901007387 */ /* 0x000fe80000100800 */
[----:B------:R-:W4:Y:S01]  /*4ec70*/  LDL.LU R30, [R1+0x7e0] ;  /* 0x0007e000011e7983 */ /* 0x000f220000300800 */
[----:B------:R-:W-:-:S02]  /*4ec80*/  LOP3.LUT R8, R8, 0xffff, RZ, 0xc0, !PT ;  /* 0x0000ffff08087812 */ /* 0x000fc400078ec0ff */
[----:B------:R-:W-:-:S04]  /*4ec90*/  LOP3.LUT R12, R12, 0xffff, RZ, 0xc0, !PT ;  /* 0x0000ffff0c0c7812 */ /* 0x000fc800078ec0ff */
[----:B------:R-:W-:-:S05]  /*4eca0*/  PRMT R8, R8, 0x3340, R12 ;  /* 0x0000334008087816 */ /* 0x000fca000000000c */
[----:B------:R-:W-:Y:S01]  /*4ecb0*/  STL [R1+0x34], R8 ;  /* 0x0000340801007387 */ /* 0x000fe20000100800 */
[----:B------:R-:W-:Y:S01]  /*4ecc0*/  LOP3.LUT R12, R7, 0xffff, RZ, 0xc0, !PT ;  /* 0x0000ffff070c7812 */ /* 0x000fe200078ec0ff */
[----:B0-----:R-:W-:Y:S01]  /*4ecd0*/  VIADD R5, R5, UR4 ;  /* 0x0000000405057c36 */ /* 0x001fe20008000000 */
[----:B------:R-:W-:-:S04]  /*4ece0*/  ULDC UR4, c[0x0][0x248] ;  /* 0x0000920000047ab9 */ /* 0x000fc80000000800 */
[----:B------:R0:W-:Y:S04]  /*4ecf0*/  STL [R1+0x524], R5 ;  /* 0x0005240501007387 */ /* 0x0001e80000100800 */
[----:B------:R-:W4:Y:S01]  /*4ed00*/  LDL.LU R7, [R1+0x1b7c] ;  /* 0x001b7c0001077983 */ /* 0x000f220000300800 */
[----:B0-----:R-:W-:Y:S01]  /*4ed10*/  VIADD R5, R5, UR4 ;  /* 0x0000000405057c36 */ /* 0x001fe20008000000 */
[----:B------:R-:W-:Y:S01]  /*4ed20*/  ULDC UR4, c[0x0][0x248] ;  /* 0x0000920000047ab9 */ /* 0x000fe20000000800 */
[----:B--2---:R-:W-:Y:S02]  /*4ed30*/  LOP3.LUT R8, R39, 0xffff, RZ, 0xc0, !PT ;  /* 0x0000ffff27087812 */ /* 0x004fe400078ec0ff */
[----:B------:R-:W-:Y:S02]  /*4ed40*/  LOP3.LUT R9, R35, 0xffff, RZ, 0xc0, !PT ;  /* 0x0000ffff23097812 */ /* 0x000fe400078ec0ff */
[----:B------:R-:W-:-:S02]  /*4ed50*/  SHF.R.U32.HI R10, RZ, 0x8, R8 ;  /* 0x00000008ff0a7819 */ /* 0x000fc40000011608 */
[--C-:B------:R-:W-:Y:S02]  /*4ed60*/  PRMT R13, R8, 0x3340, R9.reuse ;  /* 0x00003340080d7816 */ /* 0x100fe40000000009 */
[----:B------:R-:W-:Y:S02]  /*4ed70*/  SHF.R.U32.HI R9, RZ, 0x8, R9 ;  /* 0x00000008ff097819 */ /* 0x000fe40000011609 */
[----:B------:R-:W-:Y:S02]  /*4ed80*/  LOP3.LUT R11, R31, 0xffff, RZ, 0xc0, !PT ;  /* 0x0000ffff1f0b7812 */ /* 0x000fe400078ec0ff */
[----:B------:R-:W-:Y:S02]  /*4ed90*/  LOP3.LUT R10, R10, 0xffff, RZ, 0xc0, !PT ;  /* 0x0000ffff0a0a7812 */ /* 0x000fe400078ec0ff */
[----:B------:R-:W-:Y:S02]  /*4eda0*/  SHF.R.U32.HI R8, RZ, 0x8, R11 ;  /* 0x00000008ff087819 */ /* 0x000fe4000001160b */
[----:B------:R-:W-:-:S02]  /*4edb0*/  LOP3.LUT R9, R9, 0xffff, RZ, 0xc0, !PT ;  /* 0x0000ffff09097812 */ /* 0x000fc400078ec0ff */
[--C-:B------:R-:W-:Y:S01]  /*4edc0*/  PRMT R11, R11, 0x3340, R12.reuse ;  /* 0x000033400b0b7816 */ /* 0x100fe2000000000c */
[----:B------:R-:W-:Y:S01]  /*4edd0*/  STL [R1+0x9fc], R13 ;  /* 0x0009fc0d01007387 */ /* 0x000fe20000100800 */
[----:B------:R-:W-:Y:S02]  /*4ede0*/  SHF.R.U32.HI R12, RZ, 0x8, R12 ;  /* 0x00000008ff0c7819 */ /* 0x000fe4000001160c */
[----:B------:R-:W-:Y:S01]  /*4edf0*/  PRMT R9, R10, 0x3340, R9 ;  /* 0x000033400a097816 */ /* 0x000fe20000000009 */
[----:B------:R-:W-:Y:S01]  /*4ee00*/  STL [R1+0x9f8], R11 ;  /* 0x0009f80b01007387 */ /* 0x000fe20000100800 */
[----:B------:R-:W-:Y:S02]  /*4ee10*/  LOP3.LUT R8, R8, 0xffff, RZ, 0xc0, !PT ;  /* 0x0000ffff08087812 */ /* 0x000fe400078ec0ff */
[----:B------:R-:W-:Y:S01]  /*4ee20*/  LOP3.LUT R12, R12, 0xffff, RZ, 0xc0, !PT ;  /* 0x0000ffff0c0c7812 */ /* 0x000fe200078ec0ff */
[----:B------:R-:W2:Y:S04]  /*4ee30*/  LDL.LU R41, [R1+0xe6c] ;  /* 0x000e6c0001297983 */ /* 0x000ea80000300800 */
[----:B------:R-:W2:Y:S01]  /*4ee40*/  LDL.LU R35, [R1+0x7e4] ;  /* 0x0007e40001237983 */ /* 0x000ea20000300800 */
[----:B------:R-:W-:-:S03]  /*4ee50*/  PRMT R8, R8, 0x3340, R12 ;  /* 0x0000334008087816 */ /* 0x000fc6000000000c */
[----:B------:R0:W-:Y:S04]  /*4ee60*/  STL [R1+0x30], R9 ;  /* 0x0000300901007387 */ /* 0x0001e80000100800 */
[----:B------:R1:W-:Y:S04]  /*4ee70*/  STL [R1+0x520], R5 ;  /* 0x0005200501007387 */ /* 0x0003e80000100800 */
[----:B------:R-:W2:Y:S01]  /*4ee80*/  LDL.LU R31, [R1+0xaf0] ;  /* 0x000af000011f7983 */ /* 0x000ea20000300800 */
[----:B0-----:R-:W-:-:S03]  /*4ee90*/  LOP3.LUT R9, R188, 0xffff, RZ, 0xc0, !PT ;  /* 0x0000ffffbc097812 */ /* 0x001fc600078ec0ff */
[----:B------:R3:W-:Y:S01]  /*4eea0*/  STL [R1+0x4ac], R8 ;  /* 0x0004ac0801007387 */ /* 0x0007e20000100800 */
[----:B-1----:R-:W-:Y:S01]  /*4eeb0*/  VIADD R5, R5, UR4 ;  /* 0x0000000405057c36 */ /* 0x002fe20008000000 */
[----:B------:R-:W-:Y:S02]  /*4eec0*/  ULDC UR4, c[0x0][0x248] ;  /* 0x0000920000047ab9 */ /* 0x000fe40000000800 */
[----:B------:R-:W2:Y:S04]  /*4eed0*/  LDL.LU R188, [R1+0x1b78] ;  /* 0x001b780001bc7983 */ /* 0x000ea80000300800 */
[----:B------:R0:W-:Y:S01]  /*4eee0*/  STL [R1+0x51c], R5 ;  /* 0x00051c0501007387 */ /* 0x0001e20000100800 */
[----:B---3--:R-:W-:Y:S02]  /*4eef0*/  LOP3.LUT R8, R37, 0xffff, RZ, 0xc0, !PT ;  /* 0x0000ffff25087812 */ /* 0x008fe400078ec0ff */
[----:B----4-:R-:W-:-:S02]  /*4ef00*/  LOP3.LUT R11, R33, 0xffff, RZ, 0xc0, !PT ;  /* 0x0000ffff210b7812 */ /* 0x010fc400078ec0ff */
[----:B------:R-:W-:Y:S02]  /*4ef10*/  SHF.R.U32.HI R10, RZ, 0x8, R8 ;  /* 0x00000008ff0a7819 */ /* 0x000fe40000011608 */
[--C-:B------:R-:W-:Y:S02]  /*4ef20*/  PRMT R13, R8, 0x3340, R9.reuse ;  /* 0x00003340080d7816 */ /* 0x100fe40000000009 */
[----:B------:R-:W-:Y:S02]  /*4ef30*/  SHF.R.U32.HI R9, RZ, 0x8, R9 ;  /* 0x00000008ff097819 */ /* 0x000fe40000011609 */
[----:B------:R-:W-:Y:S02]  /*4ef40*/  SHF.R.U32.HI R8, RZ, 0x8, R11 ;  /* 0x00000008ff087819 */ /* 0x000fe4000001160b */
[----:B------:R-:W-:-:S04]  /*4ef50*/  LOP3.LUT R12, R30, 0xffff, RZ, 0xc0, !PT ;  /* 0x0000ffff1e0c7812 */ /* 0x000fc800078ec0ff */
[--C-:B------:R-:W-:Y:S01]  /*4ef60*/  PRMT R11, R11, 0x3340, R12.reuse ;  /* 0x000033400b0b7816 */ /* 0x100fe2000000000c */
[----:B------:R-:W-:Y:S01]  /*4ef70*/  STL [R1+0x9e8], R13 ;  /* 0x0009e80d01007387 */ /* 0x000fe20000100800 */
[----:B------:R-:W-:Y:S02]  /*4ef80*/  LOP3.LUT R10, R10, 0xffff, RZ, 0xc0, !PT ;  /* 0x0000ffff0a0a7812 */ /* 0x000fe400078ec0ff */
[----:B------:R-:W-:Y:S01]  /*4ef90*/  LOP3.LUT R9, R9, 0xffff, RZ, 0xc0, !PT ;  /* 0x0000ffff09097812 */ /* 0x000fe200078ec0ff */
[----:B------:R-:W-:Y:S01]  /*4efa0*/  STL [R1+0x9e4], R11 ;  /* 0x0009e40b01007387 */ /* 0x000fe20000100800 */
[----:B0-----:R-:W-:Y:S01]  /*4efb0*/  VIADD R5, R5, UR4 ;  /* 0x0000000405057c36 */ /* 0x001fe20008000000 */
[----:B------:R-:W-:Y:S01]  /*4efc0*/  SHF.R.U32.HI R12, RZ, 0x8, R12 ;  /* 0x00000008ff0c7819 */ /* 0x000fe2000001160c */
[----:B------:R-:W-:Y:S01]  /*4efd0*/  ULDC UR4, c[0x0][0x248] ;  /* 0x0000920000047ab9 */ /* 0x000fe20000000800 */
[----:B------:R-:W3:Y:S01]  /*4efe0*/  LDL.LU R39, [R1+0xe74] ;  /* 0x000e740001277983 */ /* 0x000ee20000300800 */
[----:B------:R-:W-:-:S03]  /*4eff0*/  PRMT R9, R10, 0x3340, R9 ;  /* 0x000033400a097816 */ /* 0x000fc60000000009 */
[----:B------:R-:W4:Y:S04]  /*4f000*/  LDL.LU R37, [R1+0x7ec] ;  /* 0x0007ec0001257983 */ /* 0x000f280000300800 */
[----:B------:R0:W-:Y:S04]  /*4f010*/  STL [R1+0x518], R5 ;  /* 0x0005180501007387 */ /* 0x0001e80000100800 */
[----:B------:R-:W4:Y:S04]  /*4f020*/  LDL.LU R33, [R1+0xe70] ;  /* 0x000e700001217983 */ /* 0x000f280000300800 */
[----:B------:R-:W-:Y:S04]  /*4f030*/  STL [R1+0x494], R9 ;  /* 0x0004940901007387 */ /* 0x000fe80000100800 */
[----:B------:R-:W4:Y:S01]  /*4f040*/  LDL.LU R30, [R1+0x7e8] ;  /* 0x0007e800011e7983 */ /* 0x000f220000300800 */
[----:B------:R-:W-:-:S02]  /*4f050*/  LOP3.LUT R8, R8, 0xffff, RZ, 0xc0, !PT ;  /* 0x0000ffff08087812 */ /* 0x000fc400078ec0ff */
[----:B------:R-:W-:-:S04]  /*4f060*/  LOP3.LUT R12, R12, 0xffff, RZ, 0xc0, !PT ;  /* 0x0000ffff0c0c7812 */ /* 0x000fc800078ec0ff */
[----:B------:R-:W-:Y:S01]  /*4f070*/  PRMT R8, R8, 0x3340, R12 ;  /* 0x0000334008087816 */ /* 0x000fe2000000000c */
[----:B0-----:R-:W-:Y:S01]  /*4f080*/  VIADD R5, R5, UR4 ;  /* 0x0000000405057c36 */ /* 0x001fe20008000000 */
[----:B------:R-:W-:Y:S01]  /*4f090*/  LOP3.LUT R12, R6, 0xffff, RZ, 0xc0, !PT ;  /* 0x0000ffff060c7812 */ /* 0x000fe200078ec0ff */
[----:B------:R-:W-:Y:S02]  /*4f0a0*/  ULDC UR4, c[0x0][0x248] ;  /* 0x0000920000047ab9 */ /* 0x000fe40000000800 */
[----:B------:R-:W-:Y:S04]  /*4f0b0*/  STL [R1+0x3fc], R8 ;  /* 0x0003fc0801007387 */ /* 0x000fe80000100800 */
[----:B------:R0:W-:Y:S04]  /*4f0c0*/  STL [R1+0x514], R5 ;  /* 0x0005140501007387 */ /* 0x0001e80000100800 */
[----:B------:R-:W4:Y:S01]  /*4f0d0*/  LDL.LU R6, [R1+0x1b74] ;  /* 0x001b740001067983 */ /* 0x000f220000300800 */
[----:B0-----:R-:W-:Y:S01]  /*4f0e0*/  VIADD R5, R5, UR4 ;  /* 0x0000000405057c36 */ /* 0x001fe20008000000 */
[----:B------:R-:W-:Y:S01]  /*4f0f0*/  ULDC UR4, c[0x0][0x248] ;  /* 0x0000920000047ab9 */ /* 0x000fe20000000800 */
[----:B--2---:R-:W-:-:S02]  /*4f100*/  LOP3.LUT R8, R41, 0xffff, RZ, 0xc0, !PT ;  /* 0x0000ffff29087812 */ /* 0x004fc400078ec0ff */
[----:B------:R-:W-:Y:S02]  /*4f110*/  LOP3.LUT R9, R35, 0xffff, RZ, 0xc0, !PT ;  /* 0x0000ffff23097812 */ /* 0x000fe400078ec0ff */
[----:B------:R-:W-:Y:S02]  /*4f120*/  SHF.R.U32.HI R10, RZ, 0x8, R8 ;  /* 0x00000008ff0a7819 */ /* 0x000fe40000011608 */
[--C-:B------:R-:W-:Y:S02]  /*4f130*/  PRMT R13, R8, 0x3340, R9.reuse ;  /* 0x00003340080d7816 */ /* 0x100fe40000000009 */
[----:B------:R-:W-:Y:S02]  /*4f140*/  SHF.R.U32.HI R9, RZ, 0x8, R9 ;  /* 0x00000008ff097819 */ /* 0x000fe40000011609 */
[----:B------:R-:W-:-:S04]  /*4f150*/  LOP3.LUT R11, R31, 0xffff, RZ, 0xc0, !PT ;  /* 0x0000ffff1f0b7812 */ /* 0x000fc800078ec0ff */
[----:B------:R-:W-:Y:S02]  /*4f160*/  SHF.R.U32.HI R8, RZ, 0x8, R11 ;  /* 0x00000008ff087819 */ /* 0x000fe4000001160b */
[--C-:B------:R-:W-:Y:S02]  /*4f170*/  PRMT R11, R11, 0x3340, R12.reuse ;  /* 0x000033400b0b7816 */ /* 0x100fe4000000000c */
[----:B------:R-:W-:Y:S01]  /*4f180*/  SHF.R.U32.HI R12, RZ, 0x8, R12 ;  /* 0x00000008ff0c7819 */ /* 0x000fe2000001160c */
[----:B------:R-:W-:Y:S01]  /*4f190*/  STL [R1+0x9e0], R13 ;  /* 0x0009e00d01007387 */ /* 0x000fe20000100800 */
[----:B------:R-:W-:Y:S02]  /*4f1a0*/  LOP3.LUT R10, R10, 0xffff, RZ, 0xc0, !PT ;  /* 0x0000ffff0a0a7812 */ /* 0x000fe400078ec0ff */
[----:B------:R-:W-:Y:S01]  /*4f1b0*/  LOP3.LUT R9, R9, 0xffff, RZ, 0xc0, !PT ;  /* 0x0000ffff09097812 */ /* 0x000fe200078ec0ff */
[----:B------:R-:W-:Y:S01]  /*4f1c0*/  STL [R1+0x9dc], R11 ;  /* 0x0009dc0b01007387 */ /* 0x000fe20000100800 */
[----:B------:R-:W-:-:S02]  /*4f1d0*/  LOP3.LUT R8, R8, 0xffff, RZ, 0xc0, !PT ;  /* 0x0000ffff08087812 */ /* 0x000fc400078ec0ff */
[----:B------:R-:W-:Y:S01]  /*4f1e0*/  LOP3.LUT R12, R12, 0xffff, RZ, 0xc0, !PT ;  /* 0x0000ffff0c0c7812 */ /* 0x000fe200078ec0ff */
[----:B------:R-:W2:Y:S01]  /*4f1f0*/  LDL.LU R35, [R1+0xb08] ;  /* 0x000b080001237983 */ /* 0x000ea20000300800 */
[----:B------:R-:W-:Y:S02]  /*4f200*/  PRMT R9, R10, 0x3340, R9 ;  /* 0x000033400a097816 */ /* 0x000fe40000000009 */
[----:B------:R-:W-:Y:S01]  /*4f210*/  PRMT R8, R8, 0x3340, R12 ;  /* 0x0000334008087816 */ /* 0x000fe2000000000c */
[----:B------:R-:W2:Y:S04]  /*4f220*/  LDL.LU R31, [R1+0xb04] ;  /* 0x000b0400011f7983 */ /* 0x000ea80000300800 */
[----:B------:R0:W-:Y:S04]  /*4f230*/  STL [R1+0x510], R5 ;  /* 0x0005100501007387 */ /* 0x0001e80000100800 */
[----:B------:R-:W-:Y:S04]  /*4f240*/  STL [R1+0x3cc], R9 ;  /* 0x0003cc0901007387 */ /* 0x000fe80000100800 */
[----:B------:R3:W-:Y:S01]  /*4f250*/  STL [R1+0x3d8], R8 ;  /* 0x0003d80801007387 */ /* 0x0007e20000100800 */
[----:B0-----:R-:W-:Y:S01]  /*4f260*/  VIADD R5, R5, UR4 ;  /* 0x0000000405057c36 */ /* 0x001fe20008000000 */
[----:B------:R-:W-:-:S04]  /*4f270*/  ULDC UR4, c[0x0][0x248] ;  /* 0x0000920000047ab9 */ /* 0x000fc80000000800 */
[----:B------:R0:W-:Y:S01]  /*4f280*/  STL [R1+0x50c], R5 ;  /* 0x00050c0501007387 */ /* 0x0001e20000100800 */
[----:B---3--:R-:W-:Y:S02]  /*4f290*/  LOP3.LUT R8, R39, 0xffff, RZ, 0xc0, !PT ;  /* 0x0000ffff27087812 */ /* 0x008fe400078ec0ff */
[----:B----4-:R-:W-:Y:S02]  /*4f2a0*/  LOP3.LUT R9, R37, 0xffff, RZ, 0xc0, !PT ;  /* 0x0000ffff25097812 */ /* 0x010fe400078ec0ff */
[----:B------:R-:W-:Y:S02]  /*4f2b0*/  SHF.R.U32.HI R10, RZ, 0x8, R8 ;  /* 0x00000008ff0a7819 */ /* 0x000fe40000011608 */
[--C-:B------:R-:W-:Y:S02]  /*4f2c0*/  PRMT R13, R8, 0x3340, R9.reuse ;  /* 0x00003340080d7816 */ /* 0x100fe40000000009 */
[----:B------:R-:W-:Y:S02]  /*4f2d0*/  SHF.R.U32.HI R9, RZ, 0x8, R9 ;  /* 0x00000008ff097819 */ /* 0x000fe40000011609 */
[----:B------:R-:W-:-:S02]  /*4f2e0*/  LOP3.LUT R11, R33, 0xffff, RZ, 0xc0, !PT ;  /* 0x0000ffff210b7812 */ /* 0x000fc400078ec0ff */
[----:B------:R-:W-:Y:S02]  /*4f2f0*/  LOP3.LUT R10, R10, 0xffff, RZ, 0xc0, !PT ;  /* 0x0000ffff0a0a7812 */ /* 0x000fe400078ec0ff */
[----:B------:R-:W-:Y:S02]  /*4f300*/  SHF.R.U32.HI R8, RZ, 0x8, R11 ;  /* 0x00000008ff087819 */ /* 0x000fe4000001160b */
[----:B------:R-:W-:Y:S02]  /*4f310*/  LOP3.LUT R12, R30, 0xffff, RZ, 0xc0, !PT ;  /* 0x0000ffff1e0c7812 */ /* 0x000fe400078ec0ff */
[----:B------:R-:W-:Y:S02]  /*4f320*/  LOP3.LUT R9, R9, 0xffff, RZ, 0xc0, !PT ;  /* 0x0000ffff09097812 */ /* 0x000fe400078ec0ff */
[--C-:B------:R-:W-:Y:S01]  /*4f330*/  PRMT R11, R11, 0x3340, R12.reuse ;  /* 0x000033400b0b7816 */ /* 0x100fe2000000000c */
[----:B------:R-:W-:Y:S01]  /*4f340*/  STL [R1+0x9b0], R13 ;  /* 0x0009b00d01007387 */ /* 0x000fe20000100800 */
[----:B------:R-:W-:Y:S01]  /*4f350*/  PRMT R9, R10, 0x3340, R9 ;  /* 0x000033400a097816 */ /* 0x000fe20000000009 */
[----:B0-----:R-:W-:Y:S01]  /*4f360*/  VIADD R5, R5, UR4 ;  /* 0x0000000405057c36 */ /* 0x001fe20008000000 */
[----:B------:R-:W-:Y:S01]  /*4f370*/  SHF.R.U32.HI R12, RZ, 0x8, R12 ;  /* 0x00000008ff0c7819 */ /* 0x000fe2000001160c */
[----:B------:R-:W-:Y:S01]  /*4f380*/  STL [R1+0x9ac], R11 ;  /* 0x0009ac0b01007387 */ /* 0x000fe20000100800 */
[----:B------:R-:W-:Y:S01]  /*4f390*/  LOP3.LUT R8, R8, 0xffff, RZ, 0xc0, !PT ;  /* 0x0000ffff08087812 */ /* 0x000fe200078ec0ff */
[----:B------:R-:W-:-:S02]  /*4f3a0*/  ULDC UR4, c[0x0][0x248] ;  /* 0x0000920000047ab9 */ /* 0x000fc40000000800 */
[----:B------:R-:W3:Y:S04]  /*4f3b0*/  LDL.LU R41, [R1+0xe7c] ;  /* 0x000e7c0001297983 */ /* 0x000ee80000300800 */
[----:B------:R-:W4:Y:S04]  /*4f3c0*/  LDL.LU R39, [R1+0x7fc] ;  /* 0x0007fc0001277983 */ /* 0x000f280000300800 */
[----:B------:R0:W-:Y:S04]  /*4f3d0*/  STL [R1+0x28], R9 ;  /* 0x0000280901007387 */ /* 0x0001e80000100800 */
[----:B------:R1:W-:Y:S04]  /*4f3e0*/  STL [R1+0x508], R5 ;  /* 0x0005080501007387 */ /* 0x0003e80000100800 */
[----:B------:R-:W4:Y:S04]  /*4f3f0*/  LDL.LU R33, [R1+0xe78] ;  /* 0x000e780001217983 */ /* 0x000f280000300800 */
[----:B------:R-:W4:Y:S01]  /*4f400*/  LDL.LU R30, [R1+0x7f4] ;  /* 0x0007f400011e7983 */ /* 0x000f220000300800 */
[----:B------:R-:W-:-:S04]  /*4f410*/  LOP3.LUT R12, R12, 0xffff, RZ, 0xc0, !PT ;  /* 0x0000ffff0c0c7812 */ /* 0x000fc800078ec0ff */
[----:B------:R-:W-:Y:S02]  /*4f420*/  PRMT R8, R8, 0x3340, R12 ;  /* 0x0000334008087816 */ /* 0x000fe4000000000c */
[----:B0-----:R-:W-:-:S03]  /*4f430*/  LOP3.LUT R9, R7, 0xffff, RZ, 0xc0, !PT ;  /* 0x0000ffff07097812 */ /* 0x001fc600078ec0ff */
[----:B------:R-:W-:Y:S01]  /*4f440*/  STL [R1+0x24], R8 ;  /* 0x0000240801007387 */ /* 0x000fe20000100800 */
[----:B------:R-:W-:Y:S01]  /*4f450*/  LOP3.LUT R12, R4, 0xffff, RZ, 0xc0, !PT ;  /* 0x0000ffff040c7812 */ /* 0x000fe200078ec0ff */
[----:B-1----:R-:W-:Y:S01]  /*4f460*/  VIADD R5, R5, UR4 ;  /* 0x0000000405057c36 */ /* 0x002fe20008000000 */
[----:B------:R-:W-:Y:S01]  /*4f470*/  ULDC UR4, c[0x0][0x248] ;  /* 0x0000920000047ab9 */ /* 0x000fe20000000800 */
[----:B------:R-:W4:Y:S04]  /*4f480*/  LDL.LU R7, [R1+0x1b70] ;  /* 0x001b700001077983 */ /* 0x000f280000300800 */
[----:B------:R0:W-:Y:S04]  /*4f490*/  STL [R1+0x504], R5 ;  /* 0x0005040501007387 */ /* 0x0001e80000100800 */
[----:B------:R-:W4:Y:S01]  /*4f4a0*/  LDL.LU R4, [R1+0x1b6c] ;  /* 0x001b6c0001047983 */ /* 0x000f220000300800 */
[----:B0-----:R-:W-:Y:S01]  /*4f4b0*/  VIADD R5, R5, UR4 ;  /* 0x0000000405057c36 */ /* 0x001fe20008000000 */
[----:B------:R-:W-:Y:S01]  /*4f4c0*/  ULDC UR4, c[0x0][0x248] ;  /* 0x0000920000047ab9 */ /* 0x000fe20000000800 */
[----:B--2---:R-:W-:-:S02]  /*4f4d0*/  LOP3.LUT R8, R35, 0xffff, RZ, 0xc0, !PT ;  /* 0x0000ffff23087812 */ /* 0x004fc400078ec0ff */
[----:B------:R-:W-:Y:S02]  /*4f4e0*/  LOP3.LUT R11, R31, 0xffff, RZ, 0xc0, !PT ;  /* 0x0000ffff1f0b7812 */ /* 0x000fe400078ec0ff */
[--C-:B------:R-:W-:Y:S02]  /*4f4f0*/  PRMT R13, R8, 0x3340, R9.reuse ;  /* 0x00003340080d7816 */ /* 0x100fe40000000009 */
[----:B------:R-:W-:Y:S02]  /*4f500*/  SHF.R.U32.HI R10, RZ, 0x8, R8 ;  /* 0x00000008ff0a7819 */ /* 0x000fe40000011608 */
[----:B------:R-:W-:Y:S02]  /*4f510*/  SHF.R.U32.HI R9, RZ, 0x8, R9 ;  /* 0x00000008ff097819 */ /* 0x000fe40000011609 */
[----:B------:R-:W-:Y:S02]  /*4f520*/  SHF.R.U32.HI R8, RZ, 0x8, R11 ;  /* 0x00000008ff087819 */ /* 0x000fe4000001160b */
[----:B------:R-:W-:-:S02]  /*4f530*/  PRMT R11, R11, 0x3340, R12 ;  /* 0x000033400b0b7816 */ /* 0x000fc4000000000c */
[----:B------:R-:W-:Y:S02]  /*4f540*/  LOP3.LUT R10, R10, 0xffff, RZ, 0xc0, !PT ;  /* 0x0000ffff0a0a7812 */ /* 0x000fe400078ec0ff */
[----:B------:R-:W-:Y:S01]  /*4f550*/  LOP3.LUT R9, R9, 0xffff, RZ, 0xc0, !PT ;  /* 0x0000ffff09097812 */ /* 0x000fe200078ec0ff */
[----:B------:R-:W-:Y:S01]  /*4f560*/  STL [R1+0x9a0], R13 ;  /* 0x0009a00d01007387 */ /* 0x000fe20000100800 */
[----:B------:R-:W-:Y:S02]  /*4f570*/  SHF.R.U32.HI R12, RZ, 0x8, R12 ;  /* 0x00000008ff0c7819 */ /* 0x000fe4000001160c */
[----:B------:R-:W-:Y:S01]  /*4f580*/  PRMT R9, R10, 0x3340, R9 ;  /* 0x000033400a097816 */ /* 0x000fe20000000009 */
[----:B------:R-:W-:Y:S04]  /*4f590*/  STL [R1+0x9a4], R11 ;  /* 0x0009a40b01007387 */ /* 0x000fe80000100800 */
[----:B------:R-:W2:Y:S01]  /*4f5a0*/  LDL.LU R37, [R1+0xb24] ;  /* 0x000b240001257983 */ /* 0x000ea20000300800 */
[----:B------:R-:W-:-:S03]  /*4f5b0*/  LOP3.LUT R8, R8, 0xffff, RZ, 0xc0, !PT ;  /* 0x0000ffff08087812 */ /* 0x000fc600078ec0ff */
[----:B------:R-:W2:Y:S01]  /*4f5c0*/  LDL.LU R35, [R1+0xe80] ;  /* 0x000e800001237983 */ /* 0x000ea20000300800 */
[----:B------:R-:W-:-:S03]  /*4f5d0*/  LOP3.LUT R12, R12, 0xffff, RZ, 0xc0, !PT ;  /* 0x0000ffff0c0c7812 */ /* 0x000fc600078ec0ff */
[----:B------:R0:W-:Y:S04]  /*4f5e0*/  STL [R1+0x4f4], R5 ;  /* 0x0004f40501007387 */ /* 0x0001e80000100800 */
[----:B------:R-:W-:Y:S01]  /*4f5f0*/  STL [R1+0x20], R9 ;  /* 0x0000200901007387 */ /* 0x000fe20000100800 */
[----:B------:R-:W-:-:S03]  /*4f600*/  PRMT R8, R8, 0x3340, R12 ;  /* 0x0000334008087816 */ /* 0x000fc6000000000c */
[----:B------:R-:W2:Y:S04]  /*4f610*/  LDL.LU R31, [R1+0x8ac] ;  /* 0x0008ac00011f7983 */ /* 0x000ea80000300800 */
[----:B------:R3:W-:Y:S01]  /*4f620*/  STL [R1+0x1c], R8 ;  /* 0x00001c0801007387 */ /* 0x0007e20000100800 */
[----:B0-----:R-:W-:Y:S01]  /*4f630*/  VIADD R5, R5, UR4 ;  /* 0x0000000405057c36 */ /* 0x001fe20008000000 */
[----:B------:R-:W-:-:S04]  /*4f640*/  ULDC UR4, c[0x0][0x248] ;  /* 0x0000920000047ab9 */ /* 0x000fc80000000800 */
[----:B------:R0:W-:Y:S01]  /*4f650*/  STL [R1+0x500], R5 ;  /* 0x0005000501007387 */ /* 0x0001e20000100800 */
[----:B---3--:R-:W-:Y:S02]  /*4f660*/  LOP3.LUT R8, R41, 0xffff, RZ, 0xc0, !PT ;  /* 0x0000ffff29087812 */ /* 0x008fe400078ec0ff */
[----:B----4-:R-:W-:Y:S02]  /*4f670*/  LOP3.LUT R9, R39, 0xffff, RZ, 0xc0, !PT ;  /* 0x0000ffff27097812 */ /* 0x010fe400078ec0ff */
[----:B------:R-:W-:Y:S02]  /*4f680*/  SHF.R.U32.HI R10, RZ, 0x8, R8 ;  /* 0x00000008ff0a7819 */ /* 0x000fe40000011608 */
[----:B------:R-:W-:Y:S02]  /*4f690*/  PRMT R13, R8, 0x3340, R9 ;  /* 0x00003340080d7816 */ /* 0x000fe40000000009 */
[----:B------:R-:W-:Y:S02]  /*4f6a0*/  LOP3.LUT R11, R33, 0xffff, RZ, 0xc0, !PT ;  /* 0x0000ffff210b7812 */ /* 0x000fe400078ec0ff */
[----:B------:R-:W-:-:S02]  /*4f6b0*/  LOP3.LUT R12, R30, 0xffff, RZ, 0xc0, !PT ;  /* 0x0000ffff1e0c7812 */ /* 0x000fc400078ec0ff */
[----:B------:R-:W-:Y:S02]  /*4f6c0*/  SHF.R.U32.HI R8, RZ, 0x8, R11 ;  /* 0x00000008ff087819 */ /* 0x000fe4000001160b */
[--C-:B------:R-:W-:Y:S01]  /*4f6d0*/  PRMT R11, R11, 0x3340, R12.reuse ;  /* 0x000033400b0b7816 */ /* 0x100fe2000000000c */
[----:B------:R-:W-:Y:S01]  /*4f6e0*/  STL [R1+0x994], R13 ;  /* 0x0009940d01007387 */ /* 0x000fe20000100800 */
[----:B0-----:R-:W-:Y:S01]  /*4f6f0*/  VIADD R5, R5, UR4 ;  /* 0x0000000405057c36 */ /* 0x001fe20008000000 */
[----:B------:R-:W-:Y:S01]  /*4f700*/  SHF.R.U32.HI R9, RZ, 0x8, R9 ;  /* 0x00000008ff097819 */ /* 0x000fe20000011609 */
[----:B------:R-:W-:Y:S01]  /*4f710*/  ULDC UR4, c[0x0][0x248] ;  /* 0x0000920000047ab9 */ /* 0x000fe20000000800 */
[----:B------:R-:W-:Y:S04]  /*4f720*/  STL [R1+0x990], R11 ;  /* 0x0009900b01007387 */ /* 0x000fe80000100800 */
[----:B------:R-:W3:Y:S04]  /*4f730*/  LDL.LU R39, [R1+0xe84] ;  /* 0x000e840001277983 */ /* 0x000ee80000300800 */
[----:B------:R-:W4:Y:S04]  /*4f740*/  LDL.LU R33, [R1+0x8b4] ;  /* 0x0008b40001217983 */ /* 0x000f280000300800 */
[----:B------:R-:W-:Y:S04]  /*4f750*/  STL [R1+0x4ec], R5 ;  /* 0x0004ec0501007387 */ /* 0x000fe80000100800 */
[----:B------:R-:W4:Y:S01]  /*4f760*/  LDL.LU R30, [R1+0xb34] ;  /* 0x000b3400011e7983 */ /* 0x000f220000300800 */
[----:B------:R-:W-:-:S02]  /*4f770*/  SHF.R.U32.HI R12, RZ, 0x8, R12 ;  /* 0x00000008ff0c7819 */ /* 0x000fc4000001160c */
[----:B------:R-:W-:Y:S02]  /*4f780*/  LOP3.LUT R10, R10, 0xffff, RZ, 0xc0, !PT ;  /* 0x0000ffff0a0a7812 */ /* 0x000fe400078ec0ff */
[----:B------:R-:W-:Y:S02]  /*4f790*/  LOP3.LUT R9, R9, 0xffff, RZ, 0xc0, !PT ;  /* 0x0000ffff09097812 */ /* 0x000fe400078ec0ff */
[----:B------:R-:W-:Y:S02]  /*4f7a0*/  LOP3.LUT R8, R8, 0xffff, RZ, 0xc0, !PT ;  /* 0x0000ffff08087812 */ /* 0x000fe400078ec0ff */
[----:B------:R-:W-:Y:S02]  /*4f7b0*/  LOP3.LUT R12, R12, 0xffff, RZ, 0xc0, !PT ;  /* 0x0000ffff0c0c7812 */ /* 0x000fe400078ec0ff */
[----:B------:R-:W-:Y:S02]  /*4f7c0*/  PRMT R9, R10, 0x3340, R9 ;  /* 0x000033400a097816 */ /* 0x000fe40000000009 */
[----:B------:R-:W-:-:S03]  /*4f7d0*/  PRMT R8, R8, 0x3340, R12 ;  /* 0x0000334008087816 */ /* 0x000fc6000000000c */
[----:B------:R0:W-:Y:S04]  /*4f7e0*/  STL [R1+0x18], R9 ;  /* 0x0000180901007387 */ /* 0x0001e80000100800 */
[----:B------:R-:W-:Y:S01]  /*4f7f0*/  STL [R1+0x14], R8 ;  /* 0x0000140801007387 */ /* 0x000fe20000100800 */
[----:B0-----:R-:W-:Y:S01]  /*4f800*/  LOP3.LUT R9, R6, 0xffff, RZ, 0xc0, !PT ;  /* 0x0000ffff06097812 */ /* 0x001fe200078ec0ff */
[----:B------:R-:W-:Y:S01]  /*4f810*/  VIADD R5, R5, UR4 ;  /* 0x0000000405057c36 */ /* 0x000fe20008000000 */
[----:B------:R-:W-:Y:S01]  /*4f820*/  ULDC UR4, c[0x0][0x248] ;  /* 0x0000920000047ab9 */ /* 0x000fe20000000800 */
[----:B------:R-:W4:Y:S04]  /*4f830*/  LDL.LU R6, [R1+0x1b68] ;  /* 0x001b680001067983 */ /* 0x000f280000300800 */
[----:B------:R0:W-:Y:S02]  /*4f840*/  STL [R1+0x4f0], R5 ;  /* 0x0004f00501007387 */ /* 0x0001e40000100800 */
        /* <DEDUP_REMOVED lines=12> */
[----:B------:R-:W-:Y:S01]  /*4f910*/  STL [R1+0x81c], R13 ;  /* 0x00081c0d01007387 */ /* 0x000fe20000100800 */
[----:B------:R-:W-:Y:S02]  /*4f920*/  SHF.R.U32.HI R12, RZ, 0x8, R12 ;  /* 0x00000008ff0c7819 */ /* 0x000fe4000001160c */
[----:B------:R-:W-:Y:S01]  /*4f930*/  PRMT R9, R10, 0x3340, R9 ;  /* 0x000033400a097816 */ /* 0x000fe20000000009 */
[----:B------:R-:W-:Y:S01]  /*4f940*/  STL [R1+0x7fc], R11 ;  /* 0x0007fc0b01007387 */ /* 0x000fe20000100800 */
[----:B------:R-:W-:-:S03]  /*4f950*/  LOP3.LUT R8, R8, 0xffff, RZ, 0xc0, !PT ;  /* 0x0000ffff08087812 */ /* 0x000fc600078ec0ff */
[----:B------:R-:W2:Y:S01]  /*4f960*/  LDL.LU R37, [R1+0xb44] ;  /* 0x000b440001257983 */ /* 0x000ea20000300800 */
[----:B------:R-:W-:-:S03]  /*4f970*/  LOP3.LUT R12, R12, 0xffff, RZ, 0xc0, !PT ;  /* 0x0000ffff0c0c7812 */ /* 0x000fc600078ec0ff */
[----:B------:R-:W2:Y:S04]  /*4f980*/  LDL.LU R35, [R1+0xe88] ;  /* 0x000e880001237983 */ /* 0x000ea80000300800 */
[----:B------:R0:W-:Y:S01]  /*4f990*/  STL [R1+0x4e0], R5 ;  /* 0x0004e00501007387 */ /* 0x0001e20000100800 */
[----:B------:R-:W-:-:S03]  /*4f9a0*/  PRMT R8, R8, 0x3340, R12 ;  /* 0x0000334008087816 */ /* 0x000fc6000000000c */
[----:B------:R-:W-:Y:S04]  /*4f9b0*/  STL [R1+0x10], R9 ;  /* 0x0000100901007387 */ /* 0x000fe80000100800 */
[----:B------:R-:W2:Y:S04]  /*4f9c0*/  LDL.LU R31, [R1+0x8bc] ;  /* 0x0008bc00011f7983 */ /* 0x000ea80000300800 */
[----:B------:R3:W-:Y:S01]  /*4f9d0*/  STL [R1+0x8], R8 ;  /* 0x0000080801007387 */ /* 0x0007e20000100800 */
[----:B------:R-:W-:Y:S01]  /*4f9e0*/  LOP3.LUT R12, R4, 0xffff, RZ, 0xc0, !PT ;  /* 0x0000ffff040c7812 */ /* 0x000fe200078ec0ff */
[----:B0-----:R-:W-:Y:S01]  /*4f9f0*/  VIADD R5, R5, UR4 ;  /* 0x0000000405057c36 */ /* 0x001fe20008000000 */
[----:B------:R-:W-:-:S04]  /*4fa00*/  ULDC UR4, c[0x0][0x248] ;  /* 0x0000920000047ab9 */ /* 0x000fc80000000800 */
[----:B------:R0:W-:Y:S04]  /*4fa10*/  STL [R1+0x4e8], R5 ;  /* 0x0004e80501007387 */ /* 0x0001e80000100800 */
[----:B------:R-:W2:Y:S01]  /*4fa20*/  LDL.LU R4, [R1+0x1b64] ;  /* 0x001b640001047983 */ /* 0x000ea20000300800 */
[----:B---3--:R-:W-:Y:S02]  /*4fa30*/  LOP3.LUT R8, R39, 0xffff, RZ, 0xc0, !PT ;  /* 0x0000ffff27087812 */ /* 0x008fe400078ec0ff */
[----:B----4-:R-:W-:Y:S02]  /*4fa40*/  LOP3.LUT R9, R33, 0xffff, RZ, 0xc0, !PT ;  /* 0x0000ffff21097812 */ /* 0x010fe400078ec0ff */
[----:B------:R-:W-:Y:S02]  /*4fa50*/  SHF.R.U32.HI R10, RZ, 0x8, R8 ;  /* 0x00000008ff0a7819 */ /* 0x000fe40000011608 */
[----:B------:R-:W-:-:S02]  /*4fa60*/  PRMT R13, R8, 0x3340, R9 ;  /* 0x00003340080d7816 */ /* 0x000fc40000000009 */
[----:B------:R-:W-:Y:S02]  /*4fa70*/  SHF.R.U32.HI R9, RZ, 0x8, R9 ;  /* 0x00000008ff097819 */ /* 0x000fe40000011609 */
[----:B------:R-:W-:Y:S02]  /*4fa80*/  LOP3.LUT R11, R30, 0xffff, RZ, 0xc0, !PT ;  /* 0x0000ffff1e0b7812 */ /* 0x000fe400078ec0ff */
[----:B------:R-:W-:Y:S02]  /*4fa90*/  LOP3.LUT R10, R10, 0xffff, RZ, 0xc0, !PT ;  /* 0x0000ffff0a0a7812 */ /* 0x000fe400078ec0ff */
[----:B------:R-:W-:Y:S02]  /*4faa0*/  SHF.R.U32.HI R8, RZ, 0x8, R11 ;  /* 0x00000008ff087819 */ /* 0x000fe4000001160b */
        /* <DEDUP_REMOVED lines=13> */
[----:B------:R-:W4:Y:S01]  /*4fb80*/  LDL.LU R30, [R1+0xb54] ;  /* 0x000b5400011e7983 */ /* 0x000f220000300800 */
[----:B------:R-:W-:-:S04]  /*4fb90*/  LOP3.LUT R12, R12, 0xffff, RZ, 0xc0, !PT ;  /* 0x0000ffff0c0c7812 */ /* 0x000fc800078ec0ff */
[----:B------:R-:W-:Y:S02]  /*4fba0*/  PRMT R8, R8, 0x3340, R12 ;  /* 0x0000334008087816 */ /* 0x000fe4000000000c */
[----:B0-----:R-:W-:-:S03]  /*4fbb0*/  LOP3.LUT R9, R7, 0xffff, RZ, 0xc0, !PT ;  /* 0x0000ffff07097812 */ /* 0x001fc600078ec0ff */
[----:B------:R-:W-:Y:S01]  /*4fbc0*/  STL [R1], R8 ;  /* 0x0000000801007387 */ /* 0x000fe20000100800 */
[----:B-1----:R-:W-:Y:S01]  /*4fbd0*/  VIADD R5, R5, UR4 ;  /* 0x0000000405057c36 */ /* 0x002fe20008000000 */
[----:B------:R-:W-:Y:S02]  /*4fbe0*/  ULDC UR4, c[0x0][0x248] ;  /* 0x0000920000047ab9 */ /* 0x000fe40000000800 */
[----:B------:R-:W4:Y:S04]  /*4fbf0*/  LDL.LU R7, [R1+0x1b60] ;  /* 0x001b600001077983 */ /* 0x000f280000300800 */
[----:B------:R0:W-:Y:S02]  /*4fc00*/  STL [R1+0x4dc], R5 ;  /* 0x0004dc0501007387 */ /* 0x0001e40000100800 */
[----:B0-----:R-:W-:Y:S01]  /*4fc10*/  VIADD R5, R5, UR4 ;  /* 0x0000000405057c36 */ /* 0x001fe20008000000 */
[----:B------:R-:W-:Y:S01]  /*4fc20*/  ULDC UR4, c[0x0][0x248] ;  /* 0x0000920000047ab9 */ /* 0x000fe20000000800 */
[----:B--2---:R-:W-:-:S02]  /*4fc30*/  LOP3.LUT R8, R37, 0xffff, RZ, 0xc0, !PT ;  /* 0x0000ffff25087812 */ /* 0x004fc400078ec0ff */
[----:B------:R-:W-:Y:S02]  /*4fc40*/  LOP3.LUT R11, R35, 0xffff, RZ, 0xc0, !PT ;  /* 0x0000ffff230b7812 */ /* 0x000fe400078ec0ff */
[----:B------:R-:W-:Y:S02]  /*4fc50*/  SHF.R.U32.HI R10, RZ, 0x8, R8 ;  /* 0x00000008ff0a7819 */ /* 0x000fe40000011608 */
[----:B------:R-:W-:Y:S02]  /*4fc60*/  PRMT R13, R8, 0x3340, R9 ;  /* 0x00003340080d7816 */ /* 0x000fe40000000009 */
[----:B------:R-:W-:Y:S02]  /*4fc70*/  SHF.R.U32.HI R8, RZ, 0x8, R11 ;  /* 0x00000008ff087819 */ /* 0x000fe4000001160b */
[----:B------:R-:W-:-:S04]  /*4fc80*/  LOP3.LUT R12, R31, 0xffff, RZ, 0xc0, !PT ;  /* 0x0000ffff1f0c7812 */ /* 0x000fc800078ec0ff */
[----:B------:R-:W-:Y:S01]  /*4fc90*/  PRMT R11, R11, 0x3340, R12 ;  /* 0x000033400b0b7816 */ /* 0x000fe2000000000c */
[----:B------:R-:W-:Y:S04]  /*4fca0*/  STL [R1+0x7e4], R13 ;  /* 0x0007e40d01007387 */ /* 0x000fe80000100800 */
[----:B------:R-:W-:Y:S04]  /*4fcb0*/  STL [R1+0x7dc], R11 ;  /* 0x0007dc0b01007387 */ /* 0x000fe80000100800 */
[----:B------:R-:W2:Y:S04]  /*4fcc0*/  LDL.LU R39, [R1+0xe98] ;  /* 0x000e980001277983 */ /* 0x000ea80000300800 */
[----:B------:R-:W2:Y:S04]  /*4fcd0*/  LDL.LU R37, [R1+0x8cc] ;  /* 0x0008cc0001257983 */ /* 0x000ea80000300800 */
[----:B------:R-:W2:Y:S04]  /*4fce0*/  LDL.LU R35, [R1+0xe94] ;  /* 0x000e940001237983 */ /* 0x000ea80000300800 */
[----:B------:R0:W-:Y:S04]  /*4fcf0*/  STL [R1+0x4d0], R5 ;  /* 0x0004d00501007387 */ /* 0x0001e80000100800 */
[----:B------:R-:W2:Y:S01]  /*4fd00*/  LDL.LU R31, [R1+0x8c8] ;  /* 0x0008c800011f7983 */ /* 0x000ea20000300800 */
[----:B------:R-:W-:-:S02]  /*4fd10*/  SHF.R.U32.HI R9, RZ, 0x8, R9 ;  /* 0x00000008ff097819 */ /* 0x000fc40000011609 */
[----:B------:R-:W-:Y:S02]  /*4fd20*/  SHF.R.U32.HI R12, RZ, 0x8, R12 ;  /* 0x00000008ff0c7819 */ /* 0x000fe4000001160c */
[----:B------:R-:W-:Y:S02]  /*4fd30*/  LOP3.LUT R10, R10, 0xffff, RZ, 0xc0, !PT ;  /* 0x0000ffff0a0a7812 */ /* 0x000fe400078ec0ff */
[----:B------:R-:W-:Y:S02]  /*4fd40*/  LOP3.LUT R9, R9, 0xffff, RZ, 0xc0, !PT ;  /* 0x0000ffff09097812 */ /* 0x000fe400078ec0ff */
[----:B------:R-:W-:Y:S02]  /*4fd50*/  LOP3.LUT R8, R8, 0xffff, RZ, 0xc0, !PT ;  /* 0x0000ffff08087812 */ /* 0x000fe400078ec0ff */
[----:B------:R-:W-:Y:S02]  /*4fd60*/  LOP3.LUT R12, R12, 0xffff, RZ, 0xc0, !PT ;  /* 0x0000ffff0c0c7812 */ /* 0x000fe400078ec0ff */
[----:B------:R-:W-:-:S02]  /*4fd70*/  PRMT R28, R10, 0x3340, R9 ;  /* 0x000033400a1c7816 */ /* 0x000fc40000000009 */
[----:B------:R-:W-:Y:S01]  /*4fd80*/  PRMT R27, R8, 0x3340, R12 ;  /* 0x00003340081b7816 */ /* 0x000fe2000000000c */
[----:B0-----:R-:W-:Y:S01]  /*4fd90*/  VIADD R5, R5, UR4 ;  /* 0x0000000405057c36 */ /* 0x001fe20008000000 */
[----:B------:R-:W-:Y:S01]  /*4fda0*/  LOP3.LUT R12, R4, 0xffff, RZ, 0xc0, !PT ;  /* 0x0000ffff040c7812 */ /* 0x000fe200078ec0ff */
[----:B------:R-:W-:-:S03]  /*4fdb0*/  ULDC UR4, c[0x0][0x248] ;  /* 0x0000920000047ab9 */ /* 0x000fc60000000800 */
[----:B------:R0:W-:Y:S04]  /*4fdc0*/  STL [R1+0x4d4], R5 ;  /* 0x0004d40501007387 */ /* 0x0001e80000100800 */
[----:B------:R-:W2:Y:S01]  /*4fdd0*/  LDL.LU R4, [R1+0x1b5c] ;  /* 0x001b5c0001047983 */ /* 0x000ea20000300800 */
[----:B---3--:R-:W-:Y:S02]  /*4fde0*/  LOP3.LUT R8, R41, 0xffff, RZ, 0xc0, !PT ;  /* 0x0000ffff29087812 */ /* 0x008fe400078ec0ff */
[----:B----4-:R-:W-:Y:S02]  /*4fdf0*/  LOP3.LUT R9, R33, 0xffff, RZ, 0xc0, !PT ;  /* 0x0000ffff21097812 */ /* 0x010fe400078ec0ff */
[----:B------:R-:W-:Y:S02]  /*4fe00*/  SHF.R.U32.HI R10, RZ, 0x8, R8 ;  /* 0x00000008ff0a7819 */ /* 0x000fe40000011608 */
[----:B------:R-:W-:-:S02]  /*4fe10*/  PRMT R13, R8, 0x3340, R9 ;  /* 0x00003340080d7816 */ /* 0x000fc40000000009 */
        /* <DEDUP_REMOVED lines=14> */
[----:B------:R-:W-:Y:S01]  /*4ff00*/  PRMT R26, R10, 0x3340, R9 ;  /* 0x000033400a1a7816 */ /* 0x000fe20000000009 */
[----:B------:R-:W-:Y:S01]  /*4ff10*/  ULDC UR4, c[0x0][0x248] ;  /* 0x0000920000047ab9 */ /* 0x000fe20000000800 */
[----:B------:R-:W-:-:S02]  /*4ff20*/  PRMT R25, R8, 0x3340, R12 ;  /* 0x0000334008197816 */ /* 0x000fc4000000000c */
[----:B------:R0:W-:Y:S02]  /*4ff30*/  STL [R1+0x4c0], R5 ;  /* 0x0004c00501007387 */ /* 0x0001e40000100800 */
[----:B0-----:R-:W-:Y:S01]  /*4ff40*/  VIADD R5, R5, UR4 ;  /* 0x0000000405057c36 */ /* 0x001fe20008000000 */
[----:B------:R-:W-:-:S04]  /*4ff50*/  ULDC UR4, c[0x0][0x248] ;  /* 0x0000920000047ab9 */ /* 0x000fc80000000800 */
[----:B------:R0:W-:Y:S02]  /*4ff60*/  STL [R1+0x4c8], R5 ;  /* 0x0004c80501007387 */ /* 0x0001e40000100800 */
[----:B0-----:R-:W-:Y:S01]  /*4ff70*/  VIADD R5, R5, UR4 ;  /* 0x0000000405057c36 */ /* 0x001fe20008000000 */
[----:B------:R-:W-:Y:S01]  /*4ff80*/  ULDC UR4, c[0x0][0x248] ;  /* 0x0000920000047ab9 */ /* 0x000fe20000000800 */
[----:B--2---:R-:W-:Y:S02]  /*4ff90*/  LOP3.LUT R8, R39, 0xffff, RZ, 0xc0, !PT ;  /* 0x0000ffff27087812 */ /* 0x004fe400078ec0ff */
[----:B------:R-:W-:Y:S02]  /*4ffa0*/  LOP3.LUT R9, R37, 0xffff, RZ, 0xc0, !PT ;  /* 0x0000ffff25097812 */ /* 0x000fe400078ec0ff */
[----:B------:R-:W-:Y:S02]  /*4ffb0*/  LOP3.LUT R11, R35, 0xffff, RZ, 0xc0, !PT ;  /* 0x0000ffff230b7812 */ /* 0x000fe400078ec0ff */
[----:B------:R-:W-:-:S02]  /*4ffc0*/  SHF.R.U32.HI R10, RZ, 0x8, R8 ;  /* 0x00000008ff0a7819 */ /* 0x000fc40000011608 */
[----:B------:R-:W-:Y:S02]  /*4ffd0*/  PRMT R13, R8, 0x3340, R9 ;  /* 0x00003340080d7816 */ /* 0x000fe40000000009 */
[----:B------:R-:W-:Y:S02]  /*4ffe0*/  LOP3.LUT R12, R31, 0xffff, RZ, 0xc0, !PT ;  /* 0x0000ffff1f0c7812 */ /* 0x000fe400078ec0ff */
[----:B------:R-:W-:Y:S02]  /*4fff0*/  SHF.R.U32.HI R8, RZ, 0x8, R11 ;  /* 0x00000008ff087819 */ /* 0x000fe4000001160b */
[----:B------:R-:W-:Y:S01]  /*50000*/  PRMT R11, R11, 0x3340, R12 ;  /* 0x000033400b0b7816 */ /* 0x000fe2000000000c */
[----:B------:R-:W-:Y:S04]  /*50010*/  STL [R1+0x7a4], R13 ;  /* 0x0007a40d01007387 */ /* 0x000fe80000100800 */
[----:B------:R-:W-:Y:S04]  /*50020*/  STL [R1+0x6b4], R11 ;  /* 0x0006b40b01007387 */ /* 0x000fe80000100800 */
[----:B------:R-:W2:Y:S04]  /*50030*/  LDL.LU R41, [R1+0xea0] ;  /* 0x000ea00001297983 */ /* 0x000ea80000300800 */
[----:B------:R-:W2:Y:S04]  /*50040*/  LDL.LU R39, [R1+0x8d4] ;  /* 0x0008d40001277983 */ /* 0x000ea80000300800 */
[----:B------:R-:W2:Y:S01]  /*50050*/  LDL.LU R35, [R1+0xe9c] ;  /* 0x000e9c0001237983 */ /* 0x000ea20000300800 */
[----:B------:R-:W-:-:S03]  /*50060*/  SHF.R.U32.HI R9, RZ, 0x8, R9 ;  /* 0x00000008ff097819 */ /* 0x000fc60000011609 */
[----:B------:R0:W-:Y:S01]  /*50070*/  STL [R1+0x4b8], R5 ;  /* 0x0004b80501007387 */ /* 0x0001e20000100800 */
[----:B------:R-:W-:-:S03]  /*50080*/  SHF.R.U32.HI R12, RZ, 0x8, R12 ;  /* 0x00000008ff0c7819 */ /* 0x000fc6000001160c */
[----:B------:R-:W2:Y:S01]  /*50090*/  LDL.LU R31, [R1+0x8d0] ;  /* 0x0008d000011f7983 */ /* 0x000ea20000300800 */
[----:B------:R-:W-:Y:S02]  /*500a0*/  LOP3.LUT R10, R10, 0xffff, RZ, 0xc0, !PT ;  /* 0x0000ffff0a0a7812 */ /* 0x000fe400078ec0ff */
[----:B------:R-:W-:Y:S02]  /*500b0*/  LOP3.LUT R9, R9, 0xffff, RZ, 0xc0, !PT ;  /* 0x0000ffff09097812 */ /* 0x000fe400078ec0ff */
[----:B------:R-:W-:Y:S02]  /*500c0*/  LOP3.LUT R8, R8, 0xffff, RZ, 0xc0, !PT ;  /* 0x0000ffff08087812 */ /* 0x000fe400078ec0ff */
[----:B------:R-:W-:Y:S02]  /*500d0*/  LOP3.LUT R12, R12, 0xffff, RZ, 0xc0, !PT ;  /* 0x0000ffff0c0c7812 */ /* 0x000fe400078ec0ff */
[----:B------:R-:W-:Y:S02]  /*500e0*/  PRMT R23, R10, 0x3340, R9 ;  /* 0x000033400a177816 */ /* 0x000fe40000000009 */
[----:B------:R-:W-:-:S02]  /*500f0*/  PRMT R22, R8, 0x3340, R12 ;  /* 0x0000334008167816 */ /* 0x000fc4000000000c */
[----:B------:R-:W-:Y:S01]  /*50100*/  LOP3.LUT R9, R4, 0xffff, RZ, 0xc0, !PT ;  /* 0x0000ffff04097812 */ /* 0x000fe200078ec0ff */
[----:B0-----:R-:W-:Y:S01]  /*50110*/  VIADD R5, R5, UR4 ;  /* 0x0000000405057c36 */ /* 0x001fe20008000000 */
[----:B------:R-:W-:Y:S01]  /*50120*/  LOP3.LUT R12, R7, 0xffff, RZ, 0xc0, !PT ;  /* 0x0000ffff070c7812 */ /* 0x000fe200078ec0ff */
[----:B------:R-:W2:Y:S01]  /*50130*/  LDL.LU R4, [R1+0x1b58] ;  /* 0x001b580001047983 */ /* 0x000ea20000300800 */
[----:B------:R-:W-:-:S03]  /*50140*/  ULDC UR4, c[0x0][0x248] ;  /* 0x0000920000047ab9 */ /* 0x000fc60000000800 */
[----:B------:R0:W-:Y:S04]  /*50150*/  STL [R1+0x4bc], R5 ;  /* 0x0004bc0501007387 */ /* 0x0001e80000100800 */
[----:B------:R-:W2:Y:S01]  /*50160*/  LDL.LU R7, [R1+0x1b54] ;  /* 0x001b540001077983 */ /* 0x000ea20000300800 */
[----:B---3--:R-:W-:Y:S02]  /*50170*/  LOP3.LUT R8, R33, 0xffff, RZ, 0xc0, !PT ;  /* 0x0000ffff21087812 */ /* 0x008fe400078ec0ff */
[----:B----4-:R-:W-:Y:S02]  /*50180*/  LOP3.LUT R11, R30, 0xffff, RZ, 0xc0, !PT ;  /* 0x0000ffff1e0b7812 */ /* 0x010fe400078ec0ff */
[----:B------:R-:W-:Y:S02]  /*50190*/  SHF.R.U32.HI R10, RZ, 0x8, R8 ;  /* 0x00000008ff0a7819 */ /* 0x000fe40000011608 */
[----:B------:R-:W-:-:S02]  /*501a0*/  PRMT R13, R8, 0x3340, R9 ;  /* 0x00003340080d7816 */ /* 0x000fc40000000009 */
[----:B------:R-:W-:Y:S02]  /*501b0*/  SHF.R.U32.HI R8, RZ, 0x8, R11 ;  /* 0x00000008ff087819 */ /* 0x000fe4000001160b */
[----:B------:R-:W-:Y:S01]  /*501c0*/  PRMT R11, R11, 0x3340, R12 ;  /* 0x000033400b0b7816 */ /* 0x000fe2000000000c */
[----:B------:R-:W-:Y:S04]  /*501d0*/  STL [R1+0x6a8], R13 ;  /* 0x0006a80d01007387 */ /* 0x000fe80000100800 */
[----:B------:R-:W-:Y:S04]  /*501e0*/  STL [R1+0x6ac], R11 ;  /* 0x0006ac0b01007387 */ /* 0x000fe80000100800 */
[----:B------:R-:W3:Y:S04]  /*501f0*/  LDL.LU R37, [R1+0xb90] ;  /* 0x000b900001257983 */ /* 0x000ee80000300800 */
[----:B------:R-:W4:Y:S04]  /*50200*/  LDL.LU R33, [R1+0xea4] ;  /* 0x000ea40001217983 */ /* 0x000f280000300800 */
        /* <DEDUP_REMOVED lines=27> */
[----:B------:R-:W2:Y:S01]  /*503c0*/  LDL.LU R41, [R1+0xea8] ;  /* 0x000ea80001297983 */ /* 0x000ea20000300800 */
[----:B------:R-:W-:-:S03]  /*503d0*/  SHF.R.U32.HI R9, RZ, 0x8, R9 ;  /* 0x00000008ff097819 */ /* 0x000fc60000011609 */
[----:B------:R-:W2:Y:S01]  /*503e0*/  LDL.LU R39, [R1+0x8dc] ;  /* 0x0008dc0001277983 */ /* 0x000ea20000300800 */
[----:B------:R-:W-:-:S03]  /*503f0*/  SHF.R.U32.HI R12, RZ, 0x8, R12 ;  /* 0x00000008ff0c7819 */ /* 0x000fc6000001160c */
[----:B------:R-:W2:Y:S04]  /*50400*/  LDL.LU R35, [R1+0xba4] ;  /* 0x000ba40001237983 */ /* 0x000ea80000300800 */
[----:B------:R0:W-:Y:S04]  /*50410*/  STL [R1+0x4a0], R5 ;  /* 0x0004a00501007387 */ /* 0x0001e80000100800 */
[----:B------:R-:W2:Y:S01]  /*50420*/  LDL.LU R31, [R1+0x304] ;  /* 0x00030400011f7983 */ /* 0x000ea20000300800 */
[----:B------:R-:W-:Y:S02]  /*50430*/  LOP3.LUT R10, R10, 0xffff, RZ, 0xc0, !PT ;  /* 0x0000ffff0a0a7812 */ /* 0x000fe400078ec0ff */
[----:B------:R-:W-:-:S02]  /*50440*/  LOP3.LUT R9, R9, 0xffff, RZ, 0xc0, !PT ;  /* 0x0000ffff09097812 */ /* 0x000fc400078ec0ff */
[----:B------:R-:W-:Y:S02]  /*50450*/  LOP3.LUT R8, R8, 0xffff, RZ, 0xc0, !PT ;  /* 0x0000ffff08087812 */ /* 0x000fe400078ec0ff */
[----:B------:R-:W-:Y:S02]  /*50460*/  LOP3.LUT R12, R12, 0xffff, RZ, 0xc0, !PT ;  /* 0x0000ffff0c0c7812 */ /* 0x000fe400078ec0ff */
[----:B------:R-:W-:Y:S02]  /*50470*/  PRMT R19, R10, 0x3340, R9 ;  /* 0x000033400a137816 */ /* 0x000fe40000000009 */
[----:B------:R-:W-:Y:S02]  /*50480*/  PRMT R18, R8, 0x3340, R12 ;  /* 0x0000334008127816 */ /* 0x000fe4000000000c */
[----:B------:R-:W-:Y:S01]  /*50490*/  LOP3.LUT R9, R7, 0xffff, RZ, 0xc0, !PT ;  /* 0x0000ffff07097812 */ /* 0x000fe200078ec0ff */
[----:B0-----:R-:W-:Y:S01]  /*504a0*/  VIADD R5, R5, UR4 ;  /* 0x0000000405057c36 */ /* 0x001fe20008000000 */
[----:B------:R-:W2:Y:S01]  /*504b0*/  LDL.LU R7, [R1+0x1b50] ;  /* 0x001b500001077983 */ /* 0x000ea20000300800 */
[----:B------:R-:W-:Y:S01]  /*504c0*/  ULDC UR4, c[0x0][0x248] ;  /* 0x0000920000047ab9 */ /* 0x000fe20000000800 */
[----:B---3--:R-:W-:-:S02]  /*504d0*/  LOP3.LUT R8, R37, 0xffff, RZ, 0xc0, !PT ;  /* 0x0000ffff25087812 */ /* 0x008fc400078ec0ff */
[----:B----4-:R-:W-:Y:S02]  /*504e0*/  LOP3.LUT R11, R33, 0xffff, RZ, 0xc0, !PT ;  /* 0x0000ffff210b7812 */ /* 0x010fe400078ec0ff */
[----:B------:R-:W-:Y:S02]  /*504f0*/  SHF.R.U32.HI R10, RZ, 0x8, R8 ;  /* 0x00000008ff0a7819 */ /* 0x000fe40000011608 */
[----:B------:R-:W-:Y:S02]  /*50500*/  LOP3.LUT R12, R30, 0xffff, RZ, 0xc0, !PT ;  /* 0x0000ffff1e0c7812 */ /* 0x000fe400078ec0ff */
[----:B------:R-:W-:Y:S02]  /*50510*/  PRMT R13, R8, 0x3340, R9 ;  /* 0x00003340080d7816 */ /* 0x000fe40000000009 */
[----:B------:R-:W-:Y:S02]  /*50520*/  SHF.R.U32.HI R8, RZ, 0x8, R11 ;  /* 0x00000008ff087819 */ /* 0x000fe4000001160b */
[----:B------:R-:W-:Y:S01]  /*50530*/  PRMT R11, R11, 0x3340, R12 ;  /* 0x000033400b0b7816 */ /* 0x000fe2000000000c */
[----:B------:R0:W-:Y:S04]  /*50540*/  STL [R1+0x4a8], R5 ;  /* 0x0004a80501007387 */ /* 0x0001e80000100800 */
        /* <DEDUP_REMOVED lines=29> */
[----:B------:R-:W-:Y:S01]  /*50720*/  STL [R1+0x36c], R14 ;  /* 0x00036c0e01007387 */ /* 0x000fe20000100800 */
[----:B------:R-:W-:-:S03]  /*50730*/  SHF.R.U32.HI R10, RZ, 0x8, R10 ;  /* 0x00000008ff0a7819 */ /* 0x000fc6000001160a */
[----:B------:R0:W-:Y:S01]  /*50740*/  STL [R1+0x35c], R12 ;  /* 0x00035c0c01007387 */ /* 0x0001e20000100800 */
[----:B------:R-:W-:-:S03]  /*50750*/  SHF.R.U32.HI R13, RZ, 0x8, R13 ;  /* 0x00000008ff0d7819 */ /* 0x000fc6000001160d */
[----:B------:R-:W2:Y:S04]  /*50760*/  LDL.LU R41, [R1+0xeb0] ;  /* 0x000eb00001297983 */ /* 0x000ea80000300800 */
[----:B------:R-:W2:Y:S01]  /*50770*/  LDL.LU R39, [R1+0x8e4] ;  /* 0x0008e40001277983 */ /* 0x000ea20000300800 */
[----:B------:R-:W-:-:S03]  /*50780*/  LOP3.LUT R11, R11, 0xffff, RZ, 0xc0, !PT ;  /* 0x0000ffff0b0b7812 */ /* 0x000fc600078ec0ff */
[----:B------:R-:W2:Y:S01]  /*50790*/  LDL.LU R35, [R1+0xbc8] ;  /* 0x000bc80001237983 */ /* 0x000ea20000300800 */
[----:B------:R-:W-:-:S03]  /*507a0*/  LOP3.LUT R10, R10, 0xffff, RZ, 0xc0, !PT ;  /* 0x0000ffff0a0a7812 */ /* 0x000fc600078ec0ff */
[----:B------:R1:W-:Y:S01]  /*507b0*/  STL [R1+0x48c], R5 ;  /* 0x00048c0501007387 */ /* 0x0003e20000100800 */
[----:B0-----:R-:W-:-:S03]  /*507c0*/  LOP3.LUT R12, R9, 0xffff, RZ, 0xc0, !PT ;  /* 0x0000ffff090c7812 */ /* 0x001fc600078ec0ff */
[----:B------:R-:W2:Y:S01]  /*507d0*/  LDL.LU R31, [R1+0x30c] ;  /* 0x00030c00011f7983 */ /* 0x000ea20000300800 */
[----:B------:R-:W-:Y:S02]  /*507e0*/  LOP3.LUT R13, R13, 0xffff, RZ, 0xc0, !PT ;  /* 0x0000ffff0d0d7812 */ /* 0x000fe400078ec0ff */
[----:B------:R-:W-:Y:S02]  /*507f0*/  PRMT R9, R11, 0x3340, R10 ;  /* 0x000033400b097816 */ /* 0x000fe4000000000a */
[----:B------:R-:W-:Y:S02]  /*50800*/  PRMT R10, R12, 0x3340, R13 ;  /* 0x000033400c0a7816 */ /* 0x000fe4000000000d */
[----:B------:R-:W-:Y:S01]  /*50810*/  LOP3.LUT R12, R7, 0xffff, RZ, 0xc0, !PT ;  /* 0x0000ffff070c7812 */ /* 0x000fe200078ec0ff */
[----:B-1----:R-:W-:Y:S01]  /*50820*/  VIADD R5, R5, UR4 ;  /* 0x0000000405057c36 */ /* 0x002fe20008000000 */
[----:B------:R-:W2:Y:S01]  /*50830*/  LDL.LU R7, [R1+0x1b4c] ;  /* 0x001b4c0001077983 */ /* 0x000ea20000300800 */
[----:B------:R-:W-:-:S03]  /*50840*/  ULDC UR4, c[0x0][0x248] ;  /* 0x0000920000047ab9 */ /* 0x000fc60000000800 */
[----:B------:R-:W-:Y:S01]  /*50850*/  STL [R1+0x490], R5 ;  /* 0x0004900501007387 */ /* 0x000fe20000100800 */
[----:B---3--:R-:W-:Y:S02]  /*50860*/  LOP3.LUT R11, R37, 0xffff, RZ, 0xc0, !PT ;  /* 0x0000ffff250b7812 */ /* 0x008fe400078ec0ff */
[----:B----4-:R-:W-:Y:S02]  /*50870*/  LOP3.LUT R14, R33, 0xffff, RZ, 0xc0, !PT ;  /* 0x0000ffff210e7812 */ /* 0x010fe400078ec0ff */
[----:B------:R-:W-:Y:S02]  /*50880*/  SHF.R.U32.HI R13, RZ, 0x8, R11 ;  /* 0x00000008ff0d7819 */ /* 0x000fe4000001160b */
[----:B------:R-:W-:Y:S02]  /*50890*/  LOP3.LUT R15, R30, 0xffff, RZ, 0xc0, !PT ;  /* 0x0000ffff1e0f7812 */ /* 0x000fe400078ec0ff */
[----:B------:R-:W-:Y:S02]  /*508a0*/  PRMT R16, R11, 0x3340, R12 ;  /* 0x000033400b107816 */ /* 0x000fe4000000000c */
[----:B------:R-:W-:-:S02]  /*508b0*/  SHF.R.U32.HI R11, RZ, 0x8, R14 ;  /* 0x00000008ff0b7819 */ /* 0x000fc4000001160e */
[----:B------:R-:W-:Y:S01]  /*508c0*/  PRMT R14, R14, 0x3340, R15 ;  /* 0x000033400e0e7816 */ /* 0x000fe2000000000f */
[----:B------:R-:W-:Y:S04]  /*508d0*/  STL [R1+0x340], R16 ;  /* 0x0003401001007387 */ /* 0x000fe80000100800 */
[----:B------:R0:W-:Y:S04]  /*508e0*/  STL [R1+0x31c], R14 ;  /* 0x00031c0e01007387 */ /* 0x0001e80000100800 */
[----:B------:R-:W3:Y:S04]  /*508f0*/  LDL.LU R37, [R1+0xbd0] ;  /* 0x000bd00001257983 */ /* 0x000ee80000300800 */
[----:B------:R-:W4:Y:S04]  /*50900*/  LDL.LU R30, [R1+0xeb4] ;  /* 0x000eb400011e7983 */ /* 0x000f280000300800 */
[----:B------:R-:W4:Y:S01]  /*50910*/  LDL.LU R33, [R1+0x8e8] ;  /* 0x0008e80001217983 */ /* 0x000f220000300800 */
[----:B------:R-:W-:-:S02]  /*50920*/  SHF.R.U32.HI R12, RZ, 0x8, R12 ;  /* 0x00000008ff0c7819 */ /* 0x000fc4000001160c */
[----:B------:R-:W-:Y:S02]  /*50930*/  SHF.R.U32.HI R15, RZ, 0x8, R15 ;  /* 0x00000008ff0f7819 */ /* 0x000fe4000001160f */
[----:B------:R-:W-:Y:S02]  /*50940*/  LOP3.LUT R13, R13, 0xffff, RZ, 0xc0, !PT ;  /* 0x0000ffff0d0d7812 */ /* 0x000fe400078ec0ff */
[----:B------:R-:W-:Y:S02]  /*50950*/  LOP3.LUT R12, R12, 0xffff, RZ, 0xc0, !PT ;  /* 0x0000ffff0c0c7812 */ /* 0x000fe400078ec0ff */
[----:B0-----:R-:W-:Y:S02]  /*50960*/  LOP3.LUT R14, R11, 0xffff, RZ, 0xc0, !PT ;  /* 0x0000ffff0b0e7812 */ /* 0x001fe400078ec0ff */
[----:B------:R-:W-:Y:S01]  /*50970*/  LOP3.LUT R15, R15, 0xffff, RZ, 0xc0, !PT ;  /* 0x0000ffff0f0f7812 */ /* 0x000fe200078ec0ff */
[----:B------:R-:W-:Y:S01]  /*50980*/  VIADD R5, R5, UR4 ;  /* 0x0000000405057c36 */ /* 0x000fe20008000000 */
        /* <DEDUP_REMOVED lines=18> */
[----:B------:R-:W-:Y:S02]  /*50ab0*/  SHF.R.U32.HI R14, RZ, 0x8, R14 ;  /* 0x00000008ff0e7819 */ /* 0x000fe4000001160e */
[----:B------:R-:W-:Y:S01]  /*50ac0*/  SHF.R.U32.HI R24, RZ, 0x8, R24 ;  /* 0x00000008ff187819 */ /* 0x000fe20000011618 */
[----:B------:R0:W-:Y:S01]  /*50ad0*/  STL [R1+0x2e8], R16 ;  /* 0x0002e81001007387 */ /* 0x0001e20000100800 */
[----:B------:R-:W-:-:S03]  /*50ae0*/  LOP3.LUT R15, R15, 0xffff, RZ, 0xc0, !PT ;  /* 0x0000ffff0f0f7812 */ /* 0x000fc600078ec0ff */
[----:B------:R-:W2:Y:S01]  /*50af0*/  LDL.LU R31, [R1+0xeb8] ;  /* 0x000eb800011f7983 */ /* 0x000ea20000300800 */
[----:B------:R-:W-:-:S03]  /*50b00*/  LOP3.LUT R14, R14, 0xffff, RZ, 0xc0, !PT ;  /* 0x0000ffff0e0e7812 */ /* 0x000fc600078ec0ff */
[----:B------:R-:W2:Y:S01]  /*50b10*/  LDL.LU R41, [R1+0x8ec] ;  /* 0x0008ec0001297983 */ /* 0x000ea20000300800 */
[----:B------:R-:W-:-:S03]  /*50b20*/  LOP3.LUT R24, R24, 0xffff, RZ, 0xc0, !PT ;  /* 0x0000ffff18187812 */ /* 0x000fc600078ec0ff */
[----:B------:R-:W2:Y:S01]  /*50b30*/  LDL.LU R39, [R1+0xbdc] ;  /* 0x000bdc0001277983 */ /* 0x000ea20000300800 */
[----:B0-----:R-:W-:-:S03]  /*50b40*/  LOP3.LUT R16, R13, 0xffff, RZ, 0xc0, !PT ;  /* 0x0000ffff0d107812 */ /* 0x001fc600078ec0ff */
[----:B------:R0:W-:Y:S01]  /*50b50*/  STL [R1+0x3f4], R5 ;  /* 0x0003f40501007387 */ /* 0x0001e20000100800 */
[----:B------:R-:W-:-:S03]  /*50b60*/  PRMT R13, R15, 0x3340, R14 ;  /* 0x000033400f0d7816 */ /* 0x000fc6000000000e */
[----:B------:R-:W2:Y:S01]  /*50b70*/  LDL.LU R35, [R1+0x314] ;  /* 0x0003140001237983 */ /* 0x000ea20000300800 */
[----:B------:R-:W-:Y:S02]  /*50b80*/  PRMT R14, R16, 0x3340, R24 ;  /* 0x00003340100e7816 */ /* 0x000fe40000000018 */
[----:B------:R-:W-:Y:S02]  /*50b90*/  LOP3.LUT R29, R7, 0xffff, RZ, 0xc0, !PT ;  /* 0x0000ffff071d7812 */ /* 0x000fe400078ec0ff */
[----:B------:R-:W2:Y:S01]  /*50ba0*/  LDL.LU R7, [R1+0x1b48] ;  /* 0x001b480001077983 */ /* 0x000ea20000300800 */
[----:B0-----:R-:W-:Y:S01]  /*50bb0*/  VIADD R5, R5, UR4 ;  /* 0x0000000405057c36 */ /* 0x001fe20008000000 */
[----:B------:R-:W-:Y:S01]  /*50bc0*/  ULDC UR4, c[0x0][0x248] ;  /* 0x0000920000047ab9 */ /* 0x000fe20000000800 */
[----:B---3--:R-:W-:-:S04]  /*50bd0*/  LOP3.LUT R24, R37, 0xffff, RZ, 0xc0, !PT ;  /* 0x0000ffff25187812 */ /* 0x008fc800078ec0ff */
[--C-:B------:R-:W-:Y:S02]  /*50be0*/  PRMT R32, R24, 0x3340, R29.reuse ;  /* 0x0000334018207816 */ /* 0x100fe4000000001d */
[----:B----4-:R-:W-:Y:S01]  /*50bf0*/  LOP3.LUT R30, R30, 0xffff, RZ, 0xc0, !PT ;  /* 0x0000ffff1e1e7812 */ /* 0x010fe200078ec0ff */
[----:B------:R0:W-:Y:S01]  /*50c00*/  STL [R1+0x3f8], R5 ;  /* 0x0003f80501007387 */ /* 0x0001e20000100800 */
[----:B------:R-:W-:Y:S02]  /*50c10*/  LOP3.LUT R16, R33, 0xffff, RZ, 0xc0, !PT ;  /* 0x0000ffff21107812 */ /* 0x000fe400078ec0ff */
[----:B------:R-:W-:Y:S01]  /*50c20*/  SHF.R.U32.HI R15, RZ, 0x8, R24 ;  /* 0x00000008ff0f7819 */ /* 0x000fe20000011618 */
[----:B------:R-:W-:Y:S01]  /*50c30*/  STL [R1+0x88], R32 ;  /* 0x0000882001007387 */ /* 0x000fe20000100800 */
[----:B------:R-:W-:Y:S02]  /*50c40*/  SHF.R.U32.HI R24, RZ, 0x8, R29 ;  /* 0x00000008ff187819 */ /* 0x000fe4000001161d */
[----:B------:R-:W-:Y:S01]  /*50c50*/  SHF.R.U32.HI R29, RZ, 0x8, R30 ;  /* 0x00000008ff1d7819 */ /* 0x000fe2000001161e */
[----:B------:R-:W3:Y:S01]  /*50c60*/  LDL.LU R33, [R1+0xbf8] ;  /* 0x000bf80001217983 */ /* 0x000ee20000300800 */
[----:B------:R-:W-:-:S05]  /*50c70*/  PRMT R30, R30, 0x3340, R16 ;  /* 0x000033401e1e7816 */ /* 0x000fca0000000010 */
[----:B------:R-:W-:Y:S04]  /*50c80*/  STL [R1+0x3c], R30 ;  /* 0x00003c1e01007387 */ /* 0x000fe80000100800 */
[----:B------:R-:W4:Y:S01]  /*50c90*/  LDL.LU R37, [R1+0xbe0] ;  /* 0x000be00001257983 */ /* 0x000f220000300800 */
[----:B------:R-:W-:Y:S02]  /*50ca0*/  SHF.R.U32.HI R16, RZ, 0x8, R16 ;  /* 0x00000008ff107819 */ /* 0x000fe40000011610 */
[----:B------:R-:W-:Y:S02]  /*50cb0*/  LOP3.LUT R15, R15, 0xffff, RZ, 0xc0, !PT ;  /* 0x0000ffff0f0f7812 */ /* 0x000fe400078ec0ff */
[----:B------:R-:W-:Y:S01]  /*50cc0*/  LOP3.LUT R24, R24, 0xffff, RZ, 0xc0, !PT ;  /* 0x0000ffff18187812 */ /* 0x000fe200078ec0ff */
[----:B0-----:R-:W-:Y:S01]  /*50cd0*/  VIADD R5, R5, UR4 ;  /* 0x0000000405057c36 */ /* 0x001fe20008000000 */
[----:B------:R-:W-:Y:S01]  /*50ce0*/  LOP3.LUT R29, R29, 0xffff, RZ, 0xc0, !PT ;  /* 0x0000ffff1d1d7812 */ /* 0x000fe200078ec0ff */
[----:B------:R-:W-:Y:S01]  /*50cf0*/  ULDC UR4, c[0x0][0x248] ;  /* 0x0000920000047ab9 */ /* 0x000fe20000000800 */
[----:B------:R-:W-:-:S02]  /*50d00*/  LOP3.LUT R16, R16, 0xffff, RZ, 0xc0, !PT ;  /* 0x0000ffff10107812 */ /* 0x000fc400078ec0ff */
[----:B------:R-:W-:Y:S01]  /*50d10*/  PRMT R15, R15, 0x3340, R24 ;  /* 0x000033400f0f7816 */ /* 0x000fe20000000018 */
[----:B------:R0:W-:Y:S01]  /*50d20*/  STL [R1+0x3ec], R5 ;  /* 0x0003ec0501007387 */ /* 0x0001e20000100800 */
[----:B------:R-:W-:Y:S01]  /*50d30*/  PRMT R29, R29, 0x3340, R16 ;  /* 0x000033401d1d7816 */ /* 0x000fe20000000010 */
        /* <DEDUP_REMOVED lines=12> */
[--C-:B------:R-:W-:Y:S01]  /*50e00*/  PRMT R32, R32, 0x3340, R16.reuse ;  /* 0x0000334020207816 */ /* 0x100fe20000000010 */
[----:B------:R0:W-:Y:S01]  /*50e10*/  STL [R1+0x40], R34 ;  /* 0x0000402201007387 */ /* 0x0001e20000100800 */
[----:B------:R-:W-:-:S03]  /*50e20*/  SHF.R.U32.HI R16, RZ, 0x8, R16 ;  /* 0x00000008ff107819 */ /* 0x000fc60000011610 */
[----:B------:R-:W2:Y:S01]  /*50e30*/  LDL.LU R39, [R1+0xbf0] ;  /* 0x000bf00001277983 */ /* 0x000ea20000300800 */
[----:B------:R-:W-:Y:S02]  /*50e40*/  LOP3.LUT R31, R31, 0xffff, RZ, 0xc0, !PT ;  /* 0x0000ffff1f1f7812 */ /* 0x000fe400078ec0ff */
[----:B------:R-:W-:Y:S01]  /*50e50*/  LOP3.LUT R16, R16, 0xffff, RZ, 0xc0, !PT ;  /* 0x0000ffff10107812 */ /* 0x000fe200078ec0ff */
[----:B------:R-:W-:Y:S01]  /*50e60*/  STL [R1+0x44], R32 ;  /* 0x0000442001007387 */ /* 0x000fe20000100800 */
[----:B------:R-:W-:-:S03]  /*50e70*/  SHF.R.U32.HI R24, RZ, 0x8, R24 ;  /* 0x00000008ff187819 */ /* 0x000fc60000011618 */
[----:B------:R-:W2:Y:S01]  /*50e80*/  LDL.LU R35, [R1+0xbe4] ;  /* 0x000be40001237983 */ /* 0x000ea20000300800 */
[----:B------:R-:W-:Y:S02]  /*50e90*/  PRMT R31, R31, 0x3340, R16 ;  /* 0x000033401f1f7816 */ /* 0x000fe40000000010 */
[----:B------:R-:W-:Y:S01]  /*50ea0*/  LOP3.LUT R30, R30, 0xffff, RZ, 0xc0, !PT ;  /* 0x0000ffff1e1e7812 */ /* 0x000fe200078ec0ff */
[----:B------:R1:W-:Y:S01]  /*50eb0*/  STL [R1+0x3e4], R5 ;  /* 0x0003e40501007387 */ /* 0x0003e20000100800 */
[----:B------:R-:W-:Y:S02]  /*50ec0*/  LOP3.LUT R24, R24, 0xffff, RZ, 0xc0, !PT ;  /* 0x0000ffff18187812 */ /* 0x000fe400078ec0ff */
[----:B0-----:R-:W-:Y:S02]  /*50ed0*/  LOP3.LUT R34, R4, 0xffff, RZ, 0xc0, !PT ;  /* 0x0000ffff04227812 */ /* 0x001fe400078ec0ff */
[----:B------:R-:W-:Y:S02]  /*50ee0*/  PRMT R30, R30, 0x3340, R24 ;  /* 0x000033401e1e7816 */ /* 0x000fe40000000018 */
[----:B---3--:R-:W-:-:S02]  /*50ef0*/  LOP3.LUT R16, R33, 0xffff, RZ, 0xc0, !PT ;  /* 0x0000ffff21107812 */ /* 0x008fc400078ec0ff */
[----:B------:R-:W-:Y:S01]  /*50f00*/  LOP3.LUT R33, R7, 0xffff, RZ, 0xc0, !PT ;  /* 0x0000ffff07217812 */ /* 0x000fe200078ec0ff */
[----:B-1----:R-:W-:Y:S01]  /*50f10*/  VIADD R5, R5, UR4 ;  /* 0x0000000405057c36 */ /* 0x002fe20008000000 */
[----:B------:R-:W3:Y:S01]  /*50f20*/  LDL.LU R7, [R1+0x1b44] ;  /* 0x001b440001077983 */ /* 0x000ee20000300800 */
[----:B----4-:R-:W-:Y:S02]  /*50f30*/  LOP3.LUT R24, R37, 0xffff, RZ, 0xc0, !PT ;  /* 0x0000ffff25187812 */ /* 0x010fe400078ec0ff */
[----:B------:R-:W-:Y:S01]  /*50f40*/  PRMT R36, R16, 0x3340, R33 ;  /* 0x0000334010247816 */ /* 0x000fe20000000021 */
[----:B------:R-:W-:Y:S01]  /*50f50*/  STL [R1+0x3e8], R5 ;  /* 0x0003e80501007387 */ /* 0x000fe20000100800 */
[----:B------:R-:W-:Y:S01]  /*50f60*/  SHF.R.U32.HI R32, RZ, 0x8, R16 ;  /* 0x00000008ff207819 */ /* 0x000fe20000011610 */
[----:B------:R-:W-:Y:S02]  /*50f70*/  ULDC UR4, c[0x0][0x248] ;  /* 0x0000920000047ab9 */ /* 0x000fe40000000800 */
[----:B------:R-:W4:Y:S04]  /*50f80*/  LDL.LU R4, [R1+0x1b40] ;  /* 0x001b400001047983 */ /* 0x000f280000300800 */
[----:B------:R0:W-:Y:S04]  /*50f90*/  STL [R1+0x48], R36 ;  /* 0x0000482401007387 */ /* 0x0001e80000100800 */
[----:B------:R-:W3:Y:S01]  /*50fa0*/  LDL.LU R43, [R1+0xbf4] ;  /* 0x000bf400012b7983 */ /* 0x000ee20000300800 */
[----:B0-----:R-:W-:-:S05]  /*50fb0*/  PRMT R36, R24, 0x3340, R34 ;  /* 0x0000334018247816 */ /* 0x001fca0000000022 */
[----:B------:R0:W-:Y:S04]  /*50fc0*/  STL [R1+0x7c], R36 ;  /* 0x00007c2401007387 */ /* 0x0001e80000100800 */
[----:B------:R-:W4:Y:S01]  /*50fd0*/  LDL.LU R37, [R1+0xbec] ;  /* 0x000bec0001257983 */ /* 0x000f220000300800 */
[----:B------:R-:W-:Y:S02]  /*50fe0*/  SHF.R.U32.HI R16, RZ, 0x8, R24 ;  /* 0x00000008ff107819 */ /* 0x000fe40000011618 */
[----:B------:R-:W-:Y:S02]  /*50ff0*/  SHF.R.U32.HI R33, RZ, 0x8, R33 ;  /* 0x00000008ff217819 */ /* 0x000fe40000011621 */
[----:B------:R-:W-:Y:S01]  /*51000*/  SHF.R.U32.HI R24, RZ, 0x8, R34 ;  /* 0x00000008ff187819 */ /* 0x000fe20000011622 */
[----:B------:R-:W-:Y:S01]  /*51010*/  VIADD R5, R5, UR4 ;  /* 0x0000000405057c36 */ /* 0x000fe20008000000 */
[----:B------:R-:W-:Y:S01]  /*51020*/  LOP3.LUT R32, R32, 0xffff, RZ, 0xc0, !PT ;  /* 0x0000ffff20207812 */ /* 0x000fe200078ec0ff */
[----:B------:R-:W-:Y:S01]  /*51030*/  ULDC UR4, c[0x0][0x248] ;  /* 0x0000920000047ab9 */ /* 0x000fe20000000800 */
[----:B------:R-:W-:-:S02]  /*51040*/  LOP3.LUT R33, R33, 0xffff, RZ, 0xc0, !PT ;  /* 0x0000ffff21217812 */ /* 0x000fc400078ec0ff */
[----:B------:R-:W-:Y:S02]  /*51050*/  LOP3.LUT R16, R16, 0xffff, RZ, 0xc0, !PT ;  /* 0x0000ffff10107812 */ /* 0x000fe400078ec0ff */
[----:B------:R-:W-:Y:S02]  /*51060*/  LOP3.LUT R24, R24, 0xffff, RZ, 0xc0, !PT ;  /* 0x0000ffff18187812 */ /* 0x000fe400078ec0ff */
[----:B------:R-:W-:Y:S02]  /*51070*/  PRMT R32, R32, 0x3340, R33 ;  /* 0x0000334020207816 */ /* 0x000fe40000000021 */
[----:B------:R-:W-:Y:S01]  /*51080*/  PRMT R16, R16, 0x3340, R24 ;  /* 0x0000334010107816 */ /* 0x000fe20000000018 */
[----:B------:R1:W-:Y:S01]  /*51090*/  STL [R1+0x3d4], R5 ;  /* 0x0003d40501007387 */ /* 0x0003e20000100800 */
[----:B------:R-:W-:Y:S02]  /*510a0*/  LOP3.LUT R33, R6, 0xffff, RZ, 0xc0, !PT ;  /* 0x0000ffff06217812 */ /* 0x000fe400078ec0ff */
[----:B0-----:R-:W-:Y:S01]  /*510b0*/  LOP3.LUT R36, R188, 0xffff, RZ, 0xc0, !PT ;  /* 0x0000ffffbc247812 */ /* 0x001fe200078ec0ff */
[----:B------:R-:W4:Y:S01]  /*510c0*/  LDL.LU R6, [R1+0x1b3c] ;  /* 0x001b3c0001067983 */ /* 0x000f220000300800 */
[----:B-1----:R-:W-:Y:S01]  /*510d0*/  VIADD R5, R5, UR4 ;  /* 0x0000000405057c36 */ /* 0x002fe20008000000 */
[----:B------:R-:W-:-:S04]  /*510e0*/  ULDC UR4, c[0x0][0x248] ;  /* 0x0000920000047ab9 */ /* 0x000fc80000000800 */
[----:B------:R0:W-:Y:S04]  /*510f0*/  STL [R1+0x3dc], R5 ;  /* 0x0003dc0501007387 */ /* 0x0001e80000100800 */
[----:B------:R-:W4:Y:S01]  /*51100*/  LDL.LU R188, [R1+0x1b38] ;  /* 0x001b380001bc7983 */ /* 0x000f220000300800 */
[----:B0-----:R-:W-:Y:S01]  /*51110*/  VIADD R5, R5, UR4 ;  /* 0x0000000405057c36 */ /* 0x001fe20008000000 */
[----:B------:R-:W-:Y:S01]  /*51120*/  ULDC UR4, c[0x0][0x248] ;  /* 0x0000920000047ab9 */ /* 0x000fe20000000800 */
[----:B--2---:R-:W-:-:S04]  /*51130*/  LOP3.LUT R24, R39, 0xffff, RZ, 0xc0, !PT ;  /* 0x0000ffff27187812 */ /* 0x004fc800078ec0ff */
[----:B------:R-:W-:Y:S02]  /*51140*/  SHF.R.U32.HI R34, RZ, 0x8, R24 ;  /* 0x00000008ff227819 */ /* 0x000fe40000011618 */
[----:B------:R-:W-:Y:S02]  /*51150*/  LOP3.LUT R35, R35, 0xffff, RZ, 0xc0, !PT ;  /* 0x0000ffff23237812 */ /* 0x000fe400078ec0ff */
[----:B------:R-:W-:Y:S02]  /*51160*/  PRMT R39, R24, 0x3340, R33 ;  /* 0x0000334018277816 */ /* 0x000fe40000000021 */
[----:B------:R-:W-:Y:S02]  /*51170*/  SHF.R.U32.HI R24, RZ, 0x8, R35 ;  /* 0x00000008ff187819 */ /* 0x000fe40000011623 */
[--C-:B------:R-:W-:Y:S02]  /*51180*/  PRMT R35, R35, 0x3340, R36.reuse ;  /* 0x0000334023237816 */ /* 0x100fe40000000024 */
[----:B------:R-:W-:Y:S01]  /*51190*/  SHF.R.U32.HI R33, RZ, 0x8, R33 ;  /* 0x00000008ff217819 */ /* 0x000fe20000011621 */
[----:B------:R0:W-:Y:S01]  /*511a0*/  STL [R1+0x84], R39 ;  /* 0x0000842701007387 */ /* 0x0001e20000100800 */
[----:B------:R-:W-:-:S02]  /*511b0*/  SHF.R.U32.HI R36, RZ, 0x8, R36 ;  /* 0x00000008ff247819 */ /* 0x000fc40000011624 */
[----:B------:R-:W-:Y:S01]  /*511c0*/  LOP3.LUT R34, R34, 0xffff, RZ, 0xc0, !PT ;  /* 0x0000ffff22227812 */ /* 0x000fe200078ec0ff */
[----:B------:R-:W2:Y:S01]  /*511d0*/  LDL.LU R41, [R1+0xbfc] ;  /* 0x000bfc0001297983 */ /* 0x000ea20000300800 */
[----:B------:R-:W-:Y:S02]  /*511e0*/  LOP3.LUT R33, R33, 0xffff, RZ, 0xc0, !PT ;  /* 0x0000ffff21217812 */ /* 0x000fe400078ec0ff */
[----:B------:R-:W-:Y:S01]  /*511f0*/  LOP3.LUT R36, R36, 0xffff, RZ, 0xc0, !PT ;  /* 0x0000ffff24247812 */ /* 0x000fe200078ec0ff */
[----:B------:R1:W-:Y:S04]  /*51200*/  STL [R1+0x2f4], R35 ;  /* 0x0002f42301007387 */ /* 0x0003e80000100800 */
[----:B0-----:R-:W2:Y:S01]  /*51210*/  LDL.LU R39, [R1+0x8f0] ;  /* 0x0008f00001277983 */ /* 0x001ea20000300800 */
[----:B-1----:R-:W-:-:S02]  /*51220*/  LOP3.LUT R35, R24, 0xffff, RZ, 0xc0, !PT ;  /* 0x0000ffff18237812 */ /* 0x002fc400078ec0ff */
[----:B------:R-:W-:Y:S02]  /*51230*/  PRMT R24, R34, 0x3340, R33 ;  /* 0x0000334022187816 */ /* 0x000fe40000000021 */
[----:B------:R-:W-:Y:S01]  /*51240*/  PRMT R33, R35, 0x3340, R36 ;  /* 0x0000334023217816 */ /* 0x000fe20000000024 */
[----:B------:R0:W-:Y:S01]  /*51250*/  STL [R1+0x3c8], R5 ;  /* 0x0003c80501007387 */ /* 0x0001e20000100800 */
[----:B------:R-:W-:-:S03]  /*51260*/  LOP3.LUT R34, R232, 0xffff, RZ, 0xc0, !PT ;  /* 0x0000ffffe8227812 */ /* 0x000fc600078ec0ff */
[----:B------:R3:W-:Y:S04]  /*51270*/  STL [R1+0xc], R33 ;  /* 0x00000c2101007387 */ /* 0x0007e80000100800 */
[----:B------:R-:W2:Y:S01]  /*51280*/  LDL.LU R232, [R1+0x1b34] ;  /* 0x001b340001e87983 */ /* 0x000ea20000300800 */
[----:B0-----:R-:W-:Y:S01]  /*51290*/  VIADD R5, R5, UR4 ;  /* 0x0000000405057c36 */ /* 0x001fe20008000000 */
[----:B------:R-:W-:Y:S01]  /*512a0*/  ULDC UR4, c[0x0][0x248] ;  /* 0x0000920000047ab9 */ /* 0x000fe20000000800 */
[----:B---3--:R-:W-:-:S03]  /*512b0*/  LOP3.LUT R33, R43, 0xffff, RZ, 0xc0, !PT ;  /* 0x0000ffff2b217812 */ /* 0x008fc600078ec0ff */
[----:B------:R0:W-:Y:S01]  /*512c0*/  STL [R1+0x3d0], R5 ;  /* 0x0003d00501007387 */ /* 0x0001e20000100800 */
[----:B------:R-:W-:Y:S02]  /*512d0*/  SHF.R.U32.HI R35, RZ, 0x8, R33 ;  /* 0x00000008ff237819 */ /* 0x000fe40000011621 */
[----:B------:R-:W-:Y:S02]  /*512e0*/  PRMT R40, R33, 0x3340, R34 ;  /* 0x0000334021287816 */ /* 0x000fe40000000022 */
[----:B----4-:R-:W-:Y:S02]  /*512f0*/  LOP3.LUT R36, R37, 0xffff, RZ, 0xc0, !PT ;  /* 0x0000ffff25247812 */ /* 0x010fe400078ec0ff */
[----:B------:R-:W-:Y:S02]  /*51300*/  LOP3.LUT R37, R231, 0xffff, RZ, 0xc0, !PT ;  /* 0x0000ffffe7257812 */ /* 0x000fe400078ec0ff */
[----:B------:R-:W-:Y:S01]  /*51310*/  SHF.R.U32.HI R33, RZ, 0x8, R36 ;  /* 0x00000008ff217819 */ /* 0x000fe20000011624 */
[----:B------:R-:W3:Y:S01]  /*51320*/  LDL.LU R231, [R1+0x1b30] ;  /* 0x001b300001e77983 */ /* 0x000ee20000300800 */
[----:B------:R-:W-:-:S03]  /*51330*/  PRMT R36, R36, 0x3340, R37 ;  /* 0x0000334024247816 */ /* 0x000fc60000000025 */
[----:B------:R-:W-:Y:S04]  /*51340*/  STL [R1+0x30c], R40 ;  /* 0x00030c2801007387 */ /* 0x000fe80000100800 */
[----:B------:R-:W4:Y:S04]  /*51350*/  LDL.LU R45, [R1+0x904] ;  /* 0x00090400012d7983 */ /* 0x000f280000300800 */
[----:B------:R-:W-:Y:S04]  /*51360*/  STL [R1+0x364], R36 ;  /* 0x0003642401007387 */ /* 0x000fe80000100800 */
[----:B------:R-:W3:Y:S01]  /*51370*/  LDL.LU R43, [R1+0x8f4] ;  /* 0x0008f400012b7983 */ /* 0x000ee20000300800 */
        /* <DEDUP_REMOVED lines=10> */
[----:B------:R0:W-:Y:S04]  /*51420*/  STL [R1+0x3bc], R5 ;  /* 0x0003bc0501007387 */ /* 0x0001e80000100800 */
[----:B------:R1:W-:Y:S01]  /*51430*/  STL [R1+0x2c], R34 ;  /* 0x00002c2201007387 */ /* 0x0003e20000100800 */
[----:B------:R-:W-:-:S03]  /*51440*/  LOP3.LUT R37, R229, 0xffff, RZ, 0xc0, !PT ;  /* 0x0000ffffe5257812 */ /* 0x000fc600078ec0ff */
[----:B------:R-:W-:Y:S01]  /*51450*/  STL [R1+0x38], R33 ;  /* 0x0000382101007387 */ /* 0x000fe20000100800 */
[----:B0-----:R-:W-:Y:S01]  /*51460*/  VIADD R5, R5, UR4 ;  /* 0x0000000405057c36 */ /* 0x001fe20008000000 */
[----:B------:R-:W-:Y:S01]  /*51470*/  ULDC UR4, c[0x0][0x248] ;  /* 0x0000920000047ab9 */ /* 0x000fe20000000800 */
[----:B-1----:R-:W-:Y:S02]  /*51480*/  LOP3.LUT R34, R230, 0xffff, RZ, 0xc0, !PT ;  /* 0x0000ffffe6227812 */ /* 0x002fe400078ec0ff */
[----:B------:R-:W3:Y:S04]  /*51490*/  LDL.LU R230, [R1+0x1b2c] ;  /* 0x001b2c0001e67983 */ /* 0x000ee80000300800 */
[----:B------:R0:W-:Y:S04]  /*514a0*/  STL [R1+0x3c0], R5 ;  /* 0x0003c00501007387 */ /* 0x0001e80000100800 */
[----:B------:R-:W3:Y:S01]  /*514b0*/  LDL.LU R229, [R1+0x1b28] ;  /* 0x001b280001e57983 */ /* 0x000ee20000300800 */
[----:B0-----:R-:W-:Y:S01]  /*514c0*/  VIADD R5, R5, UR4 ;  /* 0x0000000405057c36 */ /* 0x001fe20008000000 */
[----:B------:R-:W-:Y:S01]  /*514d0*/  ULDC UR4, c[0x0][0x248] ;  /* 0x0000920000047ab9 */ /* 0x000fe20000000800 */
        /* <DEDUP_REMOVED lines=8> */
[----:B------:R0:W-:Y:S01]  /*51560*/  STL [R1+0x380], R39 ;  /* 0x0003802701007387 */ /* 0x0001e20000100800 */
[----:B------:R-:W-:Y:S02]  /*51570*/  LOP3.LUT R35, R35, 0xffff, RZ, 0xc0, !PT ;  /* 0x0000ffff23237812 */ /* 0x000fe400078ec0ff */
[----:B------:R-:W-:Y:S01]  /*51580*/  LOP3.LUT R34, R34, 0xffff, RZ, 0xc0, !PT ;  /* 0x0000ffff22227812 */ /* 0x000fe200078ec0ff */
[----:B------:R-:W2:Y:S01]  /*51590*/  LDL.LU R41, [R1+0x90c] ;  /* 0x00090c0001297983 */ /* 0x000ea20000300800 */
[----:B------:R-:W-:Y:S02]  /*515a0*/  LOP3.LUT R33, R33, 0xffff, RZ, 0xc0, !PT ;  /* 0x0000ffff21217812 */ /* 0x000fe400078ec0ff */
[----:B------:R-:W-:Y:S01]  /*515b0*/  LOP3.LUT R37, R37, 0xffff, RZ, 0xc0, !PT ;  /* 0x0000ffff25257812 */ /* 0x000fe200078ec0ff */
[----:B------:R-:W-:Y:S01]  /*515c0*/  STL [R1+0x3e0], R36 ;  /* 0x0003e02401007387 */ /* 0x000fe20000100800 */
[----:B------:R-:W-:-:S03]  /*515d0*/  PRMT R34, R35, 0x3340, R34 ;  /* 0x0000334023227816 */ /* 0x000fc60000000022 */
[----:B0-----:R-:W2:Y:S01]  /*515e0*/  LDL.LU R39, [R1+0x8f8] ;  /* 0x0008f80001277983 */ /* 0x001ea20000300800 */
[----:B------:R-:W-:-:S03]  /*515f0*/  PRMT R33, R33, 0x3340, R37 ;  /* 0x0000334021217816 */ /* 0x000fc60000000025 */
[----:B------:R0:W-:Y:S04]  /*51600*/  STL [R1+0x3b4], R5 ;  /* 0x0003b40501007387 */ /* 0x0001e80000100800 */
[----:B------:R1:W-:Y:S01]  /*51610*/  STL [R1+0x4c], R34 ;  /* 0x00004c2201007387 */ /* 0x0003e20000100800 */
[----:B------:R-:W-:-:S03]  /*51620*/  LOP3.LUT R37, R2, 0xffff, RZ, 0xc0, !PT ;  /* 0x0000ffff02257812 */ /* 0x000fc600078ec0ff */
[----:B------:R4:W-:Y:S01]  /*51630*/  STL [R1+0x50], R33 ;  /* 0x0000502101007387 */ /* 0x0009e20000100800 */
[----:B0-----:R-:W-:Y:S01]  /*51640*/  VIADD R5, R5, UR4 ;  /* 0x0000000405057c36 */ /* 0x001fe20008000000 */
[----:B------:R-:W-:Y:S01]  /*51650*/  ULDC UR4, c[0x0][0x248] ;  /* 0x0000920000047ab9 */ /* 0x000fe20000000800 */
[----:B-1----:R-:W-:Y:S02]  /*51660*/  LOP3.LUT R34, R233, 0xffff, RZ, 0xc0, !PT ;  /* 0x0000ffffe9227812 */ /* 0x002fe400078ec0ff */
[----:B------:R-:W2:Y:S01]  /*51670*/  LDL.LU R233, [R1+0x1b24] ;  /* 0x001b240001e97983 */ /* 0x000ea20000300800 */
[----:B----4-:R-:W-:-:S03]  /*51680*/  LOP3.LUT R33, R45, 0xffff, RZ, 0xc0, !PT ;  /* 0x0000ffff2d217812 */ /* 0x010fc600078ec0ff */
[----:B------:R0:W-:Y:S01]  /*51690*/  STL [R1+0x3b8], R5 ;  /* 0x0003b80501007387 */ /* 0x0001e20000100800 */
[----:B------:R-:W-:-:S03]  /*516a0*/  SHF.R.U32.HI R35, RZ, 0x8, R33 ;  /* 0x00000008ff237819 */ /* 0x000fc60000011621 */
[----:B------:R-:W4:Y:S01]  /*516b0*/  LDL.LU R2, [R1+0x1b20] ;  /* 0x001b200001027983 */ /* 0x000f220000300800 */
[----:B---3--:R-:W-:Y:S02]  /*516c0*/  LOP3.LUT R36, R43, 0xffff, RZ, 0xc0, !PT ;  /* 0x0000ffff2b247812 */ /* 0x008fe400078ec0ff */
[----:B------:R-:W-:Y:S02]  /*516d0*/  PRMT R40, R33, 0x3340, R34 ;  /* 0x0000334021287816 */ /* 0x000fe40000000022 */
[----:B------:R-:W-:Y:S02]  /*516e0*/  SHF.R.U32.HI R33, RZ, 0x8, R36 ;  /* 0x00000008ff217819 */ /* 0x000fe40000011624 */
[----:B------:R-:W-:Y:S01]  /*516f0*/  PRMT R36, R36, 0x3340, R37 ;  /* 0x0000334024247816 */ /* 0x000fe20000000025 */
[----:B------:R-:W-:Y:S04]  /*51700*/  STL [R1+0x488], R40 ;  /* 0x0004882801007387 */ /* 0x000fe80000100800 */
[----:B------:R-:W3:Y:S04]  /*51710*/  LDL.LU R45, [R1+0x914] ;  /* 0x00091400012d7983 */ /* 0x000ee80000300800 */
[----:B------:R-:W-:Y:S04]  /*51720*/  STL [R1+0x688], R36 ;  /* 0x0006882401007387 */ /* 0x000fe80000100800 */
        /* <DEDUP_REMOVED lines=11> */
[----:B------:R-:W-:Y:S04]  /*517e0*/  STL [R1+0x3a0], R5 ;  /* 0x0003a00501007387 */ /* 0x000fe80000100800 */
[----:B------:R0:W-:Y:S01]  /*517f0*/  STL [R1+0x54], R34 ;  /* 0x0000542201007387 */ /* 0x0001e20000100800 */
[----:B------:R-:W-:-:S03]  /*51800*/  LOP3.LUT R37, R0, 0xffff, RZ, 0xc0, !PT ;  /* 0x0000ffff00257812 */ /* 0x000fc600078ec0ff */
[----:B------:R-:W-:Y:S01]  /*51810*/  STL [R1+0x58], R33 ;  /* 0x0000582101007387 */ /* 0x000fe20000100800 */
[----:B0-----:R-:W-:Y:S01]  /*51820*/  LOP3.LUT R34, R3, 0xffff, RZ, 0xc0, !PT ;  /* 0x0000ffff03227812 */ /* 0x001fe200078ec0ff */
[----:B------:R-:W-:Y:S02]  /*51830*/  VIADD R5, R5, UR4 ;  /* 0x0000000405057c36 */ /* 0x000fe40008000000 */
[----:B------:R-:W3:Y:S01]  /*51840*/  LDL.LU R3, [R1+0x1b1c] ;  /* 0x001b1c0001037983 */ /* 0x000ee20000300800 */
[----:B------:R-:W-:-:S03]  /*51850*/  ULDC UR4, c[0x0][0x248] ;  /* 0x0000920000047ab9 */ /* 0x000fc60000000800 */
[----:B------:R0:W-:Y:S04]  /*51860*/  STL [R1+0x3a4], R5 ;  /* 0x0003a40501007387 */ /* 0x0001e80000100800 */
[----:B------:R-:W3:Y:S01]  /*51870*/  LDL.LU R0, [R1+0x1b18] ;  /* 0x001b180001007983 */ /* 0x000ee20000300800 */
[----:B0-----:R-:W-:Y:S01]  /*51880*/  VIADD R5, R5, UR4 ;  /* 0x0000000405057c36 */ /* 0x001fe20008000000 */
[----:B------:R-:W-:Y:S01]  /*51890*/  ULDC UR4, c[0x0][0x248] ;  /* 0x0000920000047ab9 */ /* 0x000fe20000000800 */
[----:B--2---:R-:W-:-:S04]  /*518a0*/  LOP3.LUT R33, R41, 0xffff, RZ, 0xc0, !PT ;  /* 0x0000ffff29217812 */ /* 0x004fc800078ec0ff */
[----:B------:R-:W-:Y:S02]  /*518b0*/  SHF.R.U32.HI R35, RZ, 0x8, R33 ;  /* 0x00000008ff237819 */ /* 0x000fe40000011621 */
[----:B------:R-:W-:Y:S02]  /*518c0*/  LOP3.LUT R36, R39, 0xffff, RZ, 0xc0, !PT ;  /* 0x0000ffff27247812 */ /* 0x000fe400078ec0ff */
[--C-:B------:R-:W-:Y:S02]  /*518d0*/  PRMT R39, R33, 0x3340, R34.reuse ;  /* 0x0000334021277816 */ /* 0x100fe40000000022 */
[----:B------:R-:W-:Y:S02]  /*518e0*/  SHF.R.U32.HI R34, RZ, 0x8, R34 ;  /* 0x00000008ff227819 */ /* 0x000fe40000011622 */
[----:B------:R-:W-:Y:S02]  /*518f0*/  SHF.R.U32.HI R33, RZ, 0x8, R36 ;  /* 0x00000008ff217819 */ /* 0x000fe40000011624 */
[----:B------:R-:W-:-:S02]  /*51900*/  PRMT R36, R36, 0x3340, R37 ;  /* 0x0000334024247816 */ /* 0x000fc40000000025 */
[----:B------:R-:W-:Y:S02]  /*51910*/  SHF.R.U32.HI R37, RZ, 0x8, R37 ;  /* 0x00000008ff257819 */ /* 0x000fe40000011625 */
[----:B------:R-:W-:Y:S02]  /*51920*/  LOP3.LUT R35, R35, 0xffff, RZ, 0xc0, !PT ;  /* 0x0000ffff23237812 */ /* 0x000fe400078ec0ff */
[----:B------:R-:W-:Y:S02]  /*51930*/  LOP3.LUT R34, R34, 0xffff, RZ, 0xc0, !PT ;  /* 0x0000ffff22227812 */ /* 0x000fe400078ec0ff */
[----:B------:R-:W-:Y:S02]  /*51940*/  LOP3.LUT R33, R33, 0xffff, RZ, 0xc0, !PT ;  /* 0x0000ffff21217812 */ /* 0x000fe400078ec0ff */
[----:B------:R-:W-:Y:S01]  /*51950*/  LOP3.LUT R37, R37, 0xffff, RZ, 0xc0, !PT ;  /* 0x0000ffff25257812 */ /* 0x000fe200078ec0ff */
[----:B------:R0:W-:Y:S01]  /*51960*/  STL [R1+0x698], R39 ;  /* 0x0006982701007387 */ /* 0x0001e20000100800 */
[----:B------:R-:W-:-:S02]  /*51970*/  PRMT R34, R35, 0x3340, R34 ;  /* 0x0000334023227816 */ /* 0x000fc40000000022 */
[----:B------:R-:W-:Y:S01]  /*51980*/  PRMT R33, R33, 0x3340, R37 ;  /* 0x0000334021217816 */ /* 0x000fe20000000025 */
[----:B------:R-:W2:Y:S04]  /*51990*/  LDL.LU R41, [R1+0x91c] ;  /* 0x00091c0001297983 */ /* 0x000ea80000300800 */
[----:B0-----:R-:W2:Y:S04]  /*519a0*/  LDL.LU R39, [R1+0x900] ;  /* 0x0009000001277983 */ /* 0x001ea80000300800 */
[----:B------:R-:W-:Y:S04]  /*519b0*/  STL [R1+0x6b0], R36 ;  /* 0x0006b02401007387 */ /* 0x000fe80000100800 */
[----:B------:R0:W-:Y:S04]  /*519c0*/  STL [R1+0x5c], R34 ;  /* 0x00005c2201007387 */ /* 0x0001e80000100800 */
[----:B------:R-:W-:Y:S01]  /*519d0*/  STL [R1+0x398], R5 ;  /* 0x0003980501007387 */ /* 0x000fe20000100800 */
[----:B------:R-:W-:-:S03]  /*519e0*/  LOP3.LUT R37, R250, 0xffff, RZ, 0xc0, !PT ;  /* 0x0000fffffa257812 */ /* 0x000fc600078ec0ff */
[----:B------:R3:W-:Y:S01]  /*519f0*/  STL [R1+0x60], R33 ;  /* 0x0000602101007387 */ /* 0x0007e20000100800 */
[----:B0-----:R-:W-:-:S03]  /*51a00*/  LOP3.LUT R34, R228, 0xffff, RZ, 0xc0, !PT ;  /* 0x0000ffffe4227812 */ /* 0x001fc600078ec0ff */
[----:B------:R-:W2:Y:S01]  /*51a10*/  LDL.LU R228, [R1+0x1b14] ;  /* 0x001b140001e47983 */ /* 0x000ea20000300800 */
[----:B----4-:R-:W-:Y:S02]  /*51a20*/  LOP3.LUT R36, R43, 0xffff, RZ, 0xc0, !PT ;  /* 0x0000ffff2b247812 */ /* 0x010fe400078ec0ff */
[----:B---3--:R-:W-:-:S04]  /*51a30*/  LOP3.LUT R33, R45, 0xffff, RZ, 0xc0, !PT ;  /* 0x0000ffff2d217812 */ /* 0x008fc800078ec0ff */
[----:B------:R-:W-:Y:S02]  /*51a40*/  SHF.R.U32.HI R35, RZ, 0x8, R33 ;  /* 0x00000008ff237819 */ /* 0x000fe40000011621 */
[--C-:B------:R-:W-:Y:S02]  /*51a50*/  PRMT R40, R33, 0x3340, R34.reuse ;  /* 0x0000334021287816 */ /* 0x100fe40000000022 */
[----:B------:R-:W-:Y:S02]  /*51a60*/  SHF.R.U32.HI R34, RZ, 0x8, R34 ;  /* 0x00000008ff227819 */ /* 0x000fe40000011622 */
[----:B------:R-:W-:Y:S02]  /*51a70*/  SHF.R.U32.HI R33, RZ, 0x8, R36 ;  /* 0x00000008ff217819 */ /* 0x000fe40000011624 */
[--C-:B------:R-:W-:Y:S01]  /*51a80*/  PRMT R36, R36, 0x3340, R37.reuse ;  /* 0x0000334024247816 */ /* 0x100fe20000000025 */
[----:B------:R-:W-:Y:S01]  /*51a90*/  VIADD R5, R5, UR4 ;  /* 0x0000000405057c36 */ /* 0x000fe20008000000 */
[----:B------:R-:W-:Y:S01]  /*51aa0*/  SHF.R.U32.HI R37, RZ, 0x8, R37 ;  /* 0x00000008ff257819 */ /* 0x000fe20000011625 */
[----:B------:R-:W-:Y:S01]  /*51ab0*/  ULDC UR4, c[0x0][0x248] ;  /* 0x0000920000047ab9 */ /* 0x000fe20000000800 */
[----:B------:R-:W-:-:S02]  /*51ac0*/  LOP3.LUT R35, R35, 0xffff, RZ, 0xc0, !PT ;  /* 0x0000ffff23237812 */ /* 0x000fc400078ec0ff */
[----:B------:R-:W-:Y:S02]  /*51ad0*/  LOP3.LUT R34, R34, 0xffff, RZ, 0xc0, !PT ;  /* 0x0000ffff22227812 */ /* 0x000fe400078ec0ff */
[----:B------:R-:W-:Y:S02]  /*51ae0*/  LOP3.LUT R33, R33, 0xffff, RZ, 0xc0, !PT ;  /* 0x0000ffff21217812 */ /* 0x000fe400078ec0ff */
[----:B------:R-:W-:Y:S01]  /*51af0*/  LOP3.LUT R37, R37, 0xffff, RZ, 0xc0, !PT ;  /* 0x0000ffff25257812 */ /* 0x000fe200078ec0ff */
[----:B------:R0:W-:Y:S01]  /*51b00*/  STL [R1+0x39c], R5 ;  /* 0x00039c0501007387 */ /* 0x0001e20000100800 */
[----:B------:R-:W-:Y:S02]  /*51b10*/  PRMT R34, R35, 0x3340, R34 ;  /* 0x0000334023227816 */ /* 0x000fe40000000022 */
[----:B------:R-:W-:Y:S01]  /*51b20*/  PRMT R33, R33, 0x3340, R37 ;  /* 0x0000334021217816 */ /* 0x000fe20000000025 */
[----:B------:R-:W3:Y:S04]  /*51b30*/  LDL.LU R250, [R1+0x1b10] ;  /* 0x001b100001fa7983 */ /* 0x000ee80000300800 */
[----:B------:R-:W-:Y:S01]  /*51b40*/  STL [R1+0x7a8], R40 ;  /* 0x0007a82801007387 */ /* 0x000fe20000100800 */
[----:B0-----:R-:W-:Y:S01]  /*51b50*/  VIADD R5, R5, UR4 ;  /* 0x0000000405057c36 */ /* 0x001fe20008000000 */
[----:B------:R-:W-:-:S02]  /*51b60*/  LOP3.LUT R37, R235, 0xffff, RZ, 0xc0, !PT ;  /* 0x0000ffffeb257812 */ /* 0x000fc400078ec0ff */
[----:B------:R-:W-:Y:S01]  /*51b70*/  STL [R1+0x7b8], R36 ;  /* 0x0007b82401007387 */ /* 0x000fe20000100800 */
[----:B------:R-:W-:-:S03]  /*51b80*/  ULDC UR4, c[0x0][0x248] ;  /* 0x0000920000047ab9 */ /* 0x000fc60000000800 */
[----:B------:R-:W-:Y:S04]  /*51b90*/  STL [R1+0x64], R34 ;  /* 0x0000642201007387 */ /* 0x000fe80000100800 */
[----:B------:R0:W-:Y:S04]  /*51ba0*/  STL [R1+0x384], R5 ;  /* 0x0003840501007387 */ /* 0x0001e80000100800 */
[----:B------:R1:W-:Y:S04]  /*51bb0*/  STL [R1+0x68], R33 ;  /* 0x0000682101007387 */ /* 0x0003e80000100800 */
[----:B------:R-:W4:Y:S01]  /*51bc0*/  LDL.LU R235, [R1+0x1b0c] ;  /* 0x001b0c0001eb7983 */ /* 0x000f220000300800 */
[----:B0-----:R-:W-:Y:S01]  /*51bd0*/  VIADD R5, R5, UR4 ;  /* 0x0000000405057c36 */ /* 0x001fe20008000000 */
[----:B------:R-:W-:Y:S01]  /*51be0*/  ULDC UR4, c[0x0][0x248] ;  /* 0x0000920000047ab9 */ /* 0x000fe20000000800 */
[----:B-1----:R-:W-:-:S03]  /*51bf0*/  LOP3.LUT R33, R234, 0xffff, RZ, 0xc0, !PT ;  /* 0x0000ffffea217812 */ /* 0x002fc600078ec0ff */
[----:B------:R0:W-:Y:S04]  /*51c00*/  STL [R1+0x388], R5 ;  /* 0x0003880501007387 */ /* 0x0001e80000100800 */
[----:B------:R-:W4:Y:S01]  /*51c10*/  LDL.LU R234, [R1+0x1b08] ;  /* 0x001b080001ea7983 */ /* 0x000f220000300800 */
[----:B0-----:R-:W-:Y:S01]  /*51c20*/  VIADD R5, R5, UR4 ;  /* 0x0000000405057c36 */ /* 0x001fe20008000000 */
[----:B------:R-:W-:Y:S01]  /*51c30*/  ULDC UR4, c[0x0][0x248] ;  /* 0x0000920000047ab9 */ /* 0x000fe20000000800 */
[----:B------:R-:W-:Y:S02]  /*51c40*/  F2FP.SATFINITE.E5M2.F32.PACK_AB_MERGE_C R46, R47, R46, RZ ;  /* 0x0000002e2f2e723e */ /* 0x000fe400048060ff */
[----:B------:R-:W-:Y:S02]  /*51c50*/  F2FP.SATFINITE.E5M2.F32.PACK_AB_MERGE_C R54, R55, R54, RZ ;  /* 0x000000363736723e */ /* 0x000fe400048060ff */
[----:B------:R-:W-:-:S02]  /*51c60*/  F2FP.SATFINITE.E5M2.F32.PACK_AB_MERGE_C R62, R63, R62, RZ ;  /* 0x0000003e3f3e723e */ /* 0x000fc400048060ff */
[----:B------:R-:W-:Y:S02]  /*51c70*/  F2FP.SATFINITE.E5M2.F32.PACK_AB_MERGE_C R70, R71, R70, RZ ;  /* 0x000000464746723e */ /* 0x000fe400048060ff */
[----:B--2---:R-:W-:Y:S02]  /*51c80*/  LOP3.LUT R36, R41, 0xffff, RZ, 0xc0, !PT ;  /* 0x0000ffff29247812 */ /* 0x004fe400078ec0ff */
[----:B------:R-:W-:Y:S02]  /*51c90*/  LOP3.LUT R34, R39, 0xffff, RZ, 0xc0, !PT ;  /* 0x0000ffff27227812 */ /* 0x000fe400078ec0ff */
[----:B------:R-:W-:Y:S02]  /*51ca0*/  SHF.R.U32.HI R35, RZ, 0x8, R36 ;  /* 0x00000008ff237819 */ /* 0x000fe40000011624 */
[--C-:B------:R-:W-:Y:S02]  /*51cb0*/  PRMT R39, R36, 0x3340, R37.reuse ;  /* 0x0000334024277816 */ /* 0x100fe40000000025 */
[----:B------:R-:W-:-:S02]  /*51cc0*/  SHF.R.U32.HI R37, RZ, 0x8, R37 ;  /* 0x00000008ff257819 */ /* 0x000fc40000011625 */
[----:B------:R-:W-:Y:S02]  /*51cd0*/  SHF.R.U32.HI R36, RZ, 0x8, R34 ;  /* 0x00000008ff247819 */ /* 0x000fe40000011622 */
[--C-:B------:R-:W-:Y:S02]  /*51ce0*/  PRMT R34, R34, 0x3340, R33.reuse ;  /* 0x0000334022227816 */ /* 0x100fe40000000021 */
[----:B------:R-:W-:Y:S02]  /*51cf0*/  SHF.R.U32.HI R33, RZ, 0x8, R33 ;  /* 0x00000008ff217819 */ /* 0x000fe40000011621 */
[----:B------:R-:W-:Y:S02]  /*51d00*/  LOP3.LUT R35, R35, 0xffff, RZ, 0xc0, !PT ;  /* 0x0000ffff23237812 */ /* 0x000fe400078ec0ff */
[----:B------:R-:W-:Y:S01]  /*51d10*/  LOP3.LUT R37, R37, 0xffff, RZ, 0xc0, !PT ;  /* 0x0000ffff25257812 */ /* 0x000fe200078ec0ff */
[----:B------:R-:W-:Y:S01]  /*51d20*/  STL [R1+0x7c0], R39 ;  /* 0x0007c02701007387 */ /* 0x000fe20000100800 */
[----:B------:R-:W-:-:S02]  /*51d30*/  LOP3.LUT R36, R36, 0xffff, RZ, 0xc0, !PT ;  /* 0x0000ffff24247812 */ /* 0x000fc400078ec0ff */
[----:B------:R-:W-:Y:S01]  /*51d40*/  LOP3.LUT R33, R33, 0xffff, RZ, 0xc0, !PT ;  /* 0x0000ffff21217812 */ /* 0x000fe200078ec0ff */
[----:B------:R0:W-:Y:S03]  /*51d50*/  STL [R1+0x7d8], R34 ;  /* 0x0007d82201007387 */ /* 0x0001e60000100800 */
[----:B------:R-:W-:Y:S02]  /*51d60*/  PRMT R33, R36, 0x3340, R33 ;  /* 0x0000334024217816 */ /* 0x000fe40000000021 */
[----:B0-----:R-:W-:Y:S02]  /*51d70*/  PRMT R34, R35, 0x3340, R37 ;  /* 0x0000334023227816 */ /* 0x001fe40000000025 */
[----:B------:R-:W-:-:S03]  /*51d80*/  LOP3.LUT R37, R236, 0xffff, RZ, 0xc0, !PT ;  /* 0x0000ffffec257812 */ /* 0x000fc600078ec0ff */
[----:B------:R-:W-:Y:S04]  /*51d90*/  STL [R1+0x6c], R34 ;  /* 0x00006c2201007387 */ /* 0x000fe80000100800 */
[----:B------:R0:W-:Y:S04]  /*51da0*/  STL [R1+0x378], R5 ;  /* 0x0003780501007387 */ /* 0x0001e80000100800 */
[----:B------:R1:W-:Y:S01]  /*51db0*/  STL [R1+0x70], R33 ;  /* 0x0000702101007387 */ /* 0x0003e20000100800 */
[----:B0-----:R-:W-:Y:S01]  /*51dc0*/  VIADD R5, R5, UR4 ;  /* 0x0000000405057c36 */ /* 0x001fe20008000000 */
[----:B------:R-:W-:Y:S01]  /*51dd0*/  ULDC UR4, c[0x0][0x248] ;  /* 0x0000920000047ab9 */ /* 0x000fe20000000800 */
[----:B---3--:R-:W-:-:S02]  /*51de0*/  LOP3.LUT R34, R250, 0xffff, RZ, 0xc0, !PT ;  /* 0x0000fffffa227812 */ /* 0x008fc400078ec0ff */
[----:B-1----:R-:W-:Y:S02]  /*51df0*/  LOP3.LUT R33, R38, 0xffff, RZ, 0xc0, !PT ;  /* 0x0000ffff26217812 */ /* 0x002fe400078ec0ff */
[----:B----4-:R-:W-:Y:S02]  /*51e00*/  LOP3.LUT R36, R235, 0xffff, RZ, 0xc0, !PT ;  /* 0x0000ffffeb247812 */ /* 0x010fe400078ec0ff */
[----:B------:R-:W2:Y:S02]  /*51e10*/  LDL.LU R235, [R1+0x1b04] ;  /* 0x001b040001eb7983 */ /* 0x000ea40000300800 */
[----:B------:R-:W-:Y:S02]  /*51e20*/  SHF.R.U32.HI R35, RZ, 0x8, R36 ;  /* 0x00000008ff237819 */ /* 0x000fe40000011624 */
[--C-:B------:R-:W-:Y:S01]  /*51e30*/  PRMT R38, R36, 0x3340, R37.reuse ;  /* 0x0000334024267816 */ /* 0x100fe20000000025 */
[----:B------:R-:W3:Y:S01]  /*51e40*/  LDL.LU R236, [R1+0x1b00] ;  /* 0x001b000001ec7983 */ /* 0x000ee20000300800 */
[----:B------:R-:W-:-:S02]  /*51e50*/  SHF.R.U32.HI R37, RZ, 0x8, R37 ;  /* 0x00000008ff257819 */ /* 0x000fc40000011625 */
[----:B------:R-:W-:Y:S02]  /*51e60*/  SHF.R.U32.HI R36, RZ, 0x8, R34 ;  /* 0x00000008ff247819 */ /* 0x000fe40000011622 */
[--C-:B------:R-:W-:Y:S02]  /*51e70*/  PRMT R34, R34, 0x3340, R33.reuse ;  /* 0x0000334022227816 */ /* 0x100fe40000000021 */
[----:B------:R-:W-:Y:S01]  /*51e80*/  SHF.R.U32.HI R33, RZ, 0x8, R33 ;  /* 0x00000008ff217819 */ /* 0x000fe20000011621 */
[----:B------:R0:W-:Y:S01]  /*51e90*/  STL [R1+0x37c], R5 ;  /* 0x00037c0501007387 */ /* 0x0001e20000100800 */
[----:B------:R-:W-:Y:S02]  /*51ea0*/  LOP3.LUT R35, R35, 0xffff, RZ, 0xc0, !PT ;  /* 0x0000ffff23237812 */ /* 0x000fe400078ec0ff */
[----:B------:R-:W-:Y:S01]  /*51eb0*/  LOP3.LUT R37, R37, 0xffff, RZ, 0xc0, !PT ;  /* 0x0000ffff25257812 */ /* 0x000fe200078ec0ff */
[----:B------:R-:W4:Y:S01]  /*51ec0*/  LDL.LU R250, [R1+0x1afc] ;  /* 0x001afc0001fa7983 */ /* 0x000f220000300800 */
[----:B------:R-:W-:-:S02]  /*51ed0*/  LOP3.LUT R36, R36, 0xffff, RZ, 0xc0, !PT ;  /* 0x0000ffff24247812 */ /* 0x000fc400078ec0ff */
[----:B------:R-:W-:Y:S01]  /*51ee0*/  LOP3.LUT R33, R33, 0xffff, RZ, 0xc0, !PT ;  /* 0x0000ffff21217812 */ /* 0x000fe200078ec0ff */
[----:B------:R-:W-:Y:S01]  /*51ef0*/  STL [R1+0x7e0], R38 ;  /* 0x0007e02601007387 */ /* 0x000fe20000100800 */
[----:B0-----:R-:W-:Y:S02]  /*51f00*/  VIADD R5, R5, UR4 ;  /* 0x0000000405057c36 */ /* 0x001fe40008000000 */
[----:B------:R-:W-:Y:S01]  /*51f10*/  PRMT R33, R36, 0x3340, R33 ;  /* 0x0000334024217816 */ /* 0x000fe20000000021 */
[----:B------:R0:W-:Y:S01]  /*51f20*/  STL [R1+0x7f4], R34 ;  /* 0x0007f42201007387 */ /* 0x0001e20000100800 */
[----:B------:R-:W-:Y:S01]  /*51f30*/  LOP3.LUT R36, R228, 0xffff, RZ, 0xc0, !PT ;  /* 0x0000ffffe4247812 */ /* 0x000fe200078ec0ff */
[----:B------:R-:W-:Y:S01]  /*51f40*/  ULDC UR4, c[0x0][0x248] ;  /* 0x0000920000047ab9 */ /* 0x000fe20000000800 */
[----:B0-----:R-:W-:Y:S02]  /*51f50*/  PRMT R34, R35, 0x3340, R37 ;  /* 0x0000334023227816 */ /* 0x001fe40000000025 */
[----:B------:R-:W-:-:S03]  /*51f60*/  LOP3.LUT R37, R46, 0xffff, RZ, 0xc0, !PT ;  /* 0x0000ffff2e257812 */ /* 0x000fc600078ec0ff */
[----:B------:R0:W-:Y:S04]  /*51f70*/  STL [R1+0x74], R34 ;  /* 0x0000742201007387 */ /* 0x0001e80000100800 */
[----:B------:R1:W-:Y:S01]  /*51f80*/  STL [R1+0x350], R5 ;  /* 0x0003500501007387 */ /* 0x0003e20000100800 */
[----:B------:R-:W-:-:S03]  /*51f90*/  SHF.R.U32.HI R35, RZ, 0x8, R36 ;  /* 0x00000008ff237819 */ /* 0x000fc60000011624 */
[----:B------:R1:W-:Y:S01]  /*51fa0*/  STL [R1+0x78], R33 ;  /* 0x0000782101007387 */ /* 0x0003e20000100800 */
[----:B0-----:R-:W-:Y:S02]  /*51fb0*/  LOP3.LUT R34, R229, 0xffff, RZ, 0xc0, !PT ;  /* 0x0000ffffe5227812 */ /* 0x001fe400078ec0ff */
[--C-:B------:R-:W-:Y:S01]  /*51fc0*/  PRMT R38, R36, 0x3340, R37.reuse ;  /* 0x0000334024267816 */ /* 0x100fe20000000025 */
[----:B------:R-:W2:Y:S01]  /*51fd0*/  LDL.LU R228, [R1+0x1af8] ;  /* 0x001af80001e47983 */ /* 0x000ea20000300800 */
[----:B-1----:R-:W-:Y:S01]  /*51fe0*/  VIADD R5, R5, UR4 ;  /* 0x0000000405057c36 */ /* 0x002fe20008000000 */
[----:B------:R-:W-:Y:S01]  /*51ff0*/  SHF.R.U32.HI R37, RZ, 0x8, R37 ;  /* 0x00000008ff257819 */ /* 0x000fe20000011625 */
[----:B------:R-:W-:Y:S01]  /*52000*/  ULDC UR4, c[0x0][0x248] ;  /* 0x0000920000047ab9 */ /* 0x000fe20000000800 */
[----:B------:R-:W-:Y:S02]  /*52010*/  LOP3.LUT R33, R54, 0xffff, RZ, 0xc0, !PT ;  /* 0x0000ffff36217812 */ /* 0x000fe400078ec0ff */
[----:B------:R-:W-:-:S02]  /*52020*/  SHF.R.U32.HI R36, RZ, 0x8, R34 ;  /* 0x00000008ff247819 */ /* 0x000fc40000011622 */
[--C-:B------:R-:W-:Y:S02]  /*52030*/  PRMT R34, R34, 0x3340, R33.reuse ;  /* 0x0000334022227816 */ /* 0x100fe40000000021 */
[----:B------:R-:W-:Y:S01]  /*52040*/  SHF.R.U32.HI R33, RZ, 0x8, R33 ;  /* 0x00000008ff217819 */ /* 0x000fe20000011621 */
[----:B------:R0:W-:Y:S01]  /*52050*/  STL [R1+0x370], R5 ;  /* 0x0003700501007387 */ /* 0x0001e20000100800 */
[----:B------:R-:W-:Y:S02]  /*52060*/  LOP3.LUT R35, R35, 0xffff, RZ, 0xc0, !PT ;  /* 0x0000ffff23237812 */ /* 0x000fe400078ec0ff */
[----:B------:R-:W-:Y:S01]  /*52070*/  LOP3.LUT R37, R37, 0xffff, RZ, 0xc0, !PT ;  /* 0x0000ffff25257812 */ /* 0x000fe200078ec0ff */
[----:B------:R-:W3:Y:S01]  /*52080*/  LDL.LU R229, [R1+0x1af4] ;  /* 0x001af40001e57983 */ /* 0x000ee20000300800 */
[----:B------:R-:W-:Y:S02]  /*52090*/  LOP3.LUT R36, R36, 0xffff, RZ, 0xc0, !PT ;  /* 0x0000ffff24247812 */ /* 0x000fe400078ec0ff */
[----:B------:R-:W-:Y:S01]  /*520a0*/  LOP3.LUT R33, R33, 0xffff, RZ, 0xc0, !PT ;  /* 0x0000ffff21217812 */ /* 0x000fe200078ec0ff */
[----:B------:R-:W-:Y:S01]  /*520b0*/  STL [R1+0x804], R38 ;  /* 0x0008042601007387 */ /* 0x000fe20000100800 */
[----:B0-----:R-:W-:-:S02]  /*520c0*/  VIADD R5, R5, UR4 ;  /* 0x0000000405057c36 */ /* 0x001fc40008000000 */
        /* <DEDUP_REMOVED lines=12> */
[----:B------:R-:W4:Y:S01]  /*52190*/  LDL.LU R230, [R1+0x1af0] ;  /* 0x001af00001e67983 */ /* 0x000f220000300800 */
        /* <DEDUP_REMOVED lines=19> */
[----:B0-----:R-:W-:-:S05]  /*522d0*/  PRMT R34, R35, 0x3340, R37 ;  /* 0x0000334023227816 */ /* 0x001fca0000000025 */
[----:B------:R0:W-:Y:S04]  /*522e0*/  STL [R1+0x94], R34 ;  /* 0x0000942201007387 */ /* 0x0001e80000100800 */
[----:B------:R-:W-:Y:S04]  /*522f0*/  STL [R1+0x320], R5 ;  /* 0x0003200501007387 */ /* 0x000fe80000100800 */
[----:B------:R1:W-:Y:S04]  /*52300*/  STL [R1+0x310], R33 ;  /* 0x0003102101007387 */ /* 0x0003e80000100800 */
[----:B------:R-:W3:Y:S01]  /*52310*/  LDL.LU R232, [R1+0x1ae8] ;  /* 0x001ae80001e87983 */ /* 0x000ee20000300800 */
[----:B------:R-:W-:-:S02]  /*52320*/  F2FP.SATFINITE.E5M2.F32.PACK_AB_MERGE_C R78, R79, R78, RZ ;  /* 0x0000004e4f4e723e */ /* 0x000fc400048060ff */
[----:B------:R-:W-:Y:S02]  /*52330*/  F2FP.SATFINITE.E5M2.F32.PACK_AB_MERGE_C R86, R87, R86, RZ ;  /* 0x000000565756723e */ /* 0x000fe400048060ff */
[----:B------:R-:W-:Y:S02]  /*52340*/  LOP3.LUT R37, R78, 0xffff, RZ, 0xc0, !PT ;  /* 0x0000ffff4e257812 */ /* 0x000fe400078ec0ff */
[----:B0-----:R-:W-:Y:S02]  /*52350*/  LOP3.LUT R34, R188, 0xffff, RZ, 0xc0, !PT ;  /* 0x0000ffffbc227812 */ /* 0x001fe400078ec0ff */
[----:B-1----:R-:W-:Y:S01]  /*52360*/  LOP3.LUT R33, R86, 0xffff, RZ, 0xc0, !PT ;  /* 0x0000ffff56217812 */ /* 0x002fe200078ec0ff */
[----:B------:R-:W-:Y:S01]  /*52370*/  VIADD R5, R5, UR4 ;  /* 0x0000000405057c36 */ /* 0x000fe20008000000 */
[----:B------:R-:W-:Y:S01]  /*52380*/  SHF.R.U32.HI R35, RZ, 0x8, R36 ;  /* 0x00000008ff237819 */ /* 0x000fe20000011624 */
[----:B------:R-:W-:Y:S01]  /*52390*/  ULDC UR4, c[0x0][0x248] ;  /* 0x0000920000047ab9 */ /* 0x000fe20000000800 */
[----:B------:R-:W-:-:S02]  /*523a0*/  PRMT R38, R36, 0x3340, R37 ;  /* 0x0000334024267816 */ /* 0x000fc40000000025 */
[----:B------:R-:W-:Y:S02]  /*523b0*/  SHF.R.U32.HI R37, RZ, 0x8, R37 ;  /* 0x00000008ff257819 */ /* 0x000fe40000011625 */
        /* <DEDUP_REMOVED lines=10> */
[----:B------:R-:W-:Y:S01]  /*52460*/  F2FP.SATFINITE.E5M2.F32.PACK_AB_MERGE_C R94, R95, R94, RZ ;  /* 0x0000005e5f5e723e */ /* 0x000fe200048060ff */
[----:B0-----:R-:W-:Y:S01]  /*52470*/  VIADD R5, R5, UR4 ;  /* 0x0000000405057c36 */ /* 0x001fe20008000000 */
[----:B------:R-:W-:Y:S01]  /*52480*/  PRMT R33, R36, 0x3340, R33 ;  /* 0x0000334024217816 */ /* 0x000fe20000000021 */
[----:B------:R0:W-:Y:S01]  /*52490*/  STL [R1+0x9b4], R34 ;  /* 0x0009b42201007387 */ /* 0x0001e20000100800 */
[----:B------:R-:W-:Y:S01]  /*524a0*/  F2FP.SATFINITE.E5M2.F32.PACK_AB_MERGE_C R102, R103, R102, RZ ;  /* 0x000000666766723e */ /* 0x000fe200048060ff */
[----:B------:R-:W-:Y:S01]  /*524b0*/  ULDC UR4, c[0x0][0x248] ;  /* 0x0000920000047ab9 */ /* 0x000fe20000000800 */
[----:B------:R-:W-:Y:S02]  /*524c0*/  LOP3.LUT R36, R6, 0xffff, RZ, 0xc0, !PT ;  /* 0x0000ffff06247812 */ /* 0x000fe400078ec0ff */
[----:B0-----:R-:W-:-:S02]  /*524d0*/  PRMT R34, R35, 0x3340, R37 ;  /* 0x0000334023227816 */ /* 0x001fc40000000025 */
[----:B------:R-:W-:-:S03]  /*524e0*/  LOP3.LUT R37, R94, 0xffff, RZ, 0xc0, !PT ;  /* 0x0000ffff5e257812 */ /* 0x000fc600078ec0ff */
[----:B------:R0:W-:Y:S01]  /*524f0*/  STL [R1+0x328], R34 ;  /* 0x0003282201007387 */ /* 0x0001e20000100800 */
[----:B------:R-:W-:-:S03]  /*52500*/  PRMT R38, R36, 0x3340, R37 ;  /* 0x0000334024267816 */ /* 0x000fc60000000025 */
[----:B------:R1:W-:Y:S01]  /*52510*/  STL [R1+0x314], R5 ;  /* 0x0003140501007387 */ /* 0x0003e20000100800 */
[----:B------:R-:W-:-:S03]  /*52520*/  SHF.R.U32.HI R35, RZ, 0x8, R36 ;  /* 0x00000008ff237819 */ /* 0x000fc60000011624 */
[----:B------:R1:W-:Y:S01]  /*52530*/  STL [R1+0x358], R33 ;  /* 0x0003582101007387 */ /* 0x0003e20000100800 */
[----:B0-----:R-:W-:Y:S02]  /*52540*/  LOP3.LUT R34, R4, 0xffff, RZ, 0xc0, !PT ;  /* 0x0000ffff04227812 */ /* 0x001fe400078ec0ff */
[----:B------:R-:W-:Y:S01]  /*52550*/  SHF.R.U32.HI R37, RZ, 0x8, R37 ;  /* 0x00000008ff257819 */ /* 0x000fe20000011625 */
[----:B------:R-:W4:Y:S01]  /*52560*/  LDL.LU R6, [R1+0x1ae0] ;  /* 0x001ae00001067983 */ /* 0x000f220000300800 */
[----:B-1----:R-:W-:Y:S01]  /*52570*/  VIADD R5, R5, UR4 ;  /* 0x0000000405057c36 */ /* 0x002fe20008000000 */
[----:B------:R-:W-:Y:S01]  /*52580*/  SHF.R.U32.HI R36, RZ, 0x8, R34 ;  /* 0x00000008ff247819 */ /* 0x000fe20000011622 */
[----:B------:R-:W-:Y:S01]  /*52590*/  ULDC UR4, c[0x0][0x248] ;  /* 0x0000920000047ab9 */ /* 0x000fe20000000800 */
[----:B------:R-:W-:Y:S02]  /*525a0*/  LOP3.LUT R33, R102, 0xffff, RZ, 0xc0, !PT ;  /* 0x0000ffff66217812 */ /* 0x000fe400078ec0ff */
[----:B------:R0:W-:Y:S01]  /*525b0*/  STL [R1+0x318], R5 ;  /* 0x0003180501007387 */ /* 0x0001e20000100800 */
[----:B------:R-:W-:-:S02]  /*525c0*/  LOP3.LUT R35, R35, 0xffff, RZ, 0xc0, !PT ;  /* 0x0000ffff23237812 */ /* 0x000fc400078ec0ff */
[--C-:B------:R-:W-:Y:S01]  /*525d0*/  PRMT R34, R34, 0x3340, R33.reuse ;  /* 0x0000334022227816 */ /* 0x100fe20000000021 */
[----:B------:R-:W4:Y:S01]  /*525e0*/  LDL.LU R4, [R1+0x1adc] ;  /* 0x001adc0001047983 */ /* 0x000f220000300800 */
[----:B------:R-:W-:Y:S02]  /*525f0*/  SHF.R.U32.HI R33, RZ, 0x8, R33 ;  /* 0x00000008ff217819 */ /* 0x000fe40000011621 */
[----:B------:R-:W-:Y:S01]  /*52600*/  LOP3.LUT R37, R37, 0xffff, RZ, 0xc0, !PT ;  /* 0x0000ffff25257812 */ /* 0x000fe200078ec0ff */
[----:B------:R-:W-:Y:S01]  /*52610*/  STL [R1+0x9c0], R38 ;  /* 0x0009c02601007387 */ /* 0x000fe20000100800 */
[----:B------:R-:W-:Y:S02]  /*52620*/  LOP3.LUT R36, R36, 0xffff, RZ, 0xc0, !PT ;  /* 0x0000ffff24247812 */ /* 0x000fe400078ec0ff */
[----:B------:R-:W-:Y:S01]  /*52630*/  LOP3.LUT R33, R33, 0xffff, RZ, 0xc0, !PT ;  /* 0x0000ffff21217812 */ /* 0x000fe200078ec0ff */
[----:B------:R1:W-:Y:S01]  /*52640*/  STL [R1+0x9cc], R34 ;  /* 0x0009cc2201007387 */ /* 0x0003e20000100800 */
[----:B0-----:R-:W-:Y:S01]  /*52650*/  VIADD R5, R5, UR4 ;  /* 0x0000000405057c36 */ /* 0x001fe20008000000 */
[----:B------:R-:W-:Y:S01]  /*52660*/  ULDC UR4, c[0x0][0x248] ;  /* 0x0000920000047ab9 */ /* 0x000fe20000000800 */
[----:B------:R-:W-:-:S02]  /*52670*/  PRMT R33, R36, 0x3340, R33 ;  /* 0x0000334024217816 */ /* 0x000fc40000000021 */
[----:B-1----:R-:W-:Y:S02]  /*52680*/  PRMT R34, R35, 0x3340, R37 ;  /* 0x0000334023227816 */ /* 0x002fe40000000025 */
[----:B------:R-:W-:-:S03]  /*52690*/  F2FP.SATFINITE.E5M2.F32.PACK_AB_MERGE_C R110, R111, R110, RZ ;  /* 0x0000006e6f6e723e */ /* 0x000fc600048060ff */
[----:B------:R0:W-:Y:S04]  /*526a0*/  STL [R1+0x374], R34 ;  /* 0x0003742201007387 */ /* 0x0001e80000100800 */
[----:B------:R1:W-:Y:S04]  /*526b0*/  STL [R1+0x304], R5 ;  /* 0x0003040501007387 */ /* 0x0003e80000100800 */
[----:B------:R1:W-:Y:S01]  /*526c0*/  STL [R1+0x3a8], R33 ;  /* 0x0003a82101007387 */ /* 0x0003e20000100800 */
[----:B0-----:R-:W-:Y:S01]  /*526d0*/  LOP3.LUT R34, R110, 0xffff, RZ, 0xc0, !PT ;  /* 0x0000ffff6e227812 */ /* 0x001fe200078ec0ff */
[----:B-1----:R-:W-:Y:S01]  /*526e0*/  VIADD R5, R5, UR4 ;  /* 0x0000000405057c36 */ /* 0x002fe20008000000 */
[----:B------:R-:W-:Y:S01]  /*526f0*/  ULDC UR4, c[0x0][0x248] ;  /* 0x0000920000047ab9 */ /* 0x000fe20000000800 */
[----:B------:R-:W-:-:S02]  /*52700*/  LOP3.LUT R33, R7, 0xffff, RZ, 0xc0, !PT ;  /* 0x0000ffff07217812 */ /* 0x000fc400078ec0ff */
[----:B------:R-:W4:Y:S02]  /*52710*/  LDL.LU R7, [R1+0x1ad8] ;  /* 0x001ad80001077983 */ /* 0x000f240000300800 */
[----:B------:R-:W-:Y:S02]  /*52720*/  SHF.R.U32.HI R35, RZ, 0x8, R33 ;  /* 0x00000008ff237819 */ /* 0x000fe40000011621 */
[----:B------:R0:W-:Y:S01]  /*52730*/  STL [R1+0x308], R5 ;  /* 0x0003080501007387 */ /* 0x0001e20000100800 */
[----:B------:R-:W-:Y:S01]  /*52740*/  PRMT R33, R33, 0x3340, R34 ;  /* 0x0000334021217816 */ /* 0x000fe20000000022 */
[----:B0-----:R-:W-:Y:S01]  /*52750*/  VIADD R5, R5, UR4 ;  /* 0x0000000405057c36 */ /* 0x001fe20008000000 */
[----:B------:R-:W-:-:S04]  /*52760*/  ULDC UR4, c[0x0][0x248] ;  /* 0x0000920000047ab9 */ /* 0x000fc80000000800 */
[----:B------:R-:W-:Y:S04]  /*52770*/  STL [R1+0x33c], R5 ;  /* 0x00033c0501007387 */ /* 0x000fe80000100800 */
[----:B------:R0:W-:Y:S01]  /*52780*/  STL [R1+0x9d0], R33 ;  /* 0x0009d02101007387 */ /* 0x0001e20000100800 */
[----:B------:R-:W-:Y:S01]  /*52790*/  SHF.R.U32.HI R34, RZ, 0x8, R34 ;  /* 0x00000008ff227819 */ /* 0x000fe20000011622 */
[----:B0-----:R-:W-:Y:S02]  /*527a0*/  VIADD R33, R0, 0x125 ;  /* 0x0000012500217836 */ /* 0x001fe40000000000 */
[----:B------:R-:W-:Y:S01]  /*527b0*/  VIADD R5, R5, UR4 ;  /* 0x0000000405057c36 */ /* 0x000fe20008000000 */
[----:B------:R-:W-:Y:S02]  /*527c0*/  ULDC UR4, c[0x0][0x228] ;  /* 0x00008a0000047ab9 */ /* 0x000fe40000000800 */
[----:B------:R-:W-:-:S02]  /*527d0*/  ISETP.GE.AND P0, PT, R33, UR10, PT ;  /* 0x0000000a21007c0c */ /* 0x000fc4000bf06270 */
[----:B------:R-:W-:Y:S02]  /*527e0*/  LOP3.LUT R35, R35, 0xffff, RZ, 0xc0, !PT ;  /* 0x0000ffff23237812 */ /* 0x000fe400078ec0ff */
[----:B------:R-:W-:Y:S02]  /*527f0*/  LOP3.LUT R34, R34, 0xffff, RZ, 0xc0, !PT ;  /* 0x0000ffff22227812 */ /* 0x000fe400078ec0ff */
[----:B------:R-:W-:Y:S01]  /*52800*/  ISETP.LT.AND P1, PT, R3, UR6, !P0 ;  /* 0x0000000603007c0c */ /* 0x000fe2000c721270 */
[----:B------:R0:W-:Y:S01]  /*52810*/  STL [R1+0x824], R5 ;  /* 0x0008240501007387 */ /* 0x0001e20000100800 */
[----:B------:R-:W-:Y:S01]  /*52820*/  ISETP.LT.AND P0, PT, R2, UR4, !P0 ;  /* 0x0000000402007c0c */ /* 0x000fe2000c701270 */
[----:B------:R-:W-:Y:S01]  /*52830*/  ULDC UR4, c[0x0][0x248] ;  /* 0x0000920000047ab9 */ /* 0x000fe20000000800 */
[----:B------:R-:W-:Y:S01]  /*52840*/  PRMT R33, R35, 0x3340, R34 ;  /* 0x0000334023217816 */ /* 0x000fe20000000022 */
[----:B------:R-:W-:-:S04]  /*52850*/  ULDC UR6, c[0x0][0x228] ;  /* 0x00008a0000067ab9 */ /* 0x000fc80000000800 */
[----:B------:R1:W-:Y:S01]  /*52860*/  STL [R1+0x3c4], R33 ;  /* 0x0003c42101007387 */ /* 0x0003e20000100800 */
[----:B------:R-:W-:Y:S01]  /*52870*/  LOP3.LUT R233, R233, 0xfffffffe, RZ, 0xc0, !PT ;  /* 0xfffffffee9e97812 */ /* 0x000fe200078ec0ff */
[----:B0-----:R-:W-:Y:S01]  /*52880*/  VIADD R5, R5, UR4 ;  /* 0x0000000405057c36 */ /* 0x001fe20008000000 */
[----:B------:R-:W-:Y:S01]  /*52890*/  ULDC UR4, c[0x0][0x248] ;  /* 0x0000920000047ab9 */ /* 0x000fe20000000800 */
[----:B-1----:R-:W-:Y:S01]  /*528a0*/  VIADD R33, R0, 0x123 ;  /* 0x0000012300217836 */ /* 0x002fe20000000000 */
[----:B------:R-:W-:Y:S02]  /*528b0*/  @P1 LOP3.LUT R233, R233, 0x1, RZ, 0xfc, !PT ;  /* 0x00000001e9e91812 */ /* 0x000fe400078efcff */
[----:B------:R0:W-:Y:S02]  /*528c0*/  STL [R1+0x820], R5 ;  /* 0x0008200501007387 */ /* 0x0001e40000100800 */
[----:B0-----:R-:W-:Y:S01]  /*528d0*/  VIADD R5, R5, UR4 ;  /* 0x0000000405057c36 */ /* 0x001fe20008000000 */
[----:B------:R-:W-:Y:S01]  /*528e0*/  ULDC UR4, c[0x0][0x228] ;  /* 0x00008a0000047ab9 */ /* 0x000fe20000000800 */
[----:B------:R-:W-:Y:S01]  /*528f0*/  UMOV UR10, UR40 ;  /* 0x00000028000a7c82 */ /* 0x000fe20008000000 */
[----:B------:R-:W-:Y:S01]  /*52900*/  UMOV UR40, UR8 ;  /* 0x0000000800287c82 */ /* 0x000fe20008000000 */
[----:B------:R-:W-:Y:S01]  /*52910*/  ULDC UR8, c[0x0][0x248] ;  /* 0x0000920000087ab9 */ /* 0x000fe20000000800 */
[----:B------:R0:W-:Y:S02]  /*52920*/  STL [R1+0x828], R5 ;  /* 0x0008280501007387 */ /* 0x0001e40000100800 */
[----:B0-----:R-:W-:Y:S01]  /*52930*/  VIADD R5, R5, UR8 ;  /* 0x0000000805057c36 */ /* 0x001fe20008000000 */
[----:B------:R-:W-:-:S04]  /*52940*/  ULDC UR8, c[0x0][0x228] ;  /* 0x00008a0000087ab9 */ /* 0x000fc80000000800 */
[----:B------:R0:W-:Y:S01]  /*52950*/  STL [R1+0x82c], R5 ;  /* 0x00082c0501007387 */ /* 0x0001e20000100800 */
[----:B---3--:R-:W-:-:S04]  /*52960*/  LOP3.LUT R232, R232, 0x7fffffff, RZ, 0xc0, !PT ;  /* 0x7fffffffe8e87812 */ /* 0x008fc800078ec0ff */
[----:B------:R-:W-:Y:S02]  /*52970*/  @P0 LOP3.LUT R232, R232, 0x80000000, RZ, 0xfc, !PT ;  /* 0x80000000e8e80812 */ /* 0x000fe400078efcff */
[----:B------:R-:W-:-:S04]  /*52980*/  ISETP.GE.AND P0, PT, R33, UR54, PT ;  /* 0x0000003621007c0c */ /* 0x000fc8000bf06270 */
[----:B------:R-:W-:Y:S02]  /*52990*/  ISETP.LT.AND P1, PT, R3, UR6, !P0 ;  /* 0x0000000603007c0c */ /* 0x000fe4000c721270 */
[----:B------:R-:W-:Y:S01]  /*529a0*/  LOP3.LUT R232, R232, 0xefffffff, RZ, 0xc0, !PT ;  /* 0xefffffffe8e87812 */ /* 0x000fe200078ec0ff */
[----:B------:R-:W-:Y:S01]  /*529b0*/  VIADD R33, R0, 0x121 ;  /* 0x0000012100217836 */ /* 0x000fe20000000000 */
[----:B------:R-:W-:Y:S01]  /*529c0*/  ISETP.LT.AND P0, PT, R2, UR4, !P0 ;  /* 0x0000000402007c0c */ /* 0x000fe2000c701270 */
[----:B------:R-:W-:Y:S01]  /*529d0*/  ULDC UR4, c[0x0][0x228] ;  /* 0x00008a0000047ab9 */ /* 0x000fe20000000800 */
[----:B------:R-:W-:-:S07]  /*529e0*/  ULDC UR6, c[0x0][0x248] ;  /* 0x0000920000067ab9 */ /* 0x000fce0000000800 */
[----:B------:R-:W-:-:S04]  /*529f0*/  @P1 LOP3.LUT R232, R232, 0x10000000, RZ, 0xfc, !PT ;  /* 0x10000000e8e81812 */ /* 0x000fc800078efcff */
[----:B------:R-:W-:-:S04]  /*52a00*/  LOP3.LUT R232, R232, 0xf7ffffff, RZ, 0xc0, !PT ;  /* 0xf7ffffffe8e87812 */ /* 0x000fc800078ec0ff */
[----:B------:R-:W-:Y:S02]  /*52a10*/  @P0 LOP3.LUT R232, R232, 0x8000000, RZ, 0xfc, !PT ;  /* 0x08000000e8e80812 */ /* 0x000fe400078efcff */
[----:B------:R-:W-:Y:S02]  /*52a20*/  ISETP.GE.AND P0, PT, R33, UR10, PT ;  /* 0x0000000a21007c0c */ /* 0x000fe4000bf06270 */
[----:B------:R-:W-:Y:S01]  /*52a30*/  LOP3.LUT R232, R232, 0xfeffffff, RZ, 0xc0, !PT ;  /* 0xfeffffffe8e87812 */ /* 0x000fe200078ec0ff */
[----:B------:R-:W-:Y:S01]  /*52a40*/  VIADD R33, R0, 0x11f ;  /* 0x0000011f00217836 */ /* 0x000fe20000000000 */
[----:B------:R-:W-:Y:S01]  /*52a50*/  ISETP.LT.AND P1, PT, R3, UR4, !P0 ;  /* 0x0000000403007c0c */ /* 0x000fe2000c721270 */
[----:B------:R-:W-:Y:S01]  /*52a60*/  ULDC UR4, c[0x0][0x228] ;  /* 0x00008a0000047ab9 */ /* 0x000fe20000000800 */
[----:B------:R-:W-:Y:S01]  /*52a70*/  ISETP.LT.AND P0, PT, R2, UR8, !P0 ;  /* 0x0000000802007c0c */ /* 0x000fe2000c701270 */
[----:B0-----:R-:W-:Y:S01]  /*52a80*/  VIADD R5, R5, UR6 ;  /* 0x0000000605057c36 */ /* 0x001fe20008000000 */
[----:B------:R-:W-:Y:S01]  /*52a90*/  ULDC UR6, c[0x0][0x248] ;  /* 0x0000920000067ab9 */ /* 0x000fe20000000800 */
[----:B------:R-:W-:Y:S01]  /*52aa0*/  ULDC UR8, c[0x0][0x248] ;  /* 0x0000920000087ab9 */ /* 0x000fe20000000800 */
[----:B------:R-:W-:-:S07]  /*52ab0*/  ULDC UR10, c[0x0][0x248] ;  /* 0x00009200000a7ab9 */ /* 0x000fce0000000800 */
[----:B------:R-:W-:-:S04]  /*52ac0*/  @P1 LOP3.LUT R232, R232, 0x1000000, RZ, 0xfc, !PT ;  /* 0x01000000e8e81812 */ /* 0x000fc800078efcff */
[----:B------:R-:W-:-:S04]  /*52ad0*/  LOP3.LUT R232, R232, 0xff7fffff, RZ, 0xc0, !PT ;  /* 0xff7fffffe8e87812 */ /* 0x000fc800078ec0ff */
[----:B------:R-:W-:Y:S02]  /*52ae0*/  @P0 LOP3.LUT R232, R232, 0x800000, RZ, 0xfc, !PT ;  /* 0x00800000e8e80812 */ /* 0x000fe400078efcff */
[----:B------:R-:W-:Y:S02]  /*52af0*/  ISETP.GE.AND P0, PT, R33, UR20, PT ;  /* 0x0000001421007c0c */ /* 0x000fe4000bf06270 */
[----:B------:R-:W-:Y:S01]  /*52b00*/  LOP3.LUT R232, R232, 0xffefffff, RZ, 0xc0, !PT ;  /* 0xffefffffe8e87812 */ /* 0x000fe200078ec0ff */
[----:B------:R0:W-:Y:S01]  /*52b10*/  STL [R1+0x830], R5 ;  /* 0x0008300501007387 */ /* 0x0001e20000100800 */
[----:B------:R-:W-:Y:S01]  /*52b20*/  ISETP.LT.AND P1, PT, R3, UR12, !P0 ;  /* 0x0000000c03007c0c */ /* 0x000fe2000c721270 */
[----:B------:R-:W-:Y:S01]  /*52b30*/  VIADD R33, R0, 0x11d ;  /* 0x0000011d00217836 */ /* 0x000fe20000000000 */
[----:B------:R-:W-:Y:S01]  /*52b40*/  ISETP.LT.AND P0, PT, R2, UR4, !P0 ;  /* 0x0000000402007c0c */ /* 0x000fe2000c701270 */
[----:B------:R-:W-:Y:S01]  /*52b50*/  ULDC UR12, c[0x0][0x248] ;  /* 0x00009200000c7ab9 */ /* 0x000fe20000000800 */
[----:B------:R-:W-:Y:S01]  /*52b60*/  ULDC UR4, c[0x0][0x228] ;  /* 0x00008a0000047ab9 */ /* 0x000fe20000000800 */
[----:B--2---:R-:W-:Y:S01]  /*52b70*/  LOP3.LUT R231, R231, 0x7fffffff, RZ, 0xc0, !PT ;  /* 0x7fffffffe7e77812 */ /* 0x004fe200078ec0ff */
[----:B------:R-:W-:Y:S01]  /*52b80*/  ULDC UR20, c[0x0][0x228] ;  /* 0x00008a0000147ab9 */ /* 0x000fe20000000800 */
[----:B0-----:R-:W-:Y:S01]  /*52b90*/  VIADD R5, R5, UR6 ;  /* 0x0000000605057c36 */ /* 0x001fe20008000000 */
[----:B------:R-:W-:-:S05]  /*52ba0*/  ULDC UR6, c[0x0][0x228] ;  /* 0x00008a0000067ab9 */ /* 0x000fca0000000800 */
[----:B------:R-:W-:-:S04]  /*52bb0*/  @P1 LOP3.LUT R232, R232, 0x100000, RZ, 0xfc, !PT ;  /* 0x00100000e8e81812 */ /* 0x000fc800078efcff */
[----:B------:R-:W-:Y:S01]  /*52bc0*/  LOP3.LUT R232, R232, 0xfff7ffff, RZ, 0xc0, !PT ;  /* 0xfff7ffffe8e87812 */ /* 0x000fe200078ec0ff */
[----:B------:R0:W-:Y:S03]  /*52bd0*/  STL [R1+0x834], R5 ;  /* 0x0008340501007387 */ /* 0x0001e60000100800 */
[----:B------:R-:W-:Y:S02]  /*52be0*/  @P0 LOP3.LUT R232, R232, 0x80000, RZ, 0xfc, !PT ;  /* 0x00080000e8e80812 */ /* 0x000fe400078efcff */
[----:B------:R-:W-:Y:S01]  /*52bf0*/  ISETP.GE.AND P0, PT, R33, UR40, PT ;  /* 0x0000002821007c0c */ /* 0x000fe2000bf06270 */
[----:B0-----:R-:W-:-:S03]  /*52c00*/  VIADD R5, R5, UR8 ;  /* 0x0000000805057c36 */ /* 0x001fc60008000000 */
[----:B------:R-:W-:Y:S01]  /*52c10*/  ISETP.LT.AND P1, PT, R3, UR6, !P0 ;  /* 0x0000000603007c0c */ /* 0x000fe2000c721270 */
[----:B------:R-:W-:Y:S01]  /*52c20*/  ULDC UR8, c[0x0][0x228] ;  /* 0x00008a0000087ab9 */ /* 0x000fe20000000800 */
[----:B------:R-:W-:Y:S01]  /*52c30*/  LOP3.LUT R232, R232, 0xfffeffff, RZ, 0xc0, !PT ;  /* 0xfffeffffe8e87812 */ /* 0x000fe200078ec0ff */
[----:B------:R-:W-:Y:S01]  /*52c40*/  VIADD R33, R0, 0x11b ;  /* 0x0000011b00217836 */ /* 0x000fe20000000000 */
[----:B------:R0:W-:Y:S01]  /*52c50*/  STL [R1+0x838], R5 ;  /* 0x0008380501007387 */ /* 0x0001e20000100800 */
[----:B------:R-:W-:Y:S01]  /*52c60*/  ISETP.LT.AND P0, PT, R2, UR8, !P0 ;  /* 0x0000000802007c0c */ /* 0x000fe2000c701270 */
[----:B------:R-:W-:Y:S01]  /*52c70*/  UMOV UR40, UR14 ;  /* 0x0000000e00287c82 */ /* 0x000fe20008000000 */
[----:B------:R-:W-:Y:S01]  /*52c80*/  ULDC UR14, c[0x0][0x248] ;  /* 0x00009200000e7ab9 */ /* 0x000fe20000000800 */
[----:B------:R-:W-:Y:S01]  /*52c90*/  ULDC UR6, c[0x0][0x228] ;  /* 0x00008a0000067ab9 */ /* 0x000fe20000000800 */
[----:B------:R-:W-:Y:S01]  /*52ca0*/  ULDC UR8, c[0x0][0x228] ;  /* 0x00008a0000087ab9 */ /* 0x000fe20000000800 */
[----:B0-----:R-:W-:Y:S01]  /*52cb0*/  VIADD R5, R5, UR10 ;  /* 0x0000000a05057c36 */ /* 0x001fe20008000000 */
[----:B------:R-:W-:-:S04]  /*52cc0*/  ULDC UR10, c[0x0][0x248] ;  /* 0x00009200000a7ab9 */ /* 0x000fc80000000800 */
[----:B------:R0:W-:Y:S01]  /*52cd0*/  STL [R1+0x83c], R5 ;  /* 0x00083c0501007387 */ /* 0x0001e20000100800 */
[----:B------:R-:W-:Y:S01]  /*52ce0*/  @P1 LOP3.LUT R232, R232, 0x10000, RZ, 0xfc, !PT ;  /* 0x00010000e8e81812 */ /* 0x000fe200078efcff */
[----:B0-----:R-:W-:-:S03]  /*52cf0*/  VIADD R5, R5, UR10 ;  /* 0x0000000a05057c36 */ /* 0x001fc60008000000 */
[----:B------:R-:W-:Y:S01]  /*52d00*/  LOP3.LUT R232, R232, 0xffff7fff, RZ, 0xc0, !PT ;  /* 0xffff7fffe8e87812 */ /* 0x000fe200078ec0ff */
[----:B------:R-:W-:Y:S01]  /*52d10*/  ULDC UR10, c[0x0][0x228] ;  /* 0x00008a00000a7ab9 */ /* 0x000fe20000000800 */
[----:B------:R0:W-:Y:S02]  /*52d20*/  STL [R1+0x840], R5 ;  /* 0x0008400501007387 */ /* 0x0001e40000100800 */
[----:B------:R-:W-:Y:S02]  /*52d30*/  @P0 LOP3.LUT R232, R232, 0x8000, RZ, 0xfc, !PT ;  /* 0x00008000e8e80812 */ /* 0x000fe400078efcff */
[----:B------:R-:W-:Y:S01]  /*52d40*/  ISETP.GE.AND P0, PT, R33, UR30, PT ;  /* 0x0000001e21007c0c */ /* 0x000fe2000bf06270 */
[----:B0-----:R-:W-:Y:S01]  /*52d50*/  VIADD R5, R5, UR12 ;  /* 0x0000000c05057c36 */ /* 0x001fe20008000000 */
[----:B------:R-:W-:Y:S01]  /*52d60*/  ULDC UR12, c[0x0][0x248] ;  /* 0x00009200000c7ab9 */ /* 0x000fe20000000800 */
[----:B------:R-:W-:Y:S01]  /*52d70*/  LOP3.LUT R232, R232, 0xffffefff, RZ, 0xc0, !PT ;  /* 0xffffefffe8e87812 */ /* 0x000fe200078ec0ff */
[----:B------:R-:W-:Y:S01]  /*52d80*/  VIADD R33, R0, 0x119 ;  /* 0x0000011900217836 */ /* 0x000fe20000000000 */
[----:B------:R-:W-:Y:S01]  /*52d90*/  ULDC UR30, c[0x0][0x228] ;  /* 0x00008a00001e7ab9 */ /* 0x000fe20000000800 */
[----:B------:R0:W-:Y:S01]  /*52da0*/  STL [R1+0x844], R5 ;  /* 0x0008440501007387 */ /* 0x0001e20000100800 */
[----:B------:R-:W-:Y:S01]  /*52db0*/  ISETP.LT.AND P1, PT, R3, UR16, !P0 ;  /* 0x0000001003007c0c */ /* 0x000fe2000c721270 */
[----:B------:R-:W-:Y:S01]  /*52dc0*/  ULDC UR16, c[0x0][0x248] ;  /* 0x0000920000107ab9 */ /* 0x000fe20000000800 */
[----:B0-----:R-:W-:Y:S01]  /*52dd0*/  VIADD R5, R5, UR12 ;  /* 0x0000000c05057c36 */ /* 0x001fe20008000000 */
[----:B------:R-:W-:Y:S01]  /*52de0*/  ISETP.LT.AND P0, PT, R2, UR4, !P0 ;  /* 0x0000000402007c0c */ /* 0x000fe2000c701270 */
[----:B------:R-:W-:Y:S01]  /*52df0*/  ULDC UR12, c[0x0][0x228] ;  /* 0x00008a00000c7ab9 */ /* 0x000fe20000000800 */
[----:B------:R-:W-:-:S02]  /*52e00*/  ULDC UR4, c[0x0][0x228] ;  /* 0x00008a0000047ab9 */ /* 0x000fc40000000800 */
[----:B------:R0:W-:Y:S02]  /*52e10*/  STL [R1+0x848], R5 ;  /* 0x0008480501007387 */ /* 0x0001e40000100800 */
[----:B0-----:R-:W-:-:S04]  /*52e20*/  VIADD R5, R5, UR14 ;  /* 0x0000000e05057c36 */ /* 0x001fc80008000000 */
[----:B------:R-:W-:Y:S01]  /*52e30*/  @P1 LOP3.LUT R232, R232, 0x1000, RZ, 0xfc, !PT ;  /* 0x00001000e8e81812 */ /* 0x000fe200078efcff */
[----:B------:R-:W-:Y:S01]  /*52e40*/  ULDC UR14, c[0x0][0x228] ;  /* 0x00008a00000e7ab9 */ /* 0x000fe20000000800 */
[----:B------:R0:W-:Y:S02]  /*52e50*/  STL [R1+0x84c], R5 ;  /* 0x00084c0501007387 */ /* 0x0001e40000100800 */
[----:B0-----:R-:W-:Y:S01]  /*52e60*/  VIADD R5, R5, UR16 ;  /* 0x0000001005057c36 */ /* 0x001fe20008000000 */
[----:B------:R-:W-:-:S04]  /*52e70*/  ULDC UR16, c[0x0][0x248] ;  /* 0x0000920000107ab9 */ /* 0x000fc80000000800 */
[----:B------:R0:W-:Y:S01]  /*52e80*/  STL [R1+0x850], R5 ;  /* 0x0008500501007387 */ /* 0x0001e20000100800 */
[----:B------:R-:W-:Y:S01]  /*52e90*/  LOP3.LUT R232, R232, 0xfffff7ff, RZ, 0xc0, !PT ;  /* 0xfffff7ffe8e87812 */ /* 0x000fe200078ec0ff */
[----:B0-----:R-:W-:Y:S01]  /*52ea0*/  VIADD R5, R5, UR16 ;  /* 0x0000001005057c36 */ /* 0x001fe20008000000 */
[----:B------:R-:W-:Y:S02]  /*52eb0*/  ULDC UR16, c[0x0][0x248] ;  /* 0x0000920000107ab9 */ /* 0x000fe40000000800 */
[----:B------:R-:W-:Y:S02]  /*52ec0*/  @P0 LOP3.LUT R232, R232, 0x800, RZ, 0xfc, !PT ;  /* 0x00000800e8e80812 */ /* 0x000fe400078efcff */
[----:B------:R0:W-:Y:S01]  /*52ed0*/  STL [R1+0x854], R5 ;  /* 0x0008540501007387 */ /* 0x0001e20000100800 */
[----:B------:R-:W-:Y:S01]  /*52ee0*/  ISETP.GE.AND P0, PT, R33, UR18, PT ;  /* 0x0000001221007c0c */ /* 0x000fe2000bf06270 */
[----:B------:R-:W-:Y:S01]  /*52ef0*/  ULDC UR18, c[0x0][0x248] ;  /* 0x0000920000127ab9 */ /* 0x000fe20000000800 */
[----:B0-----:R-:W-:-:S02]  /*52f00*/  VIADD R5, R5, UR16 ;  /* 0x0000001005057c36 */ /* 0x001fc40008000000 */
[----:B------:R-:W-:Y:S02]  /*52f10*/  ISETP.LT.AND P1, PT, R3, UR10, !P0 ;  /* 0x0000000a03007c0c */ /* 0x000fe4000c721270 */
[----:B------:R-:W-:Y:S01]  /*52f20*/  LOP3.LUT R232, R232, 0xfffffeff, RZ, 0xc0, !PT ;  /* 0xfffffeffe8e87812 */ /* 0x000fe200078ec0ff */
[----:B------:R-:W-:Y:S01]  /*52f30*/  VIADD R33, R0, 0x117 ;  /* 0x0000011700217836 */ /* 0x000fe20000000000 */
[----:B------:R0:W-:Y:S01]  /*52f40*/  STL [R1+0x858], R5 ;  /* 0x0008580501007387 */ /* 0x0001e20000100800 */
[----:B------:R-:W-:Y:S01]  /*52f50*/  ULDC UR10, c[0x0][0x228] ;  /* 0x00008a00000a7ab9 */ /* 0x000fe20000000800 */
[----:B------:R-:W-:Y:S01]  /*52f60*/  ULDC UR16, c[0x0][0x228] ;  /* 0x00008a0000107ab9 */ /* 0x000fe20000000800 */
[----:B0-----:R-:W-:Y:S01]  /*52f70*/  VIADD R5, R5, UR18 ;  /* 0x0000001205057c36 */ /* 0x001fe20008000000 */
[----:B------:R-:W-:-:S04]  /*52f80*/  ULDC UR18, c[0x0][0x248] ;  /* 0x0000920000127ab9 */ /* 0x000fc80000000800 */
[----:B------:R0:W-:Y:S02]  /*52f90*/  STL [R1+0x85c], R5 ;  /* 0x00085c0501007387 */ /* 0x0001e40000100800 */
[----:B0-----:R-:W-:Y:S01]  /*52fa0*/  VIADD R5, R5, UR18 ;  /* 0x0000001205057c36 */ /* 0x001fe20008000000 */
[----:B------:R-:W-:-:S04]  /*52fb0*/  ULDC UR18, c[0x0][0x248] ;  /* 0x0000920000127ab9 */ /* 0x000fc80000000800 */
[----:B------:R0:W-:Y:S02]  /*52fc0*/  STL [R1+0x860], R5 ;  /* 0x0008600501007387 */ /* 0x0001e40000100800 */
[----:B0-----:R-:W-:Y:S01]  /*52fd0*/  VIADD R5, R5, UR18 ;  /* 0x0000001205057c36 */ /* 0x001fe20008000000 */
[----:B------:R-:W-:Y:S01]  /*52fe0*/  ISETP.LT.AND P0, PT, R2, UR6, !P0 ;  /* 0x0000000602007c0c */ /* 0x000fe2000c701270 */
[----:B------:R-:W-:Y:S01]  /*52ff0*/  ULDC UR6, c[0x0][0x228] ;  /* 0x00008a0000067ab9 */ /* 0x000fe20000000800 */
[----:B------:R-:W-:Y:S01]  /*53000*/  @P1 LOP3.LUT R232, R232, 0x100, RZ, 0xfc, !PT ;  /* 0x00000100e8e81812 */ /* 0x000fe200078efcff */
[----:B------:R-:W-:Y:S01]  /*53010*/  ULDC UR18, c[0x0][0x248] ;  /* 0x0000920000127ab9 */ /* 0x000fe20000000800 */
[----:B------:R0:W-:Y:S04]  /*53020*/  STL [R1+0x864], R5 ;  /* 0x0008640501007387 */ /* 0x0001e80000100800 */
[----:B------:R-:W2:Y:S01]  /*53030*/  LDL.LU R39, [R1+0xec0] ;  /* 0x000ec00001277983 */ /* 0x000ea20000300800 */
[----:B------:R-:W-:-:S04]  /*53040*/  LOP3.LUT R232, R232, 0xffffff7f, RZ, 0xc0, !PT ;  /* 0xffffff7fe8e87812 */ /* 0x000fc800078ec0ff */
        /* <DEDUP_REMOVED lines=11> */
[----:B------:R-:W-:-:S04]  /*53100*/  ISETP.GE.AND P0, PT, R33, UR56, PT ;  /* 0x0000003821007c0c */ /* 0x000fc8000bf06270 */
[----:B------:R-:W-:Y:S01]  /*53110*/  ISETP.LT.AND P1, PT, R3, UR4, !P0 ;  /* 0x0000000403007c0c */ /* 0x000fe2000c721270 */
[----:B------:R-:W-:Y:S01]  /*53120*/  VIADD R33, R0, 0x113 ;  /* 0x0000011300217836 */ /* 0x000fe20000000000 */
[----:B------:R-:W-:Y:S01]  /*53130*/  ISETP.LT.AND P0, PT, R2, UR14, !P0 ;  /* 0x0000000e02007c0c */ /* 0x000fe2000c701270 */
[----:B------:R-:W-:Y:S01]  /*53140*/  ULDC UR14, c[0x0][0x248] ;  /* 0x00009200000e7ab9 */ /* 0x000fe20000000800 */
[----:B------:R-:W-:Y:S01]  /*53150*/  LOP3.LUT R232, R232, 0xfffffffe, RZ, 0xc0, !PT ;  /* 0xfffffffee8e87812 */ /* 0x000fe200078ec0ff */
[----:B------:R-:W-:-:S10]  /*53160*/  ULDC UR4, c[0x0][0x228] ;  /* 0x00008a0000047ab9 */ /* 0x000fd40000000800 */
[----:B------:R-:W-:Y:S02]  /*53170*/  @P0 LOP3.LUT R231, R231, 0x80000000, RZ, 0xfc, !PT ;  /* 0x80000000e7e70812 */ /* 0x000fe400078efcff */
[----:B------:R-:W-:Y:S02]  /*53180*/  ISETP.GE.AND P0, PT, R33, UR28, PT ;  /* 0x0000001c21007c0c */ /* 0x000fe4000bf06270 */
[----:B------:R-:W-:Y:S02]  /*53190*/  @P1 LOP3.LUT R232, R232, 0x1, RZ, 0xfc, !PT ;  /* 0x00000001e8e81812 */ /* 0x000fe400078efcff */
[----:B------:R-:W-:Y:S01]  /*531a0*/  LOP3.LUT R231, R231, 0xefffffff, RZ, 0xc0, !PT ;  /* 0xefffffffe7e77812 */ /* 0x000fe200078ec0ff */
[----:B0-----:R-:W-:Y:S01]  /*531b0*/  VIADD R5, R5, UR14 ;  /* 0x0000000e05057c36 */ /* 0x001fe20008000000 */
[----:B------:R-:W-:Y:S01]  /*531c0*/  ISETP.LT.AND P1, PT, R3, UR20, !P0 ;  /* 0x0000001403007c0c */ /* 0x000fe2000c721270 */
[----:B------:R-:W-:Y:S01]  /*531d0*/  VIADD R33, R0, 0x111 ;  /* 0x0000011100217836 */ /* 0x000fe20000000000 */
[----:B------:R-:W-:Y:S01]  /*531e0*/  ISETP.LT.AND P0, PT, R2, UR6, !P0 ;  /* 0x0000000602007c0c */ /* 0x000fe2000c701270 */
[----:B------:R-:W-:Y:S01]  /*531f0*/  ULDC UR20, c[0x0][0x248] ;  /* 0x0000920000147ab9 */ /* 0x000fe20000000800 */
[----:B------:R0:W-:Y:S01]  /*53200*/  STL [R1+0x868], R5 ;  /* 0x0008680501007387 */ /* 0x0001e20000100800 */
[----:B------:R-:W-:Y:S01]  /*53210*/  ULDC UR14, c[0x0][0x228] ;  /* 0x00008a00000e7ab9 */ /* 0x000fe20000000800 */
[----:B------:R-:W-:Y:S01]  /*53220*/  ULDC UR28, c[0x0][0x248] ;  /* 0x00009200001c7ab9 */ /* 0x000fe20000000800 */
[----:B------:R-:W-:-:S06]  /*53230*/  ULDC UR6, c[0x0][0x228] ;  /* 0x00008a0000067ab9 */ /* 0x000fcc0000000800 */
[----:B------:R-:W-:Y:S01]  /*53240*/  @P1 LOP3.LUT R231, R231, 0x10000000, RZ, 0xfc, !PT ;  /* 0x10000000e7e71812 */ /* 0x000fe200078efcff */
[----:B0-----:R-:W-:Y:S01]  /*53250*/  VIADD R5, R5, UR18 ;  /* 0x0000001205057c36 */ /* 0x001fe20008000000 */
[----:B------:R-:W-:Y:S02]  /*53260*/  ULDC UR18, c[0x0][0x228] ;  /* 0x00008a0000127ab9 */ /* 0x000fe40000000800 */
[----:B------:R-:W-:Y:S02]  /*53270*/  LOP3.LUT R231, R231, 0xf7ffffff, RZ, 0xc0, !PT ;  /* 0xf7ffffffe7e77812 */ /* 0x000fe400078ec0ff */
[----:B------:R0:W-:Y:S02]  /*53280*/  STL [R1+0x86c], R5 ;  /* 0x00086c0501007387 */ /* 0x0001e40000100800 */
[----:B------:R-:W-:Y:S02]  /*53290*/  @P0 LOP3.LUT R231, R231, 0x8000000, RZ, 0xfc, !PT ;  /* 0x08000000e7e70812 */ /* 0x000fe400078efcff */
[----:B------:R-:W-:Y:S01]  /*532a0*/  ISETP.GE.AND P0, PT, R33, UR24, PT ;  /* 0x0000001821007c0c */ /* 0x000fe2000bf06270 */
[----:B------:R-:W3:Y:S01]  /*532b0*/  LDL.LU R41, [R1+0xec8] ;  /* 0x000ec80001297983 */ /* 0x000ee20000300800 */
[----:B------:R-:W-:Y:S01]  /*532c0*/  LOP3.LUT R231, R231, 0xfeffffff, RZ, 0xc0, !PT ;  /* 0xfeffffffe7e77812 */ /* 0x000fe200078ec0ff */
[----:B0-----:R-:W-:Y:S01]  /*532d0*/  VIADD R5, R5, UR20 ;  /* 0x0000001405057c36 */ /* 0x001fe20008000000 */
[----:B------:R-:W-:Y:S01]  /*532e0*/  ISETP.LT.AND P1, PT, R3, UR10, !P0 ;  /* 0x0000000a03007c0c */ /* 0x000fe2000c721270 */
[----:B------:R-:W-:Y:S01]  /*532f0*/  ULDC UR10, c[0x0][0x248] ;  /* 0x00009200000a7ab9 */ /* 0x000fe20000000800 */
[----:B------:R-:W-:Y:S01]  /*53300*/  ISETP.LT.AND P0, PT, R2, UR16, !P0 ;  /* 0x0000001002007c0c */ /* 0x000fe2000c701270 */
[----:B------:R-:W-:Y:S01]  /*53310*/  VIADD R33, R0, 0x10f ;  /* 0x0000010f00217836 */ /* 0x000fe20000000000 */
        /* <DEDUP_REMOVED lines=11> */
[----:B0-----:R-:W-:Y:S01]  /*533d0*/  VIADD R5, R5, UR10 ;  /* 0x0000000a05057c36 */ /* 0x001fe20008000000 */
[----:B--2---:R-:W-:-:S04]  /*533e0*/  R2UR UR52, R39 ;  /* 0x00000000273472ca */ /* 0x004fc800000e0000 */
[----:B------:R0:W-:Y:S01]  /*533f0*/  STL [R1+0x878], R5 ;  /* 0x0008780501007387 */ /* 0x0001e20000100800 */
[----:B------:R-:W-:Y:S01]  /*53400*/  ISETP.LT.AND P1, PT, R3, UR8, !P0 ;  /* 0x0000000803007c0c */ /* 0x000fe2000c721270 */
[----:B------:R-:W-:Y:S01]  /*53410*/  ULDC UR8, c[0x0][0x248] ;  /* 0x0000920000087ab9 */ /* 0x000fe20000000800 */
[----:B------:R-:W-:Y:S01]  /*53420*/  LOP3.LUT R231, R231, 0xffefffff, RZ, 0xc0, !PT ;  /* 0xffefffffe7e77812 */ /* 0x000fe200078ec0ff */
[----:B------:R-:W2:Y:S01]  /*53430*/  LDL.LU R39, [R1+0xec4] ;  /* 0x000ec40001277983 */ /* 0x000ea20000300800 */
[----:B------:R-:W-:Y:S01]  /*53440*/  ISETP.LT.AND P0, PT, R2, UR12, !P0 ;  /* 0x0000000c02007c0c */ /* 0x000fe2000c701270 */
[----:B------:R-:W-:Y:S01]  /*53450*/  VIADD R33, R0, 0x10d ;  /* 0x0000010d00217836 */ /* 0x000fe20000000000 */
[----:B------:R-:W-:Y:S01]  /*53460*/  ULDC UR10, c[0x0][0x228] ;  /* 0x00008a00000a7ab9 */ /* 0x000fe20000000800 */
[----:B----4-:R-:W-:Y:S01]  /*53470*/  LOP3.LUT R230, R230, 0x7fffffff, RZ, 0xc0, !PT ;  /* 0x7fffffffe6e67812 */ /* 0x010fe200078ec0ff */
[----:B------:R-:W-:Y:S01]  /*53480*/  ULDC UR12, c[0x0][0x228] ;  /* 0x00008a00000c7ab9 */ /* 0x000fe20000000800 */
[----:B0-----:R-:W-:Y:S01]  /*53490*/  VIADD R5, R5, UR22 ;  /* 0x0000001605057c36 */ /* 0x001fe20008000000 */
[----:B------:R-:W-:-:S03]  /*534a0*/  ULDC UR22, c[0x0][0x228] ;  /* 0x00008a0000167ab9 */ /* 0x000fc60000000800 */
[----:B------:R-:W-:Y:S01]  /*534b0*/  @P1 LOP3.LUT R231, R231, 0x100000, RZ, 0xfc, !PT ;  /* 0x00100000e7e71812 */ /* 0x000fe200078efcff */
[----:B------:R0:W-:Y:S03]  /*534c0*/  STL [R1+0x87c], R5 ;  /* 0x00087c0501007387 */ /* 0x0001e60000100800 */
[----:B------:R-:W-:-:S04]  /*534d0*/  LOP3.LUT R231, R231, 0xfff7ffff, RZ, 0xc0, !PT ;  /* 0xfff7ffffe7e77812 */ /* 0x000fc800078ec0ff */
[----:B------:R-:W-:Y:S01]  /*534e0*/  @P0 LOP3.LUT R231, R231, 0x80000, RZ, 0xfc, !PT ;  /* 0x00080000e7e70812 */ /* 0x000fe200078efcff */
[----:B0-----:R-:W-:Y:S01]  /*534f0*/  VIADD R5, R5, UR8 ;  /* 0x0000000805057c36 */ /* 0x001fe20008000000 */
[----:B------:R-:W-:Y:S01]  /*53500*/  ISETP.GE.AND P0, PT, R33, UR42, PT ;  /* 0x0000002a21007c0c */ /* 0x000fe2000bf06270 */
[----:B------:R-:W-:-:S03]  /*53510*/  ULDC UR8, c[0x0][0x228] ;  /* 0x00008a0000087ab9 */ /* 0x000fc60000000800 */
[----:B------:R0:W-:Y:S02]  /*53520*/  STL [R1+0x880], R5 ;  /* 0x0008800501007387 */ /* 0x0001e40000100800 */
[----:B0-----:R-:W-:Y:S01]  /*53530*/  VIADD R5, R5, UR24 ;  /* 0x0000001805057c36 */ /* 0x001fe20008000000 */
[----:B------:R-:W-:Y:S01]  /*53540*/  ULDC UR24, c[0x0][0x248] ;  /* 0x0000920000187ab9 */ /* 0x000fe20000000800 */
[----:B---3--:R-:W-:Y:S02]  /*53550*/  R2UR UR42, R41 ;  /* 0x00000000292a72ca */ /* 0x008fe400000e0000 */
[----:B------:R-:W3:Y:S04]  /*53560*/  LDL.LU R41, [R1+0xecc] ;  /* 0x000ecc0001297983 */ /* 0x000ee80000300800 */
[----:B------:R0:W-:Y:S02]  /*53570*/  STL [R1+0x884], R5 ;  /* 0x0008840501007387 */ /* 0x0001e40000100800 */
[----:B0-----:R-:W-:Y:S01]  /*53580*/  VIADD R5, R5, UR24 ;  /* 0x0000001805057c36 */ /* 0x001fe20008000000 */
[----:B--2---:R-:W-:-:S04]  /*53590*/  R2UR UR40, R39 ;  /* 0x00000000272872ca */ /* 0x004fc800000e0000 */
[----:B------:R0:W-:Y:S01]  /*535a0*/  STL [R1+0x888], R5 ;  /* 0x0008880501007387 */ /* 0x0001e20000100800 */
[----:B------:R-:W-:Y:S02]  /*535b0*/  ISETP.LT.AND P1, PT, R3, UR26, !P0 ;  /* 0x0000001a03007c0c */ /* 0x000fe4000c721270 */
[----:B------:R-:W-:Y:S01]  /*535c0*/  LOP3.LUT R231, R231, 0xfffeffff, RZ, 0xc0, !PT ;  /* 0xfffeffffe7e77812 */ /* 0x000fe200078ec0ff */
[----:B------:R-:W2:Y:S01]  /*535d0*/  LDL.LU R39, [R1+0xed0] ;  /* 0x000ed00001277983 */ /* 0x000ea20000300800 */
[----:B------:R-:W-:Y:S01]  /*535e0*/  ISETP.LT.AND P0, PT, R2, UR4, !P0 ;  /* 0x0000000402007c0c */ /* 0x000fe2000c701270 */
[----:B------:R-:W-:Y:S01]  /*535f0*/  VIADD R33, R0, 0x10b ;  /* 0x0000010b00217836 */ /* 0x000fe20000000000 */
[----:B------:R-:W-:Y:S01]  /*53600*/  ULDC UR4, c[0x0][0x228] ;  /* 0x00008a0000047ab9 */ /* 0x000fe20000000800 */
[----:B------:R-:W-:Y:S01]  /*53610*/  ULDC UR26, c[0x0][0x228] ;  /* 0x00008a00001a7ab9 */ /* 0x000fe20000000800 */
[----:B------:R-:W-:-:S05]  /*53620*/  ULDC UR24, c[0x0][0x228] ;  /* 0x00008a0000187ab9 */ /* 0x000fca0000000800 */
[----:B------:R-:W-:-:S04]  /*53630*/  @P1 LOP3.LUT R231, R231, 0x10000, RZ, 0xfc, !PT ;  /* 0x00010000e7e71812 */ /* 0x000fc800078efcff */
[----:B------:R-:W-:-:S04]  /*53640*/  LOP3.LUT R231, R231, 0xffff7fff, RZ, 0xc0, !PT ;  /* 0xffff7fffe7e77812 */ /* 0x000fc800078ec0ff */
[----:B------:R-:W-:Y:S02]  /*53650*/  @P0 LOP3.LUT R231, R231, 0x8000, RZ, 0xfc, !PT ;  /* 0x00008000e7e70812 */ /* 0x000fe400078efcff */
[----:B------:R-:W-:Y:S02]  /*53660*/  ISETP.GE.AND P0, PT, R33, UR36, PT ;  /* 0x0000002421007c0c */ /* 0x000fe4000bf06270 */
        /* <DEDUP_REMOVED lines=9> */
[----:B------:R-:W-:Y:S01]  /*53700*/  R2UR UR48, R4 ;  /* 0x00000000043072ca */ /* 0x000fe200000e0000 */
[----:B------:R-:W-:-:S05]  /*53710*/  ULDC UR36, c[0x0][0x228] ;  /* 0x00008a0000247ab9 */ /* 0x000fca0000000800 */
[----:B------:R-:W-:Y:S01]  /*53720*/  @P1 LOP3.LUT R231, R231, 0x1000, RZ, 0xfc, !PT ;  /* 0x00001000e7e71812 */ /* 0x000fe200078efcff */
[----:B0-----:R-:W-:Y:S01]  /*53730*/  VIADD R5, R5, UR30 ;  /* 0x0000001e05057c36 */ /* 0x001fe20008000000 */
[----:B------:R-:W-:Y:S02]  /*53740*/  ULDC UR30, c[0x0][0x248] ;  /* 0x00009200001e7ab9 */ /* 0x000fe40000000800 */
[----:B------:R-:W-:Y:S02]  /*53750*/  LOP3.LUT R231, R231, 0xfffff7ff, RZ, 0xc0, !PT ;  /* 0xfffff7ffe7e77812 */ /* 0x000fe400078ec0ff */
[----:B------:R0:W-:Y:S02]  /*53760*/  STL [R1+0x890], R5 ;  /* 0x0008900501007387 */ /* 0x0001e40000100800 */
[----:B------:R-:W-:Y:S02]  /*53770*/  @P0 LOP3.LUT R231, R231, 0x800, RZ, 0xfc, !PT ;  /* 0x00000800e7e70812 */ /* 0x000fe400078efcff */
[----:B------:R-:W-:Y:S01]  /*53780*/  ISETP.GE.AND P0, PT, R33, UR52, PT ;  /* 0x0000003421007c0c */ /* 0x000fe2000bf06270 */
[----:B0-----:R-:W-:-:S03]  /*53790*/  VIADD R5, R5, UR30 ;  /* 0x0000001e05057c36 */ /* 0x001fc60008000000 */
[----:B------:R-:W-:Y:S01]  /*537a0*/  ISETP.LT.AND P1, PT, R3, UR6, !P0 ;  /* 0x0000000603007c0c */ /* 0x000fe2000c721270 */
[----:B------:R-:W-:Y:S01]  /*537b0*/  ULDC UR6, c[0x0][0x248] ;  /* 0x0000920000067ab9 */ /* 0x000fe20000000800 */
[----:B---3--:R-:W-:Y:S02]  /*537c0*/  R2UR UR52, R41 ;  /* 0x00000000293472ca */ /* 0x008fe400000e0000 */
[----:B------:R-:W-:Y:S01]  /*537d0*/  LOP3.LUT R231, R231, 0xfffffeff, RZ, 0xc0, !PT ;  /* 0xfffffeffe7e77812 */ /* 0x000fe200078ec0ff */
[----:B------:R-:W3:Y:S01]  /*537e0*/  LDL.LU R41, [R1+0xed4] ;  /* 0x000ed40001297983 */ /* 0x000ee20000300800 */
[----:B------:R-:W-:Y:S01]  /*537f0*/  VIADD R33, R0, 0x107 ;  /* 0x0000010700217836 */ /* 0x000fe20000000000 */
[----:B------:R-:W-:Y:S02]  /*53800*/  ULDC UR30, c[0x0][0x228] ;  /* 0x00008a00001e7ab9 */ /* 0x000fe40000000800 */
[----:B------:R0:W-:Y:S02]  /*53810*/  STL [R1+0x894], R5 ;  /* 0x0008940501007387 */ /* 0x0001e40000100800 */
[----:B0-----:R-:W-:Y:S01]  /*53820*/  VIADD R5, R5, UR6 ;  /* 0x0000000605057c36 */ /* 0x001fe20008000000 */
[----:B------:R-:W-:Y:S01]  /*53830*/  ISETP.LT.AND P0, PT, R2, UR18, !P0 ;  /* 0x0000001202007c0c */ /* 0x000fe2000c701270 */
[----:B------:R-:W-:Y:S01]  /*53840*/  ULDC UR18, c[0x0][0x228] ;  /* 0x00008a0000127ab9 */ /* 0x000fe20000000800 */
[----:B------:R-:W-:Y:S01]  /*53850*/  @P1 LOP3.LUT R231, R231, 0x100, RZ, 0xfc, !PT ;  /* 0x00000100e7e71812 */ /* 0x000fe200078efcff */
[----:B------:R-:W-:Y:S01]  /*53860*/  ULDC UR6, c[0x0][0x228] ;  /* 0x00008a0000067ab9 */ /* 0x000fe20000000800 */
[----:B------:R0:W-:Y:S02]  /*53870*/  STL [R1+0x898], R5 ;  /* 0x0008980501007387 */ /* 0x0001e40000100800 */
[----:B------:R-:W-:-:S07]  /*53880*/  LOP3.LUT R231, R231, 0xffffff7f, RZ, 0xc0, !PT ;  /* 0xffffff7fe7e77812 */ /* 0x000fce00078ec0ff */
[----:B------:R-:W-:Y:S02]  /*53890*/  @P0 LOP3.LUT R231, R231, 0x80, RZ, 0xfc, !PT ;  /* 0x00000080e7e70812 */ /* 0x000fe400078efcff */
[----:B--2---:R-:W-:Y:S02]  /*538a0*/  R2UR UR56, R39 ;  /* 0x00000000273872ca */ /* 0x004fe400000e0000 */
[----:B------:R-:W2:Y:S01]  /*538b0*/  LDL.LU R39, [R1+0xed8] ;  /* 0x000ed80001277983 */ /* 0x000ea20000300800 */
[----:B------:R-:W-:Y:S02]  /*538c0*/  ISETP.GE.AND P0, PT, R33, UR42, PT ;  /* 0x0000002a21007c0c */ /* 0x000fe4000bf06270 */
[----:B------:R-:W-:Y:S01]  /*538d0*/  LOP3.LUT R231, R231, 0xffffffef, RZ, 0xc0, !PT ;  /* 0xffffffefe7e77812 */ /* 0x000fe200078ec0ff */
[----:B------:R-:W-:Y:S01]  /*538e0*/  VIADD R33, R0, 0x105 ;  /* 0x0000010500217836 */ /* 0x000fe20000000000 */
[----:B------:R-:W-:Y:S01]  /*538f0*/  ISETP.LT.AND P1, PT, R3, UR34, !P0 ;  /* 0x0000002203007c0c */ /* 0x000fe2000c721270 */
[----:B------:R-:W-:Y:S01]  /*53900*/  ULDC UR34, c[0x0][0x228] ;  /* 0x00008a0000227ab9 */ /* 0x000fe20000000800 */
[----:B------:R-:W-:-:S02]  /*53910*/  ISETP.LT.AND P0, PT, R2, UR20, !P0 ;  /* 0x0000001402007c0c */ /* 0x000fc4000c701270 */
[----:B---3--:R-:W-:Y:S01]  /*53920*/  R2UR UR54, R41 ;  /* 0x00000000293672ca */ /* 0x008fe200000e0000 */
[----:B0-----:R-:W-:-:S08]  /*53930*/  VIADD R5, R5, UR32 ;  /* 0x0000002005057c36 */ /* 0x001fd00008000000 */
[----:B------:R-:W-:Y:S01]  /*53940*/  @P1 LOP3.LUT R231, R231, 0x10, RZ, 0xfc, !PT ;  /* 0x00000010e7e71812 */ /* 0x000fe200078efcff */
[----:B------:R-:W-:Y:S01]  /*53950*/  ULDC UR42, c[0x0][0x228] ;  /* 0x00008a00002a7ab9 */ /* 0x000fe20000000800 */
[----:B------:R-:W-:Y:S01]  /*53960*/  ULDC UR32, c[0x0][0x228] ;  /* 0x00008a0000207ab9 */ /* 0x000fe20000000800 */
[----:B------:R-:W-:Y:S01]  /*53970*/  R2UR UR61, R188 ;  /* 0x00000000bc3d72ca */ /* 0x000fe200000e0000 */
[----:B------:R-:W-:Y:S01]  /*53980*/  ULDC UR20, c[0x0][0x248] ;  /* 0x0000920000147ab9 */ /* 0x000fe20000000800 */
[----:B------:R-:W-:-:S04]  /*53990*/  LOP3.LUT R231, R231, 0xfffffff7, RZ, 0xc0, !PT ;  /* 0xfffffff7e7e77812 */ /* 0x000fc800078ec0ff */
[----:B------:R-:W-:Y:S02]  /*539a0*/  @P0 LOP3.LUT R231, R231, 0x8, RZ, 0xfc, !PT ;  /* 0x00000008e7e70812 */ /* 0x000fe400078efcff */
[----:B------:R-:W-:-:S04]  /*539b0*/  ISETP.GE.AND P0, PT, R33, UR40, PT ;  /* 0x0000002821007c0c */ /* 0x000fc8000bf06270 */
[----:B------:R-:W-:Y:S01]  /*539c0*/  ISETP.LT.AND P1, PT, R3, UR16, !P0 ;  /* 0x0000001003007c0c */ /* 0x000fe2000c721270 */
[----:B------:R-:W-:Y:S01]  /*539d0*/  VIADD R33, R0, 0x103 ;  /* 0x0000010300217836 */ /* 0x000fe20000000000 */
[----:B------:R-:W-:Y:S02]  /*539e0*/  ISETP.LT.AND P0, PT, R2, UR10, !P0 ;  /* 0x0000000a02007c0c */ /* 0x000fe4000c701270 */
[----:B------:R-:W-:Y:S01]  /*539f0*/  LOP3.LUT R229, R229, 0x7fffffff, RZ, 0xc0, !PT ;  /* 0x7fffffffe5e57812 */ /* 0x000fe200078ec0ff */
[----:B------:R0:W-:Y:S01]  /*53a00*/  STL [R1+0x89c], R5 ;  /* 0x00089c0501007387 */ /* 0x0001e20000100800 */
[----:B------:R-:W-:Y:S01]  /*53a10*/  LOP3.LUT R231, R231, 0xfffffffe, RZ, 0xc0, !PT ;  /* 0xfffffffee7e77812 */ /* 0x000fe200078ec0ff */
[----:B------:R-:W-:Y:S01]  /*53a20*/  ULDC UR10, c[0x0][0x248] ;  /* 0x00009200000a7ab9 */ /* 0x000fe20000000800 */
[----:B------:R-:W-:-:S07]  /*53a30*/  ULDC UR16, c[0x0][0x228] ;  /* 0x00008a0000107ab9 */ /* 0x000fce0000000800 */
[----:B------:R-:W-:Y:S02]  /*53a40*/  @P0 LOP3.LUT R230, R230, 0x80000000, RZ, 0xfc, !PT ;  /* 0x80000000e6e60812 */ /* 0x000fe400078efcff */
[----:B------:R-:W-:Y:S02]  /*53a50*/  ISETP.GE.AND P0, PT, R33, UR52, PT ;  /* 0x0000003421007c0c */ /* 0x000fe4000bf06270 */
[----:B------:R-:W-:Y:S02]  /*53a60*/  @P1 LOP3.LUT R231, R231, 0x1, RZ, 0xfc, !PT ;  /* 0x00000001e7e71812 */ /* 0x000fe400078efcff */
[----:B------:R-:W-:Y:S01]  /*53a70*/  LOP3.LUT R230, R230, 0xefffffff, RZ, 0xc0, !PT ;  /* 0xefffffffe6e67812 */ /* 0x000fe200078ec0ff */
[----:B------:R-:W-:Y:S01]  /*53a80*/  VIADD R33, R0, 0x101 ;  /* 0x0000010100217836 */ /* 0x000fe20000000000 */
[----:B------:R-:W-:Y:S01]  /*53a90*/  ISETP.LT.AND P1, PT, R3, UR12, !P0 ;  /* 0x0000000c03007c0c */ /* 0x000fe2000c721270 */
[----:B------:R-:W-:Y:S01]  /*53aa0*/  ULDC UR52, c[0x0][0x228] ;  /* 0x00008a0000347ab9 */ /* 0x000fe20000000800 */
[----:B------:R-:W-:-:S02]  /*53ab0*/  ISETP.LT.AND P0, PT, R2, UR22, !P0 ;  /* 0x0000001602007c0c */ /* 0x000fc4000c701270 */
[----:B--2---:R-:W-:Y:S01]  /*53ac0*/  R2UR UR40, R39 ;  /* 0x00000000272872ca */ /* 0x004fe200000e0000 */
[----:B0-----:R-:W-:-:S08]  /*53ad0*/  VIADD R5, R5, UR20 ;  /* 0x0000001405057c36 */ /* 0x001fd00008000000 */
[----:B------:R-:W-:Y:S01]  /*53ae0*/  @P1 LOP3.LUT R230, R230, 0x10000000, RZ, 0xfc, !PT ;  /* 0x10000000e6e61812 */ /* 0x000fe200078efcff */
[----:B------:R-:W-:Y:S01]  /*53af0*/  ULDC UR20, c[0x0][0x248] ;  /* 0x0000920000147ab9 */ /* 0x000fe20000000800 */
[----:B------:R-:W-:Y:S01]  /*53b00*/  ULDC UR12, c[0x0][0x248] ;  /* 0x00009200000c7ab9 */ /* 0x000fe20000000800 */
[----:B------:R-:W-:Y:S01]  /*53b10*/  ULDC UR22, c[0x0][0x248] ;  /* 0x0000920000167ab9 */ /* 0x000fe20000000800 */
[----:B------:R-:W-:-:S04]  /*53b20*/  LOP3.LUT R230, R230, 0xf7ffffff, RZ, 0xc0, !PT ;  /* 0xf7ffffffe6e67812 */ /* 0x000fc800078ec0ff */
[----:B------:R-:W-:Y:S02]  /*53b30*/  @P0 LOP3.LUT R230, R230, 0x8000000, RZ, 0xfc, !PT ;  /* 0x08000000e6e60812 */ /* 0x000fe400078efcff */
[----:B------:R-:W-:-:S04]  /*53b40*/  ISETP.GE.AND P0, PT, R33, UR56, PT ;  /* 0x0000003821007c0c */ /* 0x000fc8000bf06270 */
[----:B------:R-:W-:Y:S02]  /*53b50*/  ISETP.LT.AND P1, PT, R3, UR8, !P0 ;  /* 0x0000000803007c0c */ /* 0x000fe4000c721270 */
[----:B------:R-:W-:Y:S01]  /*53b60*/  LOP3.LUT R230, R230, 0xfeffffff, RZ, 0xc0, !PT ;  /* 0xfeffffffe6e67812 */ /* 0x000fe200078ec0ff */
[----:B------:R-:W-:Y:S01]  /*53b70*/  VIADD R33, R0, 0xff ;  /* 0x000000ff00217836 */ /* 0x000fe20000000000 */
[----:B------:R-:W-:Y:S01]  /*53b80*/  ISETP.LT.AND P0, PT, R2, UR4, !P0 ;  /* 0x0000000402007c0c */ /* 0x000fe2000c701270 */
[----:B------:R0:W-:Y:S01]  /*53b90*/  STL [R1+0x8a0], R5 ;  /* 0x0008a00501007387 */ /* 0x0001e20000100800 */
[----:B------:R-:W-:Y:S01]  /*53ba0*/  R2UR UR56, R7 ;  /* 0x00000000073872ca */ /* 0x000fe200000e0000 */
[----:B------:R-:W-:Y:S01]  /*53bb0*/  ULDC UR4, c[0x0][0x228] ;  /* 0x00008a0000047ab9 */ /* 0x000fe20000000800 */
[----:B------:R-:W-:-:S05]  /*53bc0*/  ULDC UR8, c[0x0][0x228] ;  /* 0x00008a0000087ab9 */ /* 0x000fca0000000800 */
[----:B------:R-:W-:-:S04]  /*53bd0*/  @P1 LOP3.LUT R230, R230, 0x1000000, RZ, 0xfc, !PT ;  /* 0x01000000e6e61812 */ /* 0x000fc800078efcff */
[----:B------:R-:W-:-:S04]  /*53be0*/  LOP3.LUT R230, R230, 0xff7fffff, RZ, 0xc0, !PT ;  /* 0xff7fffffe6e67812 */ /* 0x000fc800078ec0ff */
[----:B------:R-:W-:Y:S02]  /*53bf0*/  @P0 LOP3.LUT R230, R230, 0x800000, RZ, 0xfc, !PT ;  /* 0x00800000e6e60812 */ /* 0x000fe400078efcff */
[----:B------:R-:W-:Y:S02]  /*53c00*/  ISETP.GE.AND P0, PT, R33, UR54, PT ;  /* 0x0000003621007c0c */ /* 0x000fe4000bf06270 */
[----:B------:R-:W-:Y:S01]  /*53c10*/  LOP3.LUT R230, R230, 0xffefffff, RZ, 0xc0, !PT ;  /* 0xffefffffe6e67812 */ /* 0x000fe200078ec0ff */
[----:B------:R-:W-:Y:S01]  /*53c20*/  VIADD R33, R0, 0xfd ;  /* 0x000000fd00217836 */ /* 0x000fe20000000000 */
[----:B------:R-:W-:Y:S01]  /*53c30*/  ISETP.LT.AND P1, PT, R3, UR26, !P0 ;  /* 0x0000001a03007c0c */ /* 0x000fe2000c721270 */
[----:B0-----:R-:W-:Y:S01]  /*53c40*/  VIADD R5, R5, UR20 ;  /* 0x0000001405057c36 */ /* 0x001fe20008000000 */
[----:B------:R-:W-:Y:S01]  /*53c50*/  ISETP.LT.AND P0, PT, R2, UR24, !P0 ;  /* 0x0000001802007c0c */ /* 0x000fe2000c701270 */
[----:B------:R-:W-:Y:S01]  /*53c60*/  ULDC UR20, c[0x0][0x228] ;  /* 0x00008a0000147ab9 */ /* 0x000fe20000000800 */
[----:B------:R-:W-:Y:S01]  /*53c70*/  ULDC UR24, c[0x0][0x228] ;  /* 0x00008a0000187ab9 */ /* 0x000fe20000000800 */
[----:B------:R-:W-:Y:S01]  /*53c80*/  ULDC UR54, c[0x0][0x228] ;  /* 0x00008a0000367ab9 */ /* 0x000fe20000000800 */
[----:B------:R-:W-:-:S07]  /*53c90*/  ULDC UR26, c[0x0][0x248] ;  /* 0x00009200001a7ab9 */ /* 0x000fce0000000800 */
[----:B------:R-:W-:-:S04]  /*53ca0*/  @P1 LOP3.LUT R230, R230, 0x100000, RZ, 0xfc, !PT ;  /* 0x00100000e6e61812 */ /* 0x000fc800078efcff */
        /* <DEDUP_REMOVED lines=31> */
[----:B------:R0:W-:Y:S01]  /*53ea0*/  STL [R1+0x8a8], R5 ;  /* 0x0008a80501007387 */ /* 0x0001e20000100800 */
[----:B------:R-:W-:Y:S01]  /*53eb0*/  ISETP.LT.AND P0, PT, R2, UR6, !P0 ;  /* 0x0000000602007c0c */ /* 0x000fe2000c701270 */
[----:B------:R-:W-:Y:S01]  /*53ec0*/  ULDC UR6, c[0x0][0x248] ;  /* 0x0000920000067ab9 */ /* 0x000fe20000000800 */
[----:B------:R-:W-:Y:S01]  /*53ed0*/  ULDC UR30, c[0x0][0x248] ;  /* 0x00009200001e7ab9 */ /* 0x000fe20000000800 */
[----:B------:R-:W-:-:S08]  /*53ee0*/  ULDC UR48, c[0x0][0x228] ;  /* 0x00008a0000307ab9 */ /* 0x000fd00000000800 */
        /* <DEDUP_REMOVED lines=12> */
[----:B------:R-:W-:Y:S01]  /*53fb0*/  VIADD R237, R0, 0xd9 ;  /* 0x000000d900ed7836 */ /* 0x000fe20000000000 */
[----:B------:R-:W-:-:S06]  /*53fc0*/  ULDC UR36, c[0x0][0x228] ;  /* 0x00008a0000247ab9 */ /* 0x000fcc0000000800 */
[----:B------:R-:W-:-:S04]  /*53fd0*/  @P1 LOP3.LUT R230, R230, 0x10, RZ, 0xfc, !PT ;  /* 0x00000010e6e61812 */ /* 0x000fc800078efcff */
[----:B------:R-:W-:-:S04]  /*53fe0*/  LOP3.LUT R230, R230, 0xfffffff7, RZ, 0xc0, !PT ;  /* 0xfffffff7e6e67812 */ /* 0x000fc800078ec0ff */
[----:B------:R-:W-:Y:S02]  /*53ff0*/  @P0 LOP3.LUT R230, R230, 0x8, RZ, 0xfc, !PT ;  /* 0x00000008e6e60812 */ /* 0x000fe400078efcff */
[----:B------:R-:W-:Y:S01]  /*54000*/  ISETP.GE.AND P0, PT, R33, UR47, PT ;  /* 0x0000002f21007c0c */ /* 0x000fe2000bf06270 */
[----:B------:R-:W-:Y:S01]  /*54010*/  VIADD R33, R0, 0xf3 ;  /* 0x000000f300217836 */ /* 0x000fe20000000000 */
[----:B------:R-:W-:Y:S01]  /*54020*/  LOP3.LUT R230, R230, 0xfffffffe, RZ, 0xc0, !PT ;  /* 0xfffffffee6e67812 */ /* 0x000fe200078ec0ff */
[----:B------:R0:W-:Y:S01]  /*54030*/  STL [R1+0x8ac], R5 ;  /* 0x0008ac0501007387 */ /* 0x0001e20000100800 */
[----:B------:R-:W-:Y:S01]  /*54040*/  ISETP.LT.AND P1, PT, R3, UR42, !P0 ;  /* 0x0000002a03007c0c */ /* 0x000fe2000c721270 */
[----:B------:R-:W-:Y:S01]  /*54050*/  ULDC UR42, c[0x0][0x228] ;  /* 0x00008a00002a7ab9 */ /* 0x000fe20000000800 */
[----:B------:R-:W-:Y:S01]  /*54060*/  ISETP.LT.AND P0, PT, R2, UR32, !P0 ;  /* 0x0000002002007c0c */ /* 0x000fe2000c701270 */
[----:B------:R-:W-:Y:S01]  /*54070*/  ULDC UR47, c[0x0][0x228] ;  /* 0x00008a00002f7ab9 */ /* 0x000fe20000000800 */
[----:B------:R-:W-:Y:S01]  /*54080*/  VIADD R238, R0, 0xd7 ;  /* 0x000000d700ee7836 */ /* 0x000fe20000000000 */
[----:B------:R-:W-:Y:S01]  /*54090*/  LOP3.LUT R228, R228, 0x7fffffff, RZ, 0xc0, !PT ;  /* 0x7fffffffe4e47812 */ /* 0x000fe200078ec0ff */
[----:B------:R-:W-:Y:S01]  /*540a0*/  VIADD R239, R0, 0xd5 ;  /* 0x000000d500ef7836 */ /* 0x000fe20000000000 */
[----:B------:R-:W-:-:S08]  /*540b0*/  ULDC UR32, c[0x0][0x228] ;  /* 0x00008a0000207ab9 */ /* 0x000fd00000000800 */
[----:B------:R-:W-:Y:S02]  /*540c0*/  @P0 LOP3.LUT R229, R229, 0x80000000, RZ, 0xfc, !PT ;  /* 0x80000000e5e50812 */ /* 0x000fe400078efcff */
[----:B------:R-:W-:Y:S02]  /*540d0*/  ISETP.GE.AND P0, PT, R33, UR61, PT ;  /* 0x0000003d21007c0c */ /* 0x000fe4000bf06270 */
[----:B------:R-:W-:Y:S02]  /*540e0*/  @P1 LOP3.LUT R230, R230, 0x1, RZ, 0xfc, !PT ;  /* 0x00000001e6e61812 */ /* 0x000fe400078efcff */
[----:B------:R-:W-:Y:S01]  /*540f0*/  LOP3.LUT R229, R229, 0xefffffff, RZ, 0xc0, !PT ;  /* 0xefffffffe5e57812 */ /* 0x000fe200078ec0ff */
[----:B------:R-:W-:Y:S01]  /*54100*/  VIADD R33, R0, 0xf1 ;  /* 0x000000f100217836 */ /* 0x000fe20000000000 */
[----:B------:R-:W-:Y:S01]  /*54110*/  ISETP.LT.AND P1, PT, R3, UR60, !P0 ;  /* 0x0000003c03007c0c */ /* 0x000fe2000c721270 */
[----:B0-----:R-:W-:Y:S01]  /*54120*/  VIADD R5, R5, UR10 ;  /* 0x0000000a05057c36 */ /* 0x001fe20008000000 */
[----:B------:R-:W-:Y:S01]  /*54130*/  ISETP.LT.AND P0, PT, R2, UR59, !P0 ;  /* 0x0000003b02007c0c */ /* 0x000fe2000c701270 */
[----:B------:R-:W-:Y:S01]  /*54140*/  ULDC UR10, c[0x0][0x248] ;  /* 0x00009200000a7ab9 */ /* 0x000fe20000000800 */
[----:B------:R-:W-:Y:S01]  /*54150*/  ULDC UR61, c[0x0][0x228] ;  /* 0x00008a00003d7ab9 */ /* 0x000fe20000000800 */
[----:B------:R-:W-:-:S08]  /*54160*/  ULDC UR60, c[0x0][0x228] ;  /* 0x00008a00003c7ab9 */ /* 0x000fd00000000800 */
[----:B------:R-:W-:Y:S01]  /*54170*/  @P1 LOP3.LUT R229, R229, 0x10000000, RZ, 0xfc, !PT ;  /* 0x10000000e5e51812 */ /* 0x000fe200078efcff */
[----:B------:R0:W-:Y:S01]  /*54180*/  STL [R1+0x8b0], R5 ;  /* 0x0008b00501007387 */ /* 0x0001e20000100800 */
[----:B------:R-:W-:Y:S01]  /*54190*/  VIADD R240, R0, 0xd3 ;  /* 0x000000d300f07836 */ /* 0x000fe20000000000 */
[----:B------:R-:W-:Y:S01]  /*541a0*/  ULDC UR59, c[0x0][0x228] ;  /* 0x00008a00003b7ab9 */ /* 0x000fe20000000800 */
[----:B------:R-:W-:Y:S01]  /*541b0*/  LOP3.LUT R229, R229, 0xf7ffffff, RZ, 0xc0, !PT ;  /* 0xf7ffffffe5e57812 */ /* 0x000fe200078ec0ff */
[----:B------:R-:W2:Y:S03]  /*541c0*/  LDL.LU R7, [R1+0x1ad4] ;  /* 0x001ad40001077983 */ /* 0x000ea60000300800 */
[----:B------:R-:W-:Y:S02]  /*541d0*/  @P0 LOP3.LUT R229, R229, 0x8000000, RZ, 0xfc, !PT ;  /* 0x08000000e5e50812 */ /* 0x000fe400078efcff */
[----:B------:R-:W-:-:S04]  /*541e0*/  ISETP.GE.AND P0, PT, R33, UR46, PT ;  /* 0x0000002e21007c0c */ /* 0x000fc8000bf06270 */
[----:B------:R-:W-:Y:S02]  /*541f0*/  ISETP.LT.AND P1, PT, R3, UR58, !P0 ;  /* 0x0000003a03007c0c */ /* 0x000fe4000c721270 */
[----:B------:R-:W-:Y:S01]  /*54200*/  LOP3.LUT R229, R229, 0xfbffffff, RZ, 0xc0, !PT ;  /* 0xfbffffffe5e57812 */ /* 0x000fe200078ec0ff */
[----:B------:R-:W-:Y:S01]  /*54210*/  VIADD R33, R0, 0xef ;  /* 0x000000ef00217836 */ /* 0x000fe20000000000 */
[----:B------:R-:W-:Y:S01]  /*54220*/  ISETP.LT.AND P0, PT, R2, UR52, !P0 ;  /* 0x0000003402007c0c */ /* 0x000fe2000c701270 */
[----:B0-----:R-:W-:Y:S01]  /*54230*/  VIADD R5, R5, UR10 ;  /* 0x0000000a05057c36 */ /* 0x001fe20008000000 */
[----:B------:R-:W-:Y:S01]  /*54240*/  ULDC UR10, c[0x0][0x248] ;  /* 0x00009200000a7ab9 */ /* 0x000fe20000000800 */
[C---:B------:R-:W-:Y:S01]  /*54250*/  VIADD R241, R0.reuse, 0xd1 ;  /* 0x000000d100f17836 */ /* 0x040fe20000000000 */
[----:B------:R-:W-:Y:S01]  /*54260*/  ULDC UR58, c[0x0][0x228] ;  /* 0x00008a00003a7ab9 */ /* 0x000fe20000000800 */
[----:B------:R-:W-:-:S04]  /*54270*/  VIADD R242, R0, 0xcf ;  /* 0x000000cf00f27836 */ /* 0x000fc80000000000 */
[----:B------:R-:W-:Y:S01]  /*54280*/  @P1 LOP3.LUT R229, R229, 0x4000000, RZ, 0xfc, !PT ;  /* 0x04000000e5e51812 */ /* 0x000fe200078efcff */
[----:B------:R-:W-:Y:S01]  /*54290*/  VIADD R243, R0, 0xcd ;  /* 0x000000cd00f37836 */ /* 0x000fe20000000000 */
[----:B------:R-:W-:Y:S02]  /*542a0*/  ULDC UR52, c[0x0][0x228] ;  /* 0x00008a0000347ab9 */ /* 0x000fe40000000800 */
        /* <DEDUP_REMOVED lines=8> */
[----:B------:R-:W-:Y:S01]  /*54330*/  ULDC UR4, c[0x0][0x248] ;  /* 0x0000920000047ab9 */ /* 0x000fe20000000800 */
[----:B------:R-:W-:Y:S01]  /*54340*/  VIADD R244, R0, 0xcb ;  /* 0x000000cb00f47836 */ /* 0x000fe20000000000 */
[----:B------:R-:W-:-:S05]  /*54350*/  ULDC UR50, c[0x0][0x228] ;  /* 0x00008a0000327ab9 */ /* 0x000fca0000000800 */
[----:B------:R-:W-:-:S04]  /*54360*/  @P1 LOP3.LUT R229, R229, 0x1000000, RZ, 0xfc, !PT ;  /* 0x01000000e5e51812 */ /* 0x000fc800078efcff */
[----:B------:R-:W-:-:S04]  /*54370*/  LOP3.LUT R229, R229, 0xff7fffff, RZ, 0xc0, !PT ;  /* 0xff7fffffe5e57812 */ /* 0x000fc800078ec0ff */
[----:B------:R-:W-:Y:S02]  /*54380*/  @P0 LOP3.LUT R229, R229, 0x800000, RZ, 0xfc, !PT ;  /* 0x00800000e5e50812 */ /* 0x000fe400078efcff */
[----:B------:R-:W-:Y:S01]  /*54390*/  ISETP.GE.AND P0, PT, R33, UR53, PT ;  /* 0x0000003521007c0c */ /* 0x000fe2000bf06270 */
[----:B0-----:R-:W-:Y:S01]  /*543a0*/  VIADD R5, R5, UR10 ;  /* 0x0000000a05057c36 */ /* 0x001fe20008000000 */
[----:B------:R-:W-:Y:S01]  /*543b0*/  ULDC UR10, c[0x0][0x228] ;  /* 0x00008a00000a7ab9 */ /* 0x000fe20000000800 */
[----:B------:R-:W-:Y:S01]  /*543c0*/  LOP3.LUT R229, R229, 0xffbfffff, RZ, 0xc0, !PT ;  /* 0xffbfffffe5e57812 */ /* 0x000fe200078ec0ff */
[----:B------:R-:W-:Y:S01]  /*543d0*/  VIADD R33, R0, 0xeb ;  /* 0x000000eb00217836 */ /* 0x000fe20000000000 */
[----:B------:R-:W-:Y:S01]  /*543e0*/  ISETP.LT.AND P1, PT, R3, UR8, !P0 ;  /* 0x0000000803007c0c */ /* 0x000fe2000c721270 */
[----:B------:R0:W-:Y:S01]  /*543f0*/  STL [R1+0x8b8], R5 ;  /* 0x0008b80501007387 */ /* 0x0001e20000100800 */
[----:B------:R-:W-:Y:S01]  /*54400*/  ISETP.LT.AND P0, PT, R2, UR10, !P0 ;  /* 0x0000000a02007c0c */ /* 0x000fe2000c701270 */
[----:B------:R-:W-:Y:S01]  /*54410*/  ULDC UR8, c[0x0][0x248] ;  /* 0x0000920000087ab9 */ /* 0x000fe20000000800 */
[----:B------:R-:W-:Y:S01]  /*54420*/  ULDC UR10, c[0x0][0x248] ;  /* 0x00009200000a7ab9 */ /* 0x000fe20000000800 */
[----:B------:R-:W3:Y:S01]  /*54430*/  LDL.LU R4, [R1+0x1ad0] ;  /* 0x001ad00001047983 */ /* 0x000ee20000300800 */
[----:B------:R-:W-:Y:S01]  /*54440*/  VIADD R245, R0, 0xc9 ;  /* 0x000000c900f57836 */ /* 0x000fe20000000000 */
[----:B------:R-:W-:-:S06]  /*54450*/  ULDC UR53, c[0x0][0x228] ;  /* 0x00008a0000357ab9 */ /* 0x000fcc0000000800 */
[----:B------:R-:W-:-:S04]  /*54460*/  @P1 LOP3.LUT R229, R229, 0x400000, RZ, 0xfc, !PT ;  /* 0x00400000e5e51812 */ /* 0x000fc800078efcff */
[----:B------:R-:W-:-:S04]  /*54470*/  LOP3.LUT R229, R229, 0xffdfffff, RZ, 0xc0, !PT ;  /* 0xffdfffffe5e57812 */ /* 0x000fc800078ec0ff */
[----:B------:R-:W-:Y:S02]  /*54480*/  @P0 LOP3.LUT R229, R229, 0x200000, RZ, 0xfc, !PT ;  /* 0x00200000e5e50812 */ /* 0x000fe400078efcff */
[----:B------:R-:W-:Y:S02]  /*54490*/  ISETP.GE.AND P0, PT, R33, UR43, PT ;  /* 0x0000002b21007c0c */ /* 0x000fe4000bf06270 */
        /* <DEDUP_REMOVED lines=10> */
[----:B------:R-:W-:-:S04]  /*54540*/  @P1 LOP3.LUT R229, R229, 0x100000, RZ, 0xfc, !PT ;  /* 0x00100000e5e51812 */ /* 0x000fc800078efcff */
[----:B------:R-:W-:Y:S01]  /*54550*/  LOP3.LUT R229, R229, 0xfff7ffff, RZ, 0xc0, !PT ;  /* 0xfff7ffffe5e57812 */ /* 0x000fe200078ec0ff */
[----:B0-----:R-:W-:Y:S01]  /*54560*/  VIADD R5, R5, UR12 ;  /* 0x0000000c05057c36 */ /* 0x001fe20008000000 */
[----:B------:R-:W-:Y:S02]  /*54570*/  ULDC UR12, c[0x0][0x228] ;  /* 0x00008a00000c7ab9 */ /* 0x000fe40000000800 */
        /* <DEDUP_REMOVED lines=9> */
[----:B------:R-:W4:Y:S01]  /*54610*/  LDL.LU R6, [R1+0x1acc] ;  /* 0x001acc0001067983 */ /* 0x000f220000300800 */
[----:B------:R-:W-:-:S07]  /*54620*/  ULDC UR12, c[0x0][0x228] ;  /* 0x00008a00000c7ab9 */ /* 0x000fce0000000800 */
        /* <DEDUP_REMOVED lines=10> */
[----:B------:R-:W-:Y:S01]  /*546d0*/  ULDC UR14, c[0x0][0x248] ;  /* 0x00009200000e7ab9 */ /* 0x000fe20000000800 */
[----:B------:R-:W-:Y:S01]  /*546e0*/  ULDC UR25, c[0x0][0x248] ;  /* 0x0000920000197ab9 */ /* 0x000fe20000000800 */
[----:B0-----:R-:W-:Y:S01]  /*546f0*/  VIADD R5, R5, UR22 ;  /* 0x0000001605057c36 */ /* 0x001fe20008000000 */
[----:B------:R-:W-:-:S02]  /*54700*/  ULDC UR22, c[0x0][0x228] ;  /* 0x00008a0000167ab9 */ /* 0x000fc40000000800 */
[----:B------:R-:W-:Y:S01]  /*54710*/  ISETP.LT.AND P0, PT, R2, UR22, !P0 ;  /* 0x0000001602007c0c */ /* 0x000fe2000c701270 */
[----:B------:R-:W-:-:S05]  /*54720*/  VIADD R246, R0, 0xc8 ;  /* 0x000000c800f67836 */ /* 0x000fca0000000000 */
[----:B------:R-:W-:Y:S01]  /*54730*/  @P1 LOP3.LUT R229, R229, 0x10000, RZ, 0xfc, !PT ;  /* 0x00010000e5e51812 */ /* 0x000fe200078efcff */
[----:B------:R0:W-:Y:S01]  /*54740*/  STL [R1+0x8c8], R5 ;  /* 0x0008c80501007387 */ /* 0x0001e20000100800 */
[----:B------:R-:W-:Y:S01]  /*54750*/  VIADD R247, R0, 0xc7 ;  /* 0x000000c700f77836 */ /* 0x000fe20000000000 */
[----:B------:R-:W-:Y:S01]  /*54760*/  ULDC UR22, c[0x0][0x228] ;  /* 0x00008a0000167ab9 */ /* 0x000fe20000000800 */
        /* <DEDUP_REMOVED lines=11> */
[C---:B------:R-:W-:Y:S01]  /*54820*/  VIADD R248, R0.reuse, 0xc6 ;  /* 0x000000c600f87836 */ /* 0x040fe20000000000 */
[----:B------:R-:W-:Y:S01]  /*54830*/  ULDC UR54, c[0x0][0x248] ;  /* 0x0000920000367ab9 */ /* 0x000fe20000000800 */
[----:B------:R-:W-:Y:S01]  /*54840*/  VIADD R249, R0, 0xc5 ;  /* 0x000000c500f97836 */ /* 0x000fe20000000000 */
[----:B------:R-:W-:-:S04]  /*54850*/  ULDC UR56, c[0x0][0x248] ;  /* 0x0000920000387ab9 */ /* 0x000fc80000000800 */
[----:B------:R-:W-:-:S04]  /*54860*/  @P1 LOP3.LUT R229, R229, 0x4000, RZ, 0xfc, !PT ;  /* 0x00004000e5e51812 */ /* 0x000fc800078efcff */
[----:B------:R-:W-:Y:S01]  /*54870*/  LOP3.LUT R229, R229, 0xffffdfff, RZ, 0xc0, !PT ;  /* 0xffffdfffe5e57812 */ /* 0x000fe200078ec0ff */
[----:B0-----:R-:W-:Y:S01]  /*54880*/  VIADD R5, R5, UR18 ;  /* 0x0000001205057c36 */ /* 0x001fe20008000000 */
[----:B------:R-:W-:Y:S02]  /*54890*/  ULDC UR18, c[0x0][0x228] ;  /* 0x00008a0000127ab9 */ /* 0x000fe40000000800 */
[----:B------:R-:W-:Y:S02]  /*548a0*/  @P0 LOP3.LUT R229, R229, 0x2000, RZ, 0xfc, !PT ;  /* 0x00002000e5e50812 */ /* 0x000fe400078efcff */
[----:B------:R-:W-:Y:S01]  /*548b0*/  ISETP.GE.AND P0, PT, R33, UR9, PT ;  /* 0x0000000921007c0c */ /* 0x000fe2000bf06270 */
[----:B------:R0:W-:Y:S01]  /*548c0*/  STL [R1+0x8d0], R5 ;  /* 0x0008d00501007387 */ /* 0x0001e20000100800 */
[----:B------:R-:W-:Y:S01]  /*548d0*/  LOP3.LUT R229, R229, 0xffffefff, RZ, 0xc0, !PT ;  /* 0xffffefffe5e57812 */ /* 0x000fe200078ec0ff */
[----:B------:R-:W-:Y:S01]  /*548e0*/  VIADD R33, R0, 0xe1 ;  /* 0x000000e100217836 */ /* 0x000fe20000000000 */
[----:B------:R-:W-:Y:S01]  /*548f0*/  ISETP.LT.AND P1, PT, R3, UR18, !P0 ;  /* 0x0000001203007c0c */ /* 0x000fe2000c721270 */
[----:B------:R-:W2:Y:S01]  /*54900*/  LDL.LU R188, [R1+0x1ac8] ;  /* 0x001ac80001bc7983 */ /* 0x000ea20000300800 */
[----:B------:R-:W-:Y:S01]  /*54910*/  ISETP.LT.AND P0, PT, R2, UR26, !P0 ;  /* 0x0000001a02007c0c */ /* 0x000fe2000c701270 */
[----:B------:R-:W-:Y:S01]  /*54920*/  ULDC UR9, c[0x0][0x248] ;  /* 0x0000920000097ab9 */ /* 0x000fe20000000800 */
[----:B------:R-:W-:Y:S01]  /*54930*/  ULDC UR18, c[0x0][0x248] ;  /* 0x0000920000127ab9 */ /* 0x000fe20000000800 */
[----:B------:R-:W-:Y:S01]  /*54940*/  ULDC UR26, c[0x0][0x248] ;  /* 0x00009200001a7ab9 */ /* 0x000fe20000000800 */
[----:B0-----:R-:W-:Y:S01]  /*54950*/  VIADD R5, R5, UR28 ;  /* 0x0000001c05057c36 */ /* 0x001fe20008000000 */
[----:B------:R-:W-:-:S04]  /*54960*/  ULDC UR28, c[0x0][0x228] ;  /* 0x00008a00001c7ab9 */ /* 0x000fc80000000800 */
[----:B------:R0:W-:Y:S02]  /*54970*/  STL [R1+0x8d4], R5 ;  /* 0x0008d40501007387 */ /* 0x0001e40000100800 */
        /* <DEDUP_REMOVED lines=14> */
[----:B------:R-:W-:-:S02]  /*54a60*/  ULDC UR28, c[0x0][0x248] ;  /* 0x00009200001c7ab9 */ /* 0x000fc40000000800 */
[----:B------:R-:W3:Y:S01]  /*54a70*/  LDL.LU R41, [R1+0xeec] ;  /* 0x000eec0001297983 */ /* 0x000ee20000300800 */
[----:B0-----:R-:W-:Y:S01]  /*54a80*/  VIADD R5, R5, UR30 ;  /* 0x0000001e05057c36 */ /* 0x001fe20008000000 */
[----:B------:R-:W-:-:S04]  /*54a90*/  ULDC UR30, c[0x0][0x248] ;  /* 0x00009200001e7ab9 */ /* 0x000fc80000000800 */
[----:B------:R0:W-:Y:S01]  /*54aa0*/  STL [R1+0x8e0], R5 ;  /* 0x0008e00501007387 */ /* 0x0001e20000100800 */
[----:B------:R-:W-:Y:S01]  /*54ab0*/  ISETP.LT.AND P0, PT, R2, UR6, !P0 ;  /* 0x0000000602007c0c */ /* 0x000fe2000c701270 */
[----:B------:R-:W-:Y:S01]  /*54ac0*/  ULDC UR6, c[0x0][0x248] ;  /* 0x0000920000067ab9 */ /* 0x000fe20000000800 */
[----:B0-----:R-:W-:Y:S01]  /*54ad0*/  VIADD R5, R5, UR30 ;  /* 0x0000001e05057c36 */ /* 0x001fe20008000000 */
[----:B------:R-:W-:-:S04]  /*54ae0*/  ULDC UR30, c[0x0][0x248] ;  /* 0x00009200001e7ab9 */ /* 0x000fc80000000800 */
[----:B------:R0:W-:Y:S01]  /*54af0*/  STL [R1+0x8e4], R5 ;  /* 0x0008e40501007387 */ /* 0x0001e20000100800 */
[----:B------:R-:W-:-:S03]  /*54b00*/  @P1 LOP3.LUT R229, R229, 0x400, RZ, 0xfc, !PT ;  /* 0x00000400e5e51812 */ /* 0x000fc600078efcff */
[----:B------:R-:W4:Y:S01]  /*54b10*/  LDL.LU R39, [R1+0xef0] ;  /* 0x000ef00001277983 */ /* 0x000f220000300800 */
        /* <DEDUP_REMOVED lines=9> */
[----:B0-----:R-:W-:Y:S01]  /*54bb0*/  VIADD R5, R5, UR30 ;  /* 0x0000001e05057c36 */ /* 0x001fe20008000000 */
[----:B------:R-:W-:-:S02]  /*54bc0*/  ULDC UR30, c[0x0][0x248] ;  /* 0x00009200001e7ab9 */ /* 0x000fc40000000800 */
[----:B------:R-:W-:Y:S02]  /*54bd0*/  ISETP.LT.AND P1, PT, R3, UR38, !P0 ;  /* 0x0000002603007c0c */ /* 0x000fe4000c721270 */
[----:B------:R-:W-:Y:S01]  /*54be0*/  LOP3.LUT R229, R229, 0xfffffeff, RZ, 0xc0, !PT ;  /* 0xfffffeffe5e57812 */ /* 0x000fe200078ec0ff */
[----:B------:R0:W-:Y:S01]  /*54bf0*/  STL [R1+0x8f0], R5 ;  /* 0x0008f00501007387 */ /* 0x0001e20000100800 */
[----:B------:R-:W-:Y:S01]  /*54c00*/  ISETP.LT.AND P0, PT, R2, UR34, !P0 ;  /* 0x0000002202007c0c */ /* 0x000fe2000c701270 */
[----:B------:R-:W-:Y:S01]  /*54c10*/  VIADD R33, R0, 0xdd ;  /* 0x000000dd00217836 */ /* 0x000fe20000000000 */
[----:B------:R-:W-:Y:S01]  /*54c20*/  ULDC UR57, c[0x0][0x228] ;  /* 0x00008a0000397ab9 */ /* 0x000fe20000000800 */
[----:B------:R-:W-:Y:S01]  /*54c30*/  ULDC UR38, c[0x0][0x248] ;  /* 0x0000920000267ab9 */ /* 0x000fe20000000800 */
[----:B------:R-:W-:Y:S01]  /*54c40*/  ULDC UR34, c[0x0][0x248] ;  /* 0x0000920000227ab9 */ /* 0x000fe20000000800 */
[----:B0-----:R-:W-:Y:S01]  /*54c50*/  VIADD R5, R5, UR30 ;  /* 0x0000001e05057c36 */ /* 0x001fe20008000000 */
[----:B------:R-:W-:-:S04]  /*54c60*/  ULDC UR30, c[0x0][0x248] ;  /* 0x00009200001e7ab9 */ /* 0x000fc80000000800 */
[----:B------:R0:W-:Y:S01]  /*54c70*/  STL [R1+0x8f4], R5 ;  /* 0x0008f40501007387 */ /* 0x0001e20000100800 */
[----:B------:R-:W-:Y:S01]  /*54c80*/  @P1 LOP3.LUT R229, R229, 0x100, RZ, 0xfc, !PT ;  /* 0x00000100e5e51812 */ /* 0x000fe200078efcff */
[----:B0-----:R-:W-:Y:S01]  /*54c90*/  VIADD R5, R5, UR30 ;  /* 0x0000001e05057c36 */ /* 0x001fe20008000000 */
[----:B------:R-:W-:-:S04]  /*54ca0*/  ULDC UR30, c[0x0][0x248] ;  /* 0x00009200001e7ab9 */ /* 0x000fc80000000800 */
[----:B------:R0:W-:Y:S01]  /*54cb0*/  STL [R1+0x8f8], R5 ;  /* 0x0008f80501007387 */ /* 0x0001e20000100800 */
[----:B------:R-:W-:Y:S01]  /*54cc0*/  LOP3.LUT R229, R229, 0xffffff7f, RZ, 0xc0, !PT ;  /* 0xffffff7fe5e57812 */ /* 0x000fe200078ec0ff */
[----:B0-----:R-:W-:-:S03]  /*54cd0*/  VIADD R5, R5, UR30 ;  /* 0x0000001e05057c36 */ /* 0x001fc60008000000 */
[----:B------:R-:W-:Y:S01]  /*54ce0*/  @P0 LOP3.LUT R229, R229, 0x80, RZ, 0xfc, !PT ;  /* 0x00000080e5e50812 */ /* 0x000fe200078efcff */
[----:B------:R-:W-:Y:S01]  /*54cf0*/  ULDC UR30, c[0x0][0x228] ;  /* 0x00008a00001e7ab9 */ /* 0x000fe20000000800 */
[----:B------:R0:W-:Y:S01]  /*54d00*/  STL [R1+0x8fc], R5 ;  /* 0x0008fc0501007387 */ /* 0x0001e20000100800 */
        /* <DEDUP_REMOVED lines=10> */
[----:B------:R-:W-:-:S04]  /*54db0*/  ULDC UR4, c[0x0][0x248] ;  /* 0x0000920000047ab9 */ /* 0x000fc80000000800 */
[----:B------:R0:W-:Y:S01]  /*54dc0*/  STL [R1+0x904], R5 ;  /* 0x0009040501007387 */ /* 0x0001e20000100800 */
[----:B------:R-:W-:Y:S01]  /*54dd0*/  ISETP.LT.AND P0, PT, R2, UR48, !P0 ;  /* 0x0000003002007c0c */ /* 0x000fe2000c701270 */
[----:B------:R-:W-:Y:S01]  /*54de0*/  ULDC UR48, c[0x0][0x248] ;  /* 0x0000920000307ab9 */ /* 0x000fe20000000800 */
[----:B0-----:R-:W-:-:S03]  /*54df0*/  VIADD R5, R5, UR4 ;  /* 0x0000000405057c36 */ /* 0x001fc60008000000 */
[----:B------:R-:W-:Y:S01]  /*54e00*/  @P1 LOP3.LUT R229, R229, 0x40, RZ, 0xfc, !PT ;  /* 0x00000040e5e51812 */ /* 0x000fe200078efcff */
[----:B------:R-:W-:Y:S01]  /*54e10*/  ULDC UR4, c[0x0][0x228] ;  /* 0x00008a0000047ab9 */ /* 0x000fe20000000800 */
[----:B------:R0:W-:Y:S02]  /*54e20*/  STL [R1+0x908], R5 ;  /* 0x0009080501007387 */ /* 0x0001e40000100800 */
[----:B------:R-:W-:Y:S01]  /*54e30*/  LOP3.LUT R229, R229, 0xffffffdf, RZ, 0xc0, !PT ;  /* 0xffffffdfe5e57812 */ /* 0x000fe200078ec0ff */
[----:B0-----:R-:W-:Y:S01]  /*54e40*/  VIADD R5, R5, UR8 ;  /* 0x0000000805057c36 */ /* 0x001fe20008000000 */
[----:B------:R-:W-:-:S04]  /*54e50*/  ULDC UR8, c[0x0][0x248] ;  /* 0x0000920000087ab9 */ /* 0x000fc80000000800 */
[----:B------:R0:W-:Y:S01]  /*54e60*/  STL [R1+0x90c], R5 ;  /* 0x00090c0501007387 */ /* 0x0001e20000100800 */
[----:B------:R-:W-:Y:S02]  /*54e70*/  @P0 LOP3.LUT R229, R229, 0x20, RZ, 0xfc, !PT ;  /* 0x00000020e5e50812 */ /* 0x000fe400078efcff */
[----:B------:R-:W-:Y:S01]  /*54e80*/  ISETP.GE.AND P0, PT, R33, UR19, PT ;  /* 0x0000001321007c0c */ /* 0x000fe2000bf06270 */
[----:B0-----:R-:W-:Y:S01]  /*54e90*/  VIADD R5, R5, UR8 ;  /* 0x0000000805057c36 */ /* 0x001fe20008000000 */
[----:B------:R-:W-:-:S04]  /*54ea0*/  ULDC UR8, c[0x0][0x248] ;  /* 0x0000920000087ab9 */ /* 0x000fc80000000800 */
[----:B------:R0:W-:Y:S01]  /*54eb0*/  STL [R1+0x910], R5 ;  /* 0x0009100501007387 */ /* 0x0001e20000100800 */
[----:B------:R-:W-:Y:S01]  /*54ec0*/  ISETP.LT.AND P1, PT, R3, UR42, !P0 ;  /* 0x0000002a03007c0c */ /* 0x000fe2000c721270 */
[----:B------:R-:W-:Y:S02]  /*54ed0*/  VIADD R251, R0, 0xc4 ;  /* 0x000000c400fb7836 */ /* 0x000fe40000000000 */
[----:B0-----:R-:W-:Y:S01]  /*54ee0*/  VIADD R5, R5, UR8 ;  /* 0x0000000805057c36 */ /* 0x001fe20008000000 */
[----:B------:R-:W-:Y:S01]  /*54ef0*/  ULDC UR8, c[0x0][0x248] ;  /* 0x0000920000087ab9 */ /* 0x000fe20000000800 */
[----:B------:R-:W-:Y:S01]  /*54f00*/  LOP3.LUT R229, R229, 0xffffffef, RZ, 0xc0, !PT ;  /* 0xffffffefe5e57812 */ /* 0x000fe200078ec0ff */
[----:B------:R-:W-:Y:S02]  /*54f10*/  ULDC UR42, c[0x0][0x248] ;  /* 0x00009200002a7ab9 */ /* 0x000fe40000000800 */
[----:B------:R0:W-:Y:S01]  /*54f20*/  STL [R1+0x914], R5 ;  /* 0x0009140501007387 */ /* 0x0001e20000100800 */
[----:B------:R-:W-:Y:S01]  /*54f30*/  ISETP.LT.AND P0, PT, R2, UR47, !P0 ;  /* 0x0000002f02007c0c */ /* 0x000fe2000c701270 */
        /* <DEDUP_REMOVED lines=15> */
[----:B0-----:R-:W-:Y:S01]  /*55030*/  VIADD R5, R5, UR8 ;  /* 0x0000000805057c36 */ /* 0x001fe20008000000 */
[----:B------:R-:W-:Y:S01]  /*55040*/  ULDC UR8, c[0x0][0x248] ;  /* 0x0000920000087ab9 */ /* 0x000fe20000000800 */
[----:B------:R-:W-:-:S03]  /*55050*/  ISETP.LT.AND P1, PT, R3, UR61, !P0 ;  /* 0x0000003d03007c0c */ /* 0x000fc6000c721270 */
[----:B------:R0:W-:Y:S01]  /*55060*/  STL [R1+0x924], R5 ;  /* 0x0009240501007387 */ /* 0x0001e20000100800 */
[----:B------:R-:W-:Y:S01]  /*55070*/  ISETP.LT.AND P0, PT, R2, UR36, !P0 ;  /* 0x0000002402007c0c */ /* 0x000fe2000c701270 */
[----:B0-----:R-:W-:Y:S01]  /*55080*/  VIADD R5, R5, UR8 ;  /* 0x0000000805057c36 */ /* 0x001fe20008000000 */
[----:B------:R-:W-:-:S04]  /*55090*/  ULDC UR8, c[0x0][0x248] ;  /* 0x0000920000087ab9 */ /* 0x000fc80000000800 */
[----:B------:R0:W-:Y:S01]  /*550a0*/  STL [R1+0x928], R5 ;  /* 0x0009280501007387 */ /* 0x0001e20000100800 */
[----:B------:R-:W-:Y:S01]  /*550b0*/  LOP3.LUT R229, R229, 0xfffffffb, RZ, 0xc0, !PT ;  /* 0xfffffffbe5e57812 */ /* 0x000fe200078ec0ff */
[----:B0-----:R-:W-:-:S03]  /*550c0*/  VIADD R5, R5, UR14 ;  /* 0x0000000e05057c36 */ /* 0x001fc60008000000 */
[----:B------:R-:W-:Y:S01]  /*550d0*/  @P1 LOP3.LUT R229, R229, 0x4, RZ, 0xfc, !PT ;  /* 0x00000004e5e51812 */ /* 0x000fe200078efcff */
[----:B------:R-:W-:Y:S01]  /*550e0*/  ULDC UR14, c[0x0][0x248] ;  /* 0x00009200000e7ab9 */ /* 0x000fe20000000800 */
[----:B------:R0:W-:Y:S02]  /*550f0*/  STL [R1+0x92c], R5 ;  /* 0x00092c0501007387 */ /* 0x0001e40000100800 */
[----:B------:R-:W-:Y:S01]  /*55100*/  LOP3.LUT R229, R229, 0xfffffffd, RZ, 0xc0, !PT ;  /* 0xfffffffde5e57812 */ /* 0x000fe200078ec0ff */
[----:B0-----:R-:W-:-:S03]  /*55110*/  VIADD R5, R5, UR8 ;  /* 0x0000000805057c36 */ /* 0x001fc60008000000 */
[----:B------:R-:W-:Y:S01]  /*55120*/  @P0 LOP3.LUT R229, R229, 0x2, RZ, 0xfc, !PT ;  /* 0x00000002e5e50812 */ /* 0x000fe200078efcff */
[----:B------:R-:W-:Y:S01]  /*55130*/  ULDC UR8, c[0x0][0x248] ;  /* 0x0000920000087ab9 */ /* 0x000fe20000000800 */
[----:B------:R0:W-:Y:S01]  /*55140*/  STL [R1+0x930], R5 ;  /* 0x0009300501007387 */ /* 0x0001e20000100800 */
[----:B------:R-:W-:Y:S01]  /*55150*/  ISETP.GE.AND P0, PT, R238, UR21, PT ;  /* 0x00000015ee007c0c */ /* 0x000fe2000bf06270 */
[----:B0-----:R-:W-:Y:S01]  /*55160*/  VIADD R5, R5, UR10 ;  /* 0x0000000a05057c36 */ /* 0x001fe20008000000 */
[----:B------:R-:W-:Y:S01]  /*55170*/  LOP3.LUT R229, R229, 0xfffffffe, RZ, 0xc0, !PT ;  /* 0xfffffffee5e57812 */ /* 0x000fe200078ec0ff */
[----:B------:R-:W-:-:S03]  /*55180*/  ULDC UR10, c[0x0][0x248] ;  /* 0x00009200000a7ab9 */ /* 0x000fc60000000800 */
[----:B------:R0:W-:Y:S02]  /*55190*/  STL [R1+0x934], R5 ;  /* 0x0009340501007387 */ /* 0x0001e40000100800 */
[----:B0-----:R-:W-:Y:S01]  /*551a0*/  VIADD R5, R5, UR25 ;  /* 0x0000001905057c36 */ /* 0x001fe20008000000 */
[----:B------:R-:W-:Y:S02]  /*551b0*/  ULDC UR25, c[0x0][0x228] ;  /* 0x00008a0000197ab9 */ /* 0x000fe40000000800 */
[----:B------:R-:W-:Y:S02]  /*551c0*/  ISETP.LT.AND P1, PT, R3, UR25, !P0 ;  /* 0x0000001903007c0c */ /* 0x000fe4000c721270 */
[----:B------:R-:W-:-:S13]  /*551d0*/  ISETP.LT.AND P0, PT, R2, UR60, !P0 ;  /* 0x0000003c02007c0c */ /* 0x000fda000c701270 */
[----:B------:R-:W-:Y:S02]  /*551e0*/  @P0 LOP3.LUT R228, R228, 0x80000000, RZ, 0xfc, !PT ;  /* 0x80000000e4e40812 */ /* 0x000fe400078efcff */
[----:B------:R-:W-:Y:S02]  /*551f0*/  ISETP.GE.AND P0, PT, R239, UR11, PT ;  /* 0x0000000bef007c0c */ /* 0x000fe4000bf06270 */
[----:B------:R-:W-:Y:S02]  /*55200*/  @P1 LOP3.LUT R229, R229, 0x1, RZ, 0xfc, !PT ;  /* 0x00000001e5e51812 */ /* 0x000fe400078efcff */
[----:B------:R-:W-:Y:S01]  /*55210*/  ISETP.LT.AND P1, PT, R3, UR31, !P0 ;  /* 0x0000001f03007c0c */ /* 0x000fe2000c721270 */
[----:B------:R-:W-:Y:S01]  /*55220*/  ULDC UR31, c[0x0][0x228] ;  /* 0x00008a00001f7ab9 */ /* 0x000fe20000000800 */
[----:B------:R-:W-:Y:S01]  /*55230*/  ISETP.LT.AND P0, PT, R2, UR57, !P0 ;  /* 0x0000003902007c0c */ /* 0x000fe2000c701270 */
[----:B------:R-:W-:Y:S01]  /*55240*/  ULDC UR57, c[0x0][0x228] ;  /* 0x00008a0000397ab9 */ /* 0x000fe20000000800 */
[----:B------:R-:W-:-:S09]  /*55250*/  LOP3.LUT R228, R228, 0xbfffffff, RZ, 0xc0, !PT ;  /* 0xbfffffffe4e47812 */ /* 0x000fd200078ec0ff */
[----:B------:R-:W-:-:S04]  /*55260*/  @P1 LOP3.LUT R228, R228, 0x40000000, RZ, 0xfc, !PT ;  /* 0x40000000e4e41812 */ /* 0x000fc800078efcff */
[----:B------:R-:W-:-:S04]  /*55270*/  LOP3.LUT R228, R228, 0xdfffffff, RZ, 0xc0, !PT ;  /* 0xdfffffffe4e47812 */ /* 0x000fc800078ec0ff */
[----:B------:R-:W-:Y:S02]  /*55280*/  @P0 LOP3.LUT R228, R228, 0x20000000, RZ, 0xfc, !PT ;  /* 0x20000000e4e40812 */ /* 0x000fe400078efcff */
[----:B------:R-:W-:-:S04]  /*55290*/  ISETP.GE.AND P0, PT, R240, UR5, PT ;  /* 0x00000005f0007c0c */ /* 0x000fc8000bf06270 */
[----:B------:R-:W-:Y:S01]  /*552a0*/  ISETP.LT.AND P2, PT, R3, UR57, !P0 ;  /* 0x0000003903007c0c */ /* 0x000fe2000c741270 */
[----:B------:R-:W-:Y:S01]  /*552b0*/  ULDC UR57, c[0x0][0x228] ;  /* 0x00008a0000397ab9 */ /* 0x000fe20000000800 */
[----:B------:R-:W-:Y:S02]  /*552c0*/  ISETP.LT.AND P1, PT, R2, UR31, !P0 ;  /* 0x0000001f02007c0c */ /* 0x000fe4000c721270 */
[----:B------:R-:W-:Y:S02]  /*552d0*/  LOP3.LUT R228, R228, 0xefffffff, RZ, 0xc0, !PT ;  /* 0xefffffffe4e47812 */ /* 0x000fe400078ec0ff */
[----:B------:R-:W-:-:S07]  /*552e0*/  ISETP.GE.AND P0, PT, R241, UR55, PT ;  /* 0x00000037f1007c0c */ /* 0x000fce000bf06270 */
[----:B------:R-:W-:Y:S02]  /*552f0*/  @P2 LOP3.LUT R228, R228, 0x10000000, RZ, 0xfc, !PT ;  /* 0x10000000e4e42812 */ /* 0x000fe400078efcff */
[----:B------:R-:W-:Y:S02]  /*55300*/  ISETP.LT.AND P2, PT, R3, UR57, !P0 ;  /* 0x0000003903007c0c */ /* 0x000fe4000c741270 */
[----:B------:R-:W-:-:S04]  /*55310*/  LOP3.LUT R228, R228, 0xf7ffffff, RZ, 0xc0, !PT ;  /* 0xf7ffffffe4e47812 */ /* 0x000fc800078ec0ff */
[----:B------:R-:W-:Y:S02]  /*55320*/  @P1 LOP3.LUT R228, R228, 0x8000000, RZ, 0xfc, !PT ;  /* 0x08000000e4e41812 */ /* 0x000fe400078efcff */
[----:B------:R-:W-:Y:S02]  /*55330*/  ISETP.LT.AND P1, PT, R2, UR59, !P0 ;  /* 0x0000003b02007c0c */ /* 0x000fe4000c721270 */
[----:B------:R-:W-:Y:S02]  /*55340*/  LOP3.LUT R228, R228, 0xfbffffff, RZ, 0xc0, !PT ;  /* 0xfbffffffe4e47812 */ /* 0x000fe400078ec0ff */
[----:B------:R-:W-:Y:S02]  /*55350*/  ISETP.GE.AND P0, PT, R242, UR51, PT ;  /* 0x00000033f2007c0c */ /* 0x000fe4000bf06270 */
[----:B------:R-:W-:Y:S02]  /*55360*/  @P2 LOP3.LUT R228, R228, 0x4000000, RZ, 0xfc, !PT ;  /* 0x04000000e4e42812 */ /* 0x000fe400078efcff */
[----:B------:R-:W-:-:S02]  /*55370*/  ISETP.LT.AND P2, PT, R3, UR58, !P0 ;  /* 0x0000003a03007c0c */ /* 0x000fc4000c741270 */
        /* <DEDUP_REMOVED lines=10> */
[----:B------:R-:W-:Y:S01]  /*55420*/  LOP3.LUT R228, R228, 0xffefffff, RZ, 0xc0, !PT ;  /* 0xffefffffe4e47812 */ /* 0x000fe200078ec0ff */
[----:B------:R0:W-:Y:S01]  /*55430*/  STL [R1+0x938], R5 ;  /* 0x0009380501007387 */ /* 0x0001e20000100800 */
[----:B------:R-:W-:Y:S02]  /*55440*/  ISETP.GE.AND P0, PT, R244, UR39, PT ;  /* 0x00000027f4007c0c */ /* 0x000fe4000bf06270 */
[----:B------:R-:W-:Y:S02]  /*55450*/  @P2 LOP3.LUT R228, R228, 0x100000, RZ, 0xfc, !PT ;  /* 0x00100000e4e42812 */ /* 0x000fe400078efcff */
[----:B------:R-:W-:Y:S01]  /*55460*/  ISETP.LT.AND P2, PT, R3, UR16, !P0 ;  /* 0x0000001003007c0c */ /* 0x000fe2000c741270 */
[----:B0-----:R-:W-:Y:S01]  /*55470*/  VIADD R5, R5, UR24 ;  /* 0x0000001805057c36 */ /* 0x001fe20008000000 */
[----:B------:R-:W-:Y:S01]  /*55480*/  LOP3.LUT R228, R228, 0xfff7ffff, RZ, 0xc0, !PT ;  /* 0xfff7ffffe4e47812 */ /* 0x000fe200078ec0ff */
[----:B------:R-:W-:-:S03]  /*55490*/  ULDC.64 UR24, c[0x0][0x228] ;  /* 0x00008a0000187ab9 */ /* 0x000fc60000000a00 */
[----:B------:R0:W-:Y:S01]  /*554a0*/  STL [R1+0x93c], R5 ;  /* 0x00093c0501007387 */ /* 0x0001e20000100800 */
[----:B------:R-:W-:Y:S02]  /*554b0*/  @P1 LOP3.LUT R228, R228, 0x80000, RZ, 0xfc, !PT ;  /* 0x00080000e4e41812 */ /* 0x000fe400078efcff */
[----:B------:R-:W-:Y:S01]  /*554c0*/  ISETP.LT.AND P1, PT, R2, UR43, !P0 ;  /* 0x0000002b02007c0c */ /* 0x000fe2000c721270 */
[----:B0-----:R-:W-:Y:S01]  /*554d0*/  VIADD R5, R5, UR20 ;  /* 0x0000001405057c36 */ /* 0x001fe20008000000 */
[----:B------:R-:W-:Y:S01]  /*554e0*/  LOP3.LUT R228, R228, 0xfffeffff, RZ, 0xc0, !PT ;  /* 0xfffeffffe4e47812 */ /* 0x000fe200078ec0ff */
[----:B------:R-:W-:-:S03]  /*554f0*/  ULDC.64 UR20, c[0x0][0x228] ;  /* 0x00008a0000147ab9 */ /* 0x000fc60000000a00 */
[----:B------:R0:W-:Y:S01]  /*55500*/  STL [R1+0x940], R5 ;  /* 0x0009400501007387 */ /* 0x0001e20000100800 */
[----:B------:R-:W-:Y:S02]  /*55510*/  ISETP.GE.AND P0, PT, R245, UR35, PT ;  /* 0x00000023f5007c0c */ /* 0x000fe4000bf06270 */
[----:B------:R-:W-:Y:S01]  /*55520*/  @P2 LOP3.LUT R228, R228, 0x10000, RZ, 0xfc, !PT ;  /* 0x00010000e4e42812 */ /* 0x000fe200078efcff */
[----:B0-----:R-:W-:Y:S01]  /*55530*/  VIADD R5, R5, UR15 ;  /* 0x0000000f05057c36 */ /* 0x001fe20008000000 */
[----:B------:R-:W-:-:S04]  /*55540*/  ISETP.LT.AND P2, PT, R3, UR37, !P0 ;  /* 0x0000002503007c0c */ /* 0x000fc8000c741270 */
[----:B------:R0:W-:Y:S01]  /*55550*/  STL [R1+0x944], R5 ;  /* 0x0009440501007387 */ /* 0x0001e20000100800 */
[----:B------:R-:W-:Y:S01]  /*55560*/  LOP3.LUT R228, R228, 0xffff7fff, RZ, 0xc0, !PT ;  /* 0xffff7fffe4e47812 */ /* 0x000fe200078ec0ff */
[----:B0-----:R-:W-:-:S03]  /*55570*/  VIADD R5, R5, UR14 ;  /* 0x0000000e05057c36 */ /* 0x001fc60008000000 */
[----:B------:R-:W-:Y:S01]  /*55580*/  @P1 LOP3.LUT R228, R228, 0x8000, RZ, 0xfc, !PT ;  /* 0x00008000e4e41812 */ /* 0x000fe200078efcff */
[----:B------:R-:W-:Y:S01]  /*55590*/  ULDC.64 UR14, c[0x0][0x228] ;  /* 0x00008a00000e7ab9 */ /* 0x000fe20000000a00 */
[----:B------:R0:W-:Y:S01]  /*555a0*/  STL [R1+0x948], R5 ;  /* 0x0009480501007387 */ /* 0x0001e20000100800 */
[----:B------:R-:W-:Y:S02]  /*555b0*/  ISETP.LT.AND P1, PT, R2, UR12, !P0 ;  /* 0x0000000c02007c0c */ /* 0x000fe4000c721270 */
[----:B------:R-:W-:Y:S01]  /*555c0*/  LOP3.LUT R228, R228, 0xffffefff, RZ, 0xc0, !PT ;  /* 0xffffefffe4e47812 */ /* 0x000fe200078ec0ff */
[----:B0-----:R-:W-:Y:S01]  /*555d0*/  VIADD R5, R5, UR8 ;  /* 0x0000000805057c36 */ /* 0x001fe20008000000 */
[----:B------:R-:W-:-:S04]  /*555e0*/  ISETP.GE.AND P0, PT, R246, UR33, PT ;  /* 0x00000021f6007c0c */ /* 0x000fc8000bf06270 */
[----:B------:R0:W-:Y:S01]  /*555f0*/  STL [R1+0x94c], R5 ;  /* 0x00094c0501007387 */ /* 0x0001e20000100800 */
[----:B------:R-:W-:Y:S01]  /*55600*/  @P2 LOP3.LUT R228, R228, 0x1000, RZ, 0xfc, !PT ;  /* 0x00001000e4e42812 */ /* 0x000fe200078efcff */
[----:B0-----:R-:W-:Y:S01]  /*55610*/  VIADD R5, R5, UR9 ;  /* 0x0000000905057c36 */ /* 0x001fe20008000000 */
[----:B------:R-:W-:Y:S02]  /*55620*/  ULDC.64 UR8, c[0x0][0x228] ;  /* 0x00008a0000087ab9 */ /* 0x000fe40000000a00 */
[----:B------:R-:W-:Y:S02]  /*55630*/  LOP3.LUT R228, R228, 0xfffff7ff, RZ, 0xc0, !PT ;  /* 0xfffff7ffe4e47812 */ /* 0x000fe400078ec0ff */
[----:B------:R-:W-:Y:S01]  /*55640*/  ISETP.LT.AND P2, PT, R3, UR8, !P0 ;  /* 0x0000000803007c0c */ /* 0x000fe2000c741270 */
        /* <DEDUP_REMOVED lines=10> */
[----:B------:R-:W-:Y:S01]  /*556f0*/  ISETP.LT.AND P2, PT, R3, UR22, !P0 ;  /* 0x0000001603007c0c */ /* 0x000fe2000c741270 */
[----:B------:R-:W-:-:S03]  /*55700*/  ULDC.64 UR10, c[0x0][0x228] ;  /* 0x00008a00000a7ab9 */ /* 0x000fc60000000a00 */
[----:B------:R0:W-:Y:S01]  /*55710*/  STL [R1+0x958], R5 ;  /* 0x0009580501007387 */ /* 0x0001e20000100800 */
[----:B------:R-:W-:Y:S01]  /*55720*/  LOP3.LUT R228, R228, 0xfffffdff, RZ, 0xc0, !PT ;  /* 0xfffffdffe4e47812 */ /* 0x000fe200078ec0ff */
[----:B0-----:R-:W-:-:S03]  /*55730*/  VIADD R5, R5, UR6 ;  /* 0x0000000605057c36 */ /* 0x001fc60008000000 */
[----:B------:R-:W-:Y:S02]  /*55740*/  @P1 LOP3.LUT R228, R228, 0x200, RZ, 0xfc, !PT ;  /* 0x00000200e4e41812 */ /* 0x000fe400078efcff */
[----:B------:R0:W-:Y:S01]  /*55750*/  STL [R1+0x95c], R5 ;  /* 0x00095c0501007387 */ /* 0x0001e20000100800 */
[----:B------:R-:W-:Y:S02]  /*55760*/  ISETP.LT.AND P1, PT, R2, UR50, !P0 ;  /* 0x0000003202007c0c */ /* 0x000fe4000c721270 */
[----:B------:R-:W-:Y:S01]  /*55770*/  LOP3.LUT R228, R228, 0xfffffeff, RZ, 0xc0, !PT ;  /* 0xfffffeffe4e47812 */ /* 0x000fe200078ec0ff */
[----:B0-----:R-:W-:Y:S01]  /*55780*/  VIADD R5, R5, UR26 ;  /* 0x0000001a05057c36 */ /* 0x001fe20008000000 */
[----:B------:R-:W-:-:S04]  /*55790*/  ISETP.GE.AND P0, PT, R248, UR23, PT ;  /* 0x00000017f8007c0c */ /* 0x000fc8000bf06270 */
[----:B------:R0:W-:Y:S01]  /*557a0*/  STL [R1+0x960], R5 ;  /* 0x0009600501007387 */ /* 0x0001e20000100800 */
[----:B------:R-:W-:Y:S02]  /*557b0*/  @P2 LOP3.LUT R228, R228, 0x100, RZ, 0xfc, !PT ;  /* 0x00000100e4e42812 */ /* 0x000fe400078efcff */
[----:B------:R-:W-:Y:S01]  /*557c0*/  ISETP.LT.AND P2, PT, R3, UR18, !P0 ;  /* 0x0000001203007c0c */ /* 0x000fe2000c741270 */
[----:B0-----:R-:W-:Y:S01]  /*557d0*/  VIADD R5, R5, UR38 ;  /* 0x0000002605057c36 */ /* 0x001fe20008000000 */
[----:B------:R-:W-:-:S04]  /*557e0*/  LOP3.LUT R228, R228, 0xffffff7f, RZ, 0xc0, !PT ;  /* 0xffffff7fe4e47812 */ /* 0x000fc800078ec0ff */
[----:B------:R0:W-:Y:S01]  /*557f0*/  STL [R1+0x964], R5 ;  /* 0x0009640501007387 */ /* 0x0001e20000100800 */
[----:B------:R-:W-:Y:S01]  /*55800*/  @P1 LOP3.LUT R228, R228, 0x80, RZ, 0xfc, !PT ;  /* 0x00000080e4e41812 */ /* 0x000fe200078efcff */
[----:B0-----:R-:W-:Y:S01]  /*55810*/  VIADD R5, R5, UR34 ;  /* 0x0000002205057c36 */ /* 0x001fe20008000000 */
[----:B------:R-:W-:-:S04]  /*55820*/  ISETP.LT.AND P1, PT, R2, UR20, !P0 ;  /* 0x0000001402007c0c */ /* 0x000fc8000c721270 */
[----:B------:R0:W-:Y:S01]  /*55830*/  STL [R1+0x968], R5 ;  /* 0x0009680501007387 */ /* 0x0001e20000100800 */
[----:B------:R-:W-:Y:S02]  /*55840*/  LOP3.LUT R228, R228, 0xffffffbf, RZ, 0xc0, !PT ;  /* 0xffffffbfe4e47812 */ /* 0x000fe400078ec0ff */
[----:B------:R-:W-:Y:S01]  /*55850*/  ISETP.GE.AND P0, PT, R249, UR17, PT ;  /* 0x00000011f9007c0c */ /* 0x000fe2000bf06270 */
[----:B0-----:R-:W-:Y:S01]  /*55860*/  VIADD R5, R5, UR29 ;  /* 0x0000001d05057c36 */ /* 0x001fe20008000000 */
[----:B------:R-:W-:-:S04]  /*55870*/  @P2 LOP3.LUT R228, R228, 0x40, RZ, 0xfc, !PT ;  /* 0x00000040e4e42812 */ /* 0x000fc800078efcff */
[----:B------:R0:W-:Y:S01]  /*55880*/  STL [R1+0x96c], R5 ;  /* 0x00096c0501007387 */ /* 0x0001e20000100800 */
[----:B------:R-:W-:Y:S02]  /*55890*/  ISETP.LT.AND P2, PT, R3, UR52, !P0 ;  /* 0x0000003403007c0c */ /* 0x000fe4000c741270 */
[----:B------:R-:W-:Y:S01]  /*558a0*/  LOP3.LUT R228, R228, 0xffffffdf, RZ, 0xc0, !PT ;  /* 0xffffffdfe4e47812 */ /* 0x000fe200078ec0ff */
[----:B0-----:R-:W-:-:S05]  /*558b0*/  VIADD R5, R5, UR28 ;  /* 0x0000001c05057c36 */ /* 0x001fca0008000000 */
[----:B------:R0:W-:Y:S01]  /*558c0*/  STL [R1+0x970], R5 ;  /* 0x0009700501007387 */ /* 0x0001e20000100800 */
[----:B------:R-:W-:Y:S02]  /*558d0*/  @P1 LOP3.LUT R228, R228, 0x20, RZ, 0xfc, !PT ;  /* 0x00000020e4e41812 */ /* 0x000fe400078efcff */
[----:B------:R-:W-:Y:S01]  /*558e0*/  ISETP.LT.AND P1, PT, R2, UR53, !P0 ;  /* 0x0000003502007c0c */ /* 0x000fe2000c721270 */
[----:B0-----:R-:W-:Y:S01]  /*558f0*/  VIADD R5, R5, UR40 ;  /* 0x0000002805057c36 */ /* 0x001fe20008000000 */
[----:B------:R-:W-:-:S04]  /*55900*/  LOP3.LUT R228, R228, 0xffffffef, RZ, 0xc0, !PT ;  /* 0xffffffefe4e47812 */ /* 0x000fc800078ec0ff */
[----:B------:R0:W-:Y:S01]  /*55910*/  STL [R1+0x974], R5 ;  /* 0x0009740501007387 */ /* 0x0001e20000100800 */
[----:B------:R-:W-:Y:S01]  /*55920*/  @P2 LOP3.LUT R228, R228, 0x10, RZ, 0xfc, !PT ;  /* 0x00000010e4e42812 */ /* 0x000fe200078efcff */
[----:B0-----:R-:W-:-:S05]  /*55930*/  VIADD R5, R5, UR41 ;  /* 0x0000002905057c36 */ /* 0x001fca0008000000 */
[----:B------:R0:W-:Y:S01]  /*55940*/  STL [R1+0x978], R5 ;  /* 0x0009780501007387 */ /* 0x0001e20000100800 */
[----:B------:R-:W-:Y:S02]  /*55950*/  LOP3.LUT R228, R228, 0xfffffff7, RZ, 0xc0, !PT ;  /* 0xfffffff7e4e47812 */ /* 0x000fe400078ec0ff */
[----:B------:R-:W-:Y:S01]  /*55960*/  ISETP.GE.AND P0, PT, R251, UR13, PT ;  /* 0x0000000dfb007c0c */ /* 0x000fe2000bf06270 */
[----:B0-----:R-:W-:Y:S01]  /*55970*/  VIADD R5, R5, UR48 ;  /* 0x0000003005057c36 */ /* 0x001fe20008000000 */
[----:B------:R-:W-:-:S04]  /*55980*/  @P1 LOP3.LUT R228, R228, 0x8, RZ, 0xfc, !PT ;  /* 0x00000008e4e41812 */ /* 0x000fc800078efcff */
[----:B------:R0:W-:Y:S01]  /*55990*/  STL [R1+0x97c], R5 ;  /* 0x00097c0501007387 */ /* 0x0001e20000100800 */
[----:B------:R-:W-:Y:S01]  /*559a0*/  ISETP.LT.AND P1, PT, R3, UR24, !P0 ;  /* 0x0000001803007c0c */ /* 0x000fe2000c721270 */
[----:B0-----:R-:W-:-:S05]  /*559b0*/  VIADD R5, R5, UR54 ;  /* 0x0000003605057c36 */ /* 0x001fca0008000000 */
[----:B------:R0:W-:Y:S01]  /*559c0*/  STL [R1+0x980], R5 ;  /* 0x0009800501007387 */ /* 0x0001e20000100800 */
[----:B------:R-:W-:Y:S02]  /*559d0*/  ISETP.LT.AND P0, PT, R2, UR10, !P0 ;  /* 0x0000000a02007c0c */ /* 0x000fe4000c701270 */
[----:B------:R-:W-:Y:S01]  /*559e0*/  LOP3.LUT R228, R228, 0xfffffffb, RZ, 0xc0, !PT ;  /* 0xfffffffbe4e47812 */ /* 0x000fe200078ec0ff */
[----:B0-----:R-:W-:-:S05]  /*559f0*/  VIADD R5, R5, UR56 ;  /* 0x0000003805057c36 */ /* 0x001fca0008000000 */
[----:B------:R0:W-:Y:S01]  /*55a00*/  STL [R1+0x984], R5 ;  /* 0x0009840501007387 */ /* 0x0001e20000100800 */
[----:B------:R-:W-:Y:S01]  /*55a10*/  @P1 LOP3.LUT R228, R228, 0x4, RZ, 0xfc, !PT ;  /* 0x00000004e4e41812 */ /* 0x000fe200078efcff */
[----:B0-----:R-:W-:-:S04]  /*55a20*/  VIADD R5, R5, UR42 ;  /* 0x0000002a05057c36 */ /* 0x001fc80008000000 */
[----:B------:R-:W-:Y:S01]  /*55a30*/  VIADD R251, R5, UR47 ;  /* 0x0000002f05fb7c36 */ /* 0x000fe20008000000 */
[----:B------:R0:W-:Y:S01]  /*55a40*/  STL [R1+0x988], R5 ;  /* 0x0009880501007387 */ /* 0x0001e20000100800 */
[----:B------:R-:W-:Y:S01]  /*55a50*/  LOP3.LUT R228, R228, 0xfffffffd, RZ, 0xc0, !PT ;  /* 0xfffffffde4e47812 */ /* 0x000fe200078ec0ff */
[----:B------:R-:W1:Y:S03]  /*55a60*/  S2R R237, SR_TID.X ;  /* 0x0000000000ed7919 */ /* 0x000e660000002100 */
[----:B------:R-:W-:Y:S01]  /*55a70*/  @P0 LOP3.LUT R228, R228, 0x2, RZ, 0xfc, !PT ;  /* 0x00000002e4e40812 */ /* 0x000fe200078efcff */
[----:B0-----:R-:W4:Y:S04]  /*55a80*/  LDL.LU R5, [R1+0x1ac4] ;  /* 0x001ac40001057983 */ /* 0x001f280000300800 */
[----:B------:R0:W-:Y:S01]  /*55a90*/  STL [R1+0xa40], R251 ;  /* 0x000a40fb01007387 */ /* 0x0001e20000100800 */
[----:B------:R-:W-:-:S02]  /*55aa0*/  ISETP.GE.AND P0, PT, R2, UR44, PT ;  /* 0x0000002c02007c0c */ /* 0x000fc4000bf06270 */
[----:B--2---:R-:W-:Y:S02]  /*55ab0*/  R2UR UR44, R188 ;  /* 0x00000000bc2c72ca */ /* 0x004fe400000e0000 */
[----:B------:R-:W2:Y:S01]  /*55ac0*/  S2R R188, SR_TID.X ;  /* 0x0000000000bc7919 */ /* 0x000ea20000002100 */
[----:B0-----:R-:W0:Y:S01]  /*55ad0*/  S2R R251, SR_TID.X ;  /* 0x0000000000fb7919 */ /* 0x001e220000002100 */
[C---:B------:R-:W-:Y:S01]  /*55ae0*/  VIADD R252, R0.reuse, 0xc3 ;  /* 0x000000c300fc7836 */ /* 0x040fe20000000000 */
[----:B---3--:R-:W-:Y:S01]  /*55af0*/  R2UR UR46, R41 ;  /* 0x00000000292e72ca */ /* 0x008fe200000e0000 */
[C---:B------:R-:W-:Y:S01]  /*55b00*/  VIADD R226, R0.reuse, 0xc2 ;  /* 0x000000c200e27836 */ /* 0x040fe20000000000 */
[----:B----4-:R-:W-:Y:S01]  /*55b10*/  R2UR UR45, R39 ;  /* 0x00000000272d72ca */ /* 0x010fe200000e0000 */
[----:B------:R-:W-:Y:S01]  /*55b20*/  VIADD R225, R0, 0xc1 ;  /* 0x000000c100e17836 */ /* 0x000fe20000000000 */
[----:B------:R-:W-:Y:S01]  /*55b30*/  ISETP.GE.AND P1, PT, R252, UR7, PT ;  /* 0x00000007fc007c0c */ /* 0x000fe2000bf26270 */
[----:B------:R-:W-:-:S02]  /*55b40*/  VIADD R227, R0, 0xc0 ;  /* 0x000000c000e37836 */ /* 0x000fc40000000000 */
[----:B-1----:R-:W-:Y:S02]  /*55b50*/  IMAD.SHL.U32 R237, R237, 0x40, RZ ;  /* 0x00000040eded7824 */ /* 0x002fe400078e00ff */
[C---:B------:R-:W-:Y:S02]  /*55b60*/  VIADD R224, R0.reuse, 0xbf ;  /* 0x000000bf00e07836 */ /* 0x040fe40000000000 */
[C---:B------:R-:W-:Y:S01]  /*55b70*/  VIADD R223, R0.reuse, 0xbe ;  /* 0x000000be00df7836 */ /* 0x040fe20000000000 */
[----:B------:R-:W-:Y:S01]  /*55b80*/  LOP3.LUT R237, R237, 0x400, RZ, 0xc0, !PT ;  /* 0x00000400eded7812 */ /* 0x000fe200078ec0ff */
[C---:B------:R-:W-:Y:S02]  /*55b90*/  VIADD R222, R0.reuse, 0xbd ;  /* 0x000000bd00de7836 */ /* 0x040fe40000000000 */
[C---:B------:R-:W-:Y:S02]  /*55ba0*/  VIADD R221, R0.reuse, 0xbc ;  /* 0x000000bc00dd7836 */ /* 0x040fe40000000000 */
[----:B------:R-:W-:-:S02]  /*55bb0*/  VIADD R220, R0, 0xbb ;  /* 0x000000bb00dc7836 */ /* 0x000fc40000000000 */
[C---:B------:R-:W-:Y:S02]  /*55bc0*/  VIADD R219, R0.reuse, 0xba ;  /* 0x000000ba00db7836 */ /* 0x040fe40000000000 */
[----:B------:R-:W-:Y:S01]  /*55bd0*/  VIADD R218, R0, 0xb9 ;  /* 0x000000b900da7836 */ /* 0x000fe20000000000 */
[----:B--2---:R-:W-:Y:S01]  /*55be0*/  LOP3.LUT R188, R188, 0x7f, RZ, 0xc0, !PT ;  /* 0x0000007fbcbc7812 */ /* 0x004fe200078ec0ff */
[----:B0-----:R-:W-:Y:S02]  /*55bf0*/  IMAD.SHL.U32 R251, R251, 0x10, RZ ;  /* 0x00000010fbfb7824 */ /* 0x001fe400078e00ff */
[C---:B------:R-:W-:Y:S02]  /*55c00*/  VIADD R217, R0.reuse, 0xb8 ;  /* 0x000000b800d97836 */ /* 0x040fe40000000000 */
[C---:B------:R-:W-:Y:S01]  /*55c10*/  VIADD R216, R0.reuse, 0xb7 ;  /* 0x000000b700d87836 */ /* 0x040fe20000000000 */
[----:B------:R-:W-:Y:S01]  /*55c20*/  LOP3.LUT R251, R251, 0xf0, RZ, 0xc0, !PT ;  /* 0x000000f0fbfb7812 */ /* 0x000fe200078ec0ff */
[----:B------:R-:W-:-:S02]  /*55c30*/  VIADD R215, R0, 0xb6 ;  /* 0x000000b600d77836 */ /* 0x000fc40000000000 */
[C---:B------:R-:W-:Y:S02]  /*55c40*/  VIADD R214, R0.reuse, 0xb5 ;  /* 0x000000b500d67836 */ /* 0x040fe40000000000 */
[C---:B------:R-:W-:Y:S02]  /*55c50*/  VIADD R213, R0.reuse, 0xb4 ;  /* 0x000000b400d57836 */ /* 0x040fe40000000000 */
[C---:B------:R-:W-:Y:S02]  /*55c60*/  VIADD R212, R0.reuse, 0xb3 ;  /* 0x000000b300d47836 */ /* 0x040fe40000000000 */
[C---:B------:R-:W-:Y:S02]  /*55c70*/  VIADD R211, R0.reuse, 0xb2 ;  /* 0x000000b200d37836 */ /* 0x040fe40000000000 */
[C---:B------:R-:W-:Y:S02]  /*55c80*/  VIADD R210, R0.reuse, 0xb1 ;  /* 0x000000b100d27836 */ /* 0x040fe40000000000 */
        /* <DEDUP_REMOVED lines=175> */
[----:B------:R-:W-:Y:S01]  /*56780*/  VIADD R33, R0, 0x1 ;  /* 0x0000000100217836 */ /* 0x000fe20000000000 */
[----:B------:R-:W-:Y:S01]  /*56790*/  ISETP.GE.AND P2, PT, R226, UR9, PT ;  /* 0x00000009e2007c0c */ /* 0x000fe2000bf46270 */
[----:B------:R-:W-:Y:S01]  /*567a0*/  ULDC.64 UR28, c[0x0][0x228] ;  /* 0x00008a00001c7ab9 */ /* 0x000fe20000000a00 */
[----:B------:R-:W-:Y:S01]  /*567b0*/  ULDC.64 UR32, c[0x0][0x228] ;  /* 0x00008a0000207ab9 */ /* 0x000fe20000000a00 */
[----:B------:R-:W-:Y:S01]  /*567c0*/  LOP3.LUT R238, R238, 0x7fffffff, RZ, 0xc0, !PT ;  /* 0x7fffffffeeee7812 */ /* 0x000fe200078ec0ff */
[----:B------:R-:W-:Y:S01]  /*567d0*/  ULDC.64 UR30, c[0x0][0x228] ;  /* 0x00008a00001e7ab9 */ /* 0x000fe20000000a00 */
[----:B------:R-:W-:Y:S01]  /*567e0*/  ISETP.LT.AND P3, PT, R2, UR28, !P2 ;  /* 0x0000001c02007c0c */ /* 0x000fe2000d761270 */
[----:B------:R-:W-:Y:S01]  /*567f0*/  ULDC.64 UR26, c[0x0][0x228] ;  /* 0x00008a00001a7ab9 */ /* 0x000fe20000000a00 */
[----:B------:R-:W-:Y:S01]  /*56800*/  ISETP.LT.AND P4, PT, R3, UR32, !P2 ;  /* 0x0000002003007c0c */ /* 0x000fe2000d781270 */
[----:B------:R-:W-:Y:S01]  /*56810*/  ULDC.64 UR34, c[0x0][0x228] ;  /* 0x00008a0000227ab9 */ /* 0x000fe20000000a00 */
[----:B------:R-:W-:Y:S01]  /*56820*/  ISETP.GE.AND P2, PT, R227, UR19, PT ;  /* 0x00000013e3007c0c */ /* 0x000fe2000bf46270 */
[----:B------:R-:W-:Y:S01]  /*56830*/  ULDC.64 UR36, c[0x0][0x228] ;  /* 0x00008a0000247ab9 */ /* 0x000fe20000000a00 */
[----:B------:R-:W-:Y:S01]  /*56840*/  LOP3.LUT R228, R228, 0xfffffffe, RZ, 0xc0, !PT ;  /* 0xfffffffee4e47812 */ /* 0x000fe200078ec0ff */
[----:B------:R-:W-:Y:S01]  /*56850*/  ULDC.64 UR38, c[0x0][0x228] ;  /* 0x00008a0000267ab9 */ /* 0x000fe20000000a00 */
[----:B------:R-:W-:Y:S01]  /*56860*/  ULDC.64 UR40, c[0x0][0x228] ;  /* 0x00008a0000287ab9 */ /* 0x000fe20000000a00 */
[----:B------:R-:W-:Y:S01]  /*56870*/  ULDC UR28, c[0x0][0x228] ;  /* 0x00008a00001c7ab9 */ /* 0x000fe20000000800 */
[----:B------:R-:W-:Y:S01]  /*56880*/  ULDC UR61, c[0x0][0x228] ;  /* 0x00008a00003d7ab9 */ /* 0x000fe20000000800 */
[----:B------:R-:W-:Y:S01]  /*56890*/  ULDC UR60, c[0x0][0x228] ;  /* 0x00008a00003c7ab9 */ /* 0x000fe20000000800 */
[----:B------:R-:W-:Y:S01]  /*568a0*/  ULDC UR59, c[0x0][0x228] ;  /* 0x00008a00003b7ab9 */ /* 0x000fe20000000800 */
[----:B------:R-:W-:Y:S01]  /*568b0*/  @P3 LOP3.LUT R238, R238, 0x80000000, RZ, 0xfc, !PT ;  /* 0x80000000eeee3812 */ /* 0x000fe200078efcff */
[----:B------:R-:W-:Y:S01]  /*568c0*/  ULDC UR4, c[0x0][0x228] ;  /* 0x00008a0000047ab9 */ /* 0x000fe20000000800 */
[----:B------:R-:W-:Y:S01]  /*568d0*/  ISETP.LT.AND P3, PT, R3, UR30, !P2 ;  /* 0x0000001e03007c0c */ /* 0x000fe2000d761270 */
[----:B------:R-:W-:Y:S01]  /*568e0*/  ULDC UR5, c[0x0][0x228] ;  /* 0x00008a0000057ab9 */ /* 0x000fe20000000800 */
[----:B------:R-:W-:Y:S01]  /*568f0*/  ISETP.LT.AND P2, PT, R2, UR26, !P2 ;  /* 0x0000001a02007c0c */ /* 0x000fe2000d741270 */
[----:B------:R-:W-:Y:S01]  /*56900*/  ULDC UR6, c[0x0][0x228] ;  /* 0x00008a0000067ab9 */ /* 0x000fe20000000800 */
[----:B------:R-:W-:Y:S01]  /*56910*/  LOP3.LUT R238, R238, 0xbfffffff, RZ, 0xc0, !PT ;  /* 0xbfffffffeeee7812 */ /* 0x000fe200078ec0ff */
[----:B------:R-:W-:Y:S01]  /*56920*/  ULDC UR7, c[0x0][0x228] ;  /* 0x00008a0000077ab9 */ /* 0x000fe20000000800 */
[----:B------:R-:W-:Y:S01]  /*56930*/  @P4 LOP3.LUT R228, R228, 0x1, RZ, 0xfc, !PT ;  /* 0x00000001e4e44812 */ /* 0x000fe200078efcff */
[----:B------:R-:W-:Y:S01]  /*56940*/  ULDC UR8, c[0x0][0x228] ;  /* 0x00008a0000087ab9 */ /* 0x000fe20000000800 */
[----:B------:R-:W-:Y:S01]  /*56950*/  ULDC UR10, c[0x0][0x228] ;  /* 0x00008a00000a7ab9 */ /* 0x000fe20000000800 */
[----:B------:R-:W-:Y:S01]  /*56960*/  ULDC UR12, c[0x0][0x228] ;  /* 0x00008a00000c7ab9 */ /* 0x000fe20000000800 */
[----:B------:R-:W-:Y:S01]  /*56970*/  ULDC UR13, c[0x0][0x228] ;  /* 0x00008a00000d7ab9 */ /* 0x000fe20000000800 */
[----:B------:R-:W-:Y:S01]  /*56980*/  ULDC UR14, c[0x0][0x228] ;  /* 0x00008a00000e7ab9 */ /* 0x000fe20000000800 */
[----:B------:R-:W-:Y:S01]  /*56990*/  ULDC UR16, c[0x0][0x228] ;  /* 0x00008a0000107ab9 */ /* 0x000fe20000000800 */
[----:B------:R-:W-:Y:S01]  /*569a0*/  @P3 LOP3.LUT R238, R238, 0x40000000, RZ, 0xfc, !PT ;  /* 0x40000000eeee3812 */ /* 0x000fe200078efcff */
[----:B------:R-:W-:Y:S01]  /*569b0*/  ULDC UR17, c[0x0][0x228] ;  /* 0x00008a0000117ab9 */ /* 0x000fe20000000800 */
[----:B------:R-:W-:Y:S01]  /*569c0*/  ULDC UR18, c[0x0][0x228] ;  /* 0x00008a0000127ab9 */ /* 0x000fe20000000800 */
[----:B------:R-:W-:Y:S01]  /*569d0*/  LOP3.LUT R239, R239, 0x7fffffff, RZ, 0xc0, !PT ;  /* 0x7fffffffefef7812 */ /* 0x000fe200078ec0ff */
[----:B------:R-:W-:Y:S01]  /*569e0*/  ULDC UR30, c[0x0][0x228] ;  /* 0x00008a00001e7ab9 */ /* 0x000fe20000000800 */
[----:B------:R-:W-:Y:S01]  /*569f0*/  LOP3.LUT R238, R238, 0xdfffffff, RZ, 0xc0, !PT ;  /* 0xdfffffffeeee7812 */ /* 0x000fe200078ec0ff */
[----:B------:R-:W-:Y:S01]  /*56a00*/  ULDC UR20, c[0x0][0x228] ;  /* 0x00008a0000147ab9 */ /* 0x000fe20000000800 */
[----:B------:R-:W-:Y:S01]  /*56a10*/  ULDC UR22, c[0x0][0x228] ;  /* 0x00008a0000167ab9 */ /* 0x000fe20000000800 */
[----:B------:R-:W-:Y:S01]  /*56a20*/  ULDC UR23, c[0x0][0x228] ;  /* 0x00008a0000177ab9 */ /* 0x000fe20000000800 */
[----:B------:R-:W-:Y:S01]  /*56a30*/  @P2 LOP3.LUT R238, R238, 0x20000000, RZ, 0xfc, !PT ;  /* 0x20000000eeee2812 */ /* 0x000fe200078efcff */
[----:B------:R-:W-:Y:S01]  /*56a40*/  ULDC UR47, c[0x0][0x228] ;  /* 0x00008a00002f7ab9 */ /* 0x000fe20000000800 */
[----:B------:R-:W-:Y:S01]  /*56a50*/  ISETP.GE.AND P2, PT, R223, UR25, PT ;  /* 0x00000019df007c0c */ /* 0x000fe2000bf46270 */
[----:B------:R-:W-:Y:S01]  /*56a60*/  ULDC.64 UR24, c[0x0][0x228] ;  /* 0x00008a0000187ab9 */ /* 0x000fe20000000a00 */
[----:B------:R-:W-:Y:S01]  /*56a70*/  LOP3.LUT R238, R238, 0xefffffff, RZ, 0xc0, !PT ;  /* 0xefffffffeeee7812 */ /* 0x000fe200078ec0ff */
[----:B------:R-:W-:Y:S01]  /*56a80*/  ULDC UR48, c[0x0][0x228] ;  /* 0x00008a0000307ab9 */ /* 0x000fe20000000800 */
[----:B------:R-:W-:Y:S01]  /*56a90*/  ISETP.LT.AND P4, PT, R3, UR34, !P2 ;  /* 0x0000002203007c0c */ /* 0x000fe2000d781270 */
[----:B------:R-:W-:Y:S01]  /*56aa0*/  ULDC UR49, c[0x0][0x228] ;  /* 0x00008a0000317ab9 */ /* 0x000fe20000000800 */
[----:B------:R-:W-:Y:S01]  /*56ab0*/  ISETP.LT.AND P3, PT, R2, UR36, !P2 ;  /* 0x0000002402007c0c */ /* 0x000fe2000d761270 */
[----:B------:R-:W-:Y:S01]  /*56ac0*/  ULDC UR50, c[0x0][0x228] ;  /* 0x00008a0000327ab9 */ /* 0x000fe20000000800 */
[----:B------:R-:W-:Y:S01]  /*56ad0*/  ISETP.GE.AND P2, PT, R221, UR33, PT ;  /* 0x00000021dd007c0c */ /* 0x000fe2000bf46270 */
[----:B------:R-:W-:Y:S01]  /*56ae0*/  ULDC.64 UR32, c[0x0][0x228] ;  /* 0x00008a0000207ab9 */ /* 0x000fe20000000a00 */
[----:B------:R-:W-:Y:S01]  /*56af0*/  ULDC UR51, c[0x0][0x228] ;  /* 0x00008a0000337ab9 */ /* 0x000fe20000000800 */
[----:B------:R-:W-:Y:S01]  /*56b00*/  ULDC UR52, c[0x0][0x228] ;  /* 0x00008a0000347ab9 */ /* 0x000fe20000000800 */
[----:B------:R-:W-:Y:S01]  /*56b10*/  ULDC UR53, c[0x0][0x228] ;  /* 0x00008a0000357ab9 */ /* 0x000fe20000000800 */
[----:B------:R-:W-:Y:S01]  /*56b20*/  LOP3.LUT R240, R240, 0x7fffffff, RZ, 0xc0, !PT ;  /* 0x7ffffffff0f07812 */ /* 0x000fe200078ec0ff */
[----:B------:R-:W-:Y:S01]  /*56b30*/  ULDC UR54, c[0x0][0x228] ;  /* 0x00008a0000367ab9 */ /* 0x000fe20000000800 */
[----:B------:R-:W-:Y:S01]  /*56b40*/  ULDC UR55, c[0x0][0x228] ;  /* 0x00008a0000377ab9 */ /* 0x000fe20000000800 */
[----:B------:R-:W-:Y:S01]  /*56b50*/  ULDC UR56, c[0x0][0x228] ;  /* 0x00008a0000387ab9 */ /* 0x000fe20000000800 */
[----:B------:R-:W-:Y:S01]  /*56b60*/  @P4 LOP3.LUT R238, R238, 0x10000000, RZ, 0xfc, !PT ;  /* 0x10000000eeee4812 */ /* 0x000fe200078efcff */
        /* <DEDUP_REMOVED lines=12> */
[----:B------:R-:W-:Y:S01]  /*56c30*/  ULDC.64 UR42, c[0x0][0x228] ;  /* 0x00008a00002a7ab9 */ /* 0x000fe20000000a00 */
[----:B------:R-:W-:Y:S01]  /*56c40*/  LOP3.LUT R238, R238, 0xfffbffff, RZ, 0xc0, !PT ;  /* 0xfffbffffeeee7812 */ /* 0x000fe200078ec0ff */
[----:B------:R-:W-:Y:S01]  /*56c50*/  ULDC UR40, c[0x0][0x228] ;  /* 0x00008a0000287ab9 */ /* 0x000fe20000000800 */
[----:B------:R-:W-:-:S02]  /*56c60*/  LOP3.LUT R241, R241, 0x7fffffff, RZ, 0xc0, !PT ;  /* 0x7ffffffff1f17812 */ /* 0x000fc400078ec0ff */
[----:B------:R-:W-:Y:S02]  /*56c70*/  LOP3.LUT R242, R242, 0x7fffffff, RZ, 0xc0, !PT ;  /* 0x7ffffffff2f27812 */ /* 0x000fe400078ec0ff */
[----:B------:R-:W-:Y:S01]  /*56c80*/  ISETP.LT.AND P0, PT, R0, UR43, !P0 ;  /* 0x0000002b00007c0c */ /* 0x000fe2000c701270 */
[----:B------:R-:W-:Y:S01]  /*56c90*/  ULDC UR43, c[0x0][0x228] ;  /* 0x00008a00002b7ab9 */ /* 0x000fe20000000800 */
[----:B------:R-:W-:Y:S02]  /*56ca0*/  LOP3.LUT R243, R243, 0x7fffffff, RZ, 0xc0, !PT ;  /* 0x7ffffffff3f37812 */ /* 0x000fe400078ec0ff */
[----:B------:R-:W-:Y:S02]  /*56cb0*/  @P3 LOP3.LUT R238, R238, 0x40000, RZ, 0xfc, !PT ;  /* 0x00040000eeee3812 */ /* 0x000fe400078efcff */
[----:B------:R-:W-:Y:S02]  /*56cc0*/  LOP3.LUT R244, R244, 0x7fffffff, RZ, 0xc0, !PT ;  /* 0x7ffffffff4f47812 */ /* 0x000fe400078ec0ff */
[----:B------:R-:W-:-:S02]  /*56cd0*/  LOP3.LUT R238, R238, 0xfffdffff, RZ, 0xc0, !PT ;  /* 0xfffdffffeeee7812 */ /* 0x000fc400078ec0ff */
[----:B------:R-:W-:Y:S02]  /*56ce0*/  LOP3.LUT R245, R245, 0x7fffffff, RZ, 0xc0, !PT ;  /* 0x7ffffffff5f57812 */ /* 0x000fe400078ec0ff */
[----:B------:R-:W-:Y:S02]  /*56cf0*/  @P2 LOP3.LUT R238, R238, 0x20000, RZ, 0xfc, !PT ;  /* 0x00020000eeee2812 */ /* 0x000fe400078efcff */
[----:B------:R-:W-:Y:S02]  /*56d00*/  ISETP.GE.AND P2, PT, R219, UR31, PT ;  /* 0x0000001fdb007c0c */ /* 0x000fe4000bf46270 */
[----:B------:R-:W-:Y:S02]  /*56d10*/  LOP3.LUT R238, R238, 0xffffbfff, RZ, 0xc0, !PT ;  /* 0xffffbfffeeee7812 */ /* 0x000fe400078ec0ff */
[----:B------:R-:W-:Y:S01]  /*56d20*/  ISETP.LT.AND P3, PT, R3, UR24, !P2 ;  /* 0x0000001803007c0c */ /* 0x000fe2000d761270 */
[----:B------:R-:W-:Y:S01]  /*56d30*/  ULDC UR24, c[0x0][0x228] ;  /* 0x00008a0000187ab9 */ /* 0x000fe20000000800 */
[----:B------:R-:W-:Y:S01]  /*56d40*/  ISETP.LT.AND P2, PT, R2, UR32, !P2 ;  /* 0x0000002002007c0c */ /* 0x000fe2000d741270 */
[----:B------:R-:W-:Y:S01]  /*56d50*/  ULDC UR32, c[0x0][0x228] ;  /* 0x00008a0000207ab9 */ /* 0x000fe20000000800 */
[----:B------:R-:W-:-:S02]  /*56d60*/  LOP3.LUT R246, R246, 0x7fffffff, RZ, 0xc0, !PT ;  /* 0x7ffffffff6f67812 */ /* 0x000fc400078ec0ff */
[----:B------:R-:W-:Y:S02]  /*56d70*/  LOP3.LUT R247, R247, 0x7fffffff, RZ, 0xc0, !PT ;  /* 0x7ffffffff7f77812 */ /* 0x000fe400078ec0ff */
[----:B------:R-:W-:Y:S02]  /*56d80*/  LOP3.LUT R248, R248, 0x7fffffff, RZ, 0xc0, !PT ;  /* 0x7ffffffff8f87812 */ /* 0x000fe400078ec0ff */
[----:B------:R-:W-:-:S03]  /*56d90*/  LOP3.LUT R249, R249, 0x7fffffff, RZ, 0xc0, !PT ;  /* 0x7ffffffff9f97812 */ /* 0x000fc600078ec0ff */
[----:B------:R-:W-:-:S04]  /*56da0*/  @P3 LOP3.LUT R238, R238, 0x4000, RZ, 0xfc, !PT ;  /* 0x00004000eeee3812 */ /* 0x000fc800078efcff */
[----:B------:R-:W-:-:S04]  /*56db0*/  LOP3.LUT R238, R238, 0xffffdfff, RZ, 0xc0, !PT ;  /* 0xffffdfffeeee7812 */ /* 0x000fc800078ec0ff */
        /* <DEDUP_REMOVED lines=9> */
[----:B------:R-:W-:Y:S02]  /*56e50*/  ISETP.GE.AND P1, PT, R225, UR15, PT ;  /* 0x0000000fe1007c0c */ /* 0x000fe4000bf26270 */
[----:B------:R-:W-:Y:S02]  /*56e60*/  LOP3.LUT R238, R238, 0xfdffffff, RZ, 0xc0, !PT ;  /* 0xfdffffffeeee7812 */ /* 0x000fe400078ec0ff */
[----:B------:R-:W-:Y:S01]  /*56e70*/  ISETP.LT.AND P2, PT, R3, UR60, !P1 ;  /* 0x0000003c03007c0c */ /* 0x000fe2000cf41270 */
[----:B------:R-:W-:Y:S01]  /*56e80*/  ULDC UR60, c[0x0][0x228] ;  /* 0x00008a00003c7ab9 */ /* 0x000fe20000000800 */
[----:B------:R-:W-:Y:S01]  /*56e90*/  ISETP.LT.AND P1, PT, R2, UR59, !P1 ;  /* 0x0000003b02007c0c */ /* 0x000fe2000cf21270 */
[----:B------:R-:W-:-:S10]  /*56ea0*/  ULDC UR59, c[0x0][0x228] ;  /* 0x00008a00003b7ab9 */ /* 0x000fd40000000800 */
        /* <DEDUP_REMOVED lines=8> */
[----:B------:R-:W-:-:S09]  /*56f30*/  ISETP.GE.AND P1, PT, R222, UR11, PT ;  /* 0x0000000bde007c0c */ /* 0x000fd2000bf26270 */
[----:B------:R-:W-:Y:S02]  /*56f40*/  @P3 LOP3.LUT R238, R238, 0x800000, RZ, 0xfc, !PT ;  /* 0x00800000eeee3812 */ /* 0x000fe400078efcff */
[----:B------:R-:W-:Y:S02]  /*56f50*/  ISETP.LT.AND P3, PT, R3, UR6, !P1 ;  /* 0x0000000603007c0c */ /* 0x000fe4000cf61270 */
[----:B------:R-:W-:-:S04]  /*56f60*/  LOP3.LUT R238, R238, 0xffbfffff, RZ, 0xc0, !PT ;  /* 0xffbfffffeeee7812 */ /* 0x000fc800078ec0ff */
[----:B------:R-:W-:Y:S02]  /*56f70*/  @P2 LOP3.LUT R238, R238, 0x400000, RZ, 0xfc, !PT ;  /* 0x00400000eeee2812 */ /* 0x000fe400078efcff */
[----:B------:R-:W-:Y:S01]  /*56f80*/  ISETP.LT.AND P2, PT, R2, UR7, !P1 ;  /* 0x0000000702007c0c */ /* 0x000fe2000cf41270 */
[----:B------:R-:W-:Y:S01]  /*56f90*/  ULDC.64 UR6, c[0x0][0x228] ;  /* 0x00008a0000067ab9 */ /* 0x000fe20000000a00 */
[----:B------:R-:W-:Y:S02]  /*56fa0*/  LOP3.LUT R238, R238, 0xffefffff, RZ, 0xc0, !PT ;  /* 0xffefffffeeee7812 */ /* 0x000fe400078ec0ff */
[----:B------:R-:W-:Y:S02]  /*56fb0*/  ISETP.GE.AND P1, PT, R220, UR29, PT ;  /* 0x0000001ddc007c0c */ /* 0x000fe4000bf26270 */
[----:B------:R-:W-:Y:S02]  /*56fc0*/  @P3 LOP3.LUT R238, R238, 0x100000, RZ, 0xfc, !PT ;  /* 0x00100000eeee3812 */ /* 0x000fe400078efcff */
[----:B------:R-:W-:Y:S01]  /*56fd0*/  ISETP.LT.AND P3, PT, R3, UR8, !P1 ;  /* 0x0000000803007c0c */ /* 0x000fe2000cf61270 */
[----:B------:R-:W-:Y:S01]  /*56fe0*/  ULDC UR8, c[0x0][0x228] ;  /* 0x00008a0000087ab9 */ /* 0x000fe20000000800 */
[----:B------:R-:W-:-:S04]  /*56ff0*/  LOP3.LUT R238, R238, 0xfff7ffff, RZ, 0xc0, !PT ;  /* 0xfff7ffffeeee7812 */ /* 0x000fc800078ec0ff */
[----:B------:R-:W-:Y:S02]  /*57000*/  @P2 LOP3.LUT R238, R238, 0x80000, RZ, 0xfc, !PT ;  /* 0x00080000eeee2812 */ /* 0x000fe400078efcff */
[----:B------:R-:W-:Y:S01]  /*57010*/  ISETP.LT.AND P2, PT, R2, UR10, !P1 ;  /* 0x0000000a02007c0c */ /* 0x000fe2000cf41270 */
[----:B------:R-:W-:Y:S01]  /*57020*/  ULDC.64 UR10, c[0x0][0x228] ;  /* 0x00008a00000a7ab9 */ /* 0x000fe20000000a00 */
[----:B------:R-:W-:Y:S02]  /*57030*/  LOP3.LUT R238, R238, 0xfffeffff, RZ, 0xc0, !PT ;  /* 0xfffeffffeeee7812 */ /* 0x000fe400078ec0ff */
[----:B------:R-:W-:Y:S02]  /*57040*/  ISETP.GE.AND P1, PT, R218, UR27, PT ;  /* 0x0000001bda007c0c */ /* 0x000fe4000bf26270 */
[----:B------:R-:W-:Y:S02]  /*57050*/  @P3 LOP3.LUT R238, R238, 0x10000, RZ, 0xfc, !PT ;  /* 0x00010000eeee3812 */ /* 0x000fe400078efcff */
[----:B------:R-:W-:-:S02]  /*57060*/  ISETP.LT.AND P3, PT, R3, UR12, !P1 ;  /* 0x0000000c03007c0c */ /* 0x000fc4000cf61270 */
[----:B------:R-:W-:-:S04]  /*57070*/  LOP3.LUT R238, R238, 0xffff7fff, RZ, 0xc0, !PT ;  /* 0xffff7fffeeee7812 */ /* 0x000fc800078ec0ff */
[----:B------:R-:W-:Y:S02]  /*57080*/  @P2 LOP3.LUT R238, R238, 0x8000, RZ, 0xfc, !PT ;  /* 0x00008000eeee2812 */ /* 0x000fe400078efcff */
[----:B------:R-:W-:Y:S01]  /*57090*/  ISETP.LT.AND P2, PT, R2, UR13, !P1 ;  /* 0x0000000d02007c0c */ /* 0x000fe2000cf41270 */
[----:B------:R-:W-:Y:S01]  /*570a0*/  ULDC.64 UR12, c[0x0][0x228] ;  /* 0x00008a00000c7ab9 */ /* 0x000fe20000000a00 */
[----:B------:R-:W-:Y:S02]  /*570b0*/  LOP3.LUT R238, R238, 0xffffefff, RZ, 0xc0, !PT ;  /* 0xffffefffeeee7812 */ /* 0x000fe400078ec0ff */
[----:B------:R-:W-:Y:S01]  /*570c0*/  ISETP.GE.AND P1, PT, R217, UR35, PT ;  /* 0x00000023d9007c0c */ /* 0x000fe2000bf26270 */
[----:B------:R-:W-:Y:S01]  /*570d0*/  ULDC UR35, c[0x0][0x228] ;  /* 0x00008a0000237ab9 */ /* 0x000fe20000000800 */
        /* <DEDUP_REMOVED lines=13> */
[----:B------:R-:W-:Y:S02]  /*571b0*/  ISETP.LT.AND P2, PT, R2, UR16, !P1 ;  /* 0x0000001002007c0c */ /* 0x000fe4000cf41270 */
        /* <DEDUP_REMOVED lines=33> */
[----:B------:R-:W-:-:S10]  /*573d0*/  ULDC.64 UR28, c[0x0][0x228] ;  /* 0x00008a00001c7ab9 */ /* 0x000fd40000000a00 */
[----:B------:R-:W-:Y:S02]  /*573e0*/  @P2 LOP3.LUT R238, R238, 0x1, RZ, 0xfc, !PT ;  /* 0x00000001eeee2812 */ /* 0x000fe400078efcff */
[----:B------:R-:W-:Y:S02]  /*573f0*/  @P1 LOP3.LUT R239, R239, 0x80000000, RZ, 0xfc, !PT ;  /* 0x80000000efef1812 */ /* 0x000fe400078efcff */
[----:B------:R-:W-:Y:S01]  /*57400*/  ISETP.GE.AND P1, PT, R211, UR5, PT ;  /* 0x00000005d3007c0c */ /* 0x000fe2000bf26270 */
[----:B------:R-:W-:Y:S01]  /*57410*/  ULDC.64 UR4, c[0x0][0x228] ;  /* 0x00008a0000047ab9 */ /* 0x000fe20000000a00 */
[----:B------:R-:W-:Y:S02]  /*57420*/  LOP3.LUT R239, R239, 0xbfffffff, RZ, 0xc0, !PT ;  /* 0xbfffffffefef7812 */ /* 0x000fe400078ec0ff */
[----:B------:R-:W-:Y:S02]  /*57430*/  ISETP.LT.AND P2, PT, R3, UR28, !P1 ;  /* 0x0000001c03007c0c */ /* 0x000fe4000cf41270 */
[----:B------:R-:W-:Y:S01]  /*57440*/  ISETP.LT.AND P1, PT, R2, UR30, !P1 ;  /* 0x0000001e02007c0c */ /* 0x000fe2000cf21270 */
[----:B------:R-:W-:-:S10]  /*57450*/  ULDC UR30, c[0x0][0x228] ;  /* 0x00008a00001e7ab9 */ /* 0x000fd40000000800 */
        /* <DEDUP_REMOVED lines=44> */
[----:B------:R-:W-:Y:S01]  /*57720*/  ULDC UR30, c[0x0][0x228] ;  /* 0x00008a00001e7ab9 */ /* 0x000fe20000000800 */
[----:B------:R-:W-:Y:S01]  /*57730*/  ISETP.GE.AND P1, PT, R205, UR29, PT ;  /* 0x0000001dcd007c0c */ /* 0x000fe2000bf26270 */
[----:B------:R-:W-:-:S08]  /*57740*/  ULDC.64 UR28, c[0x0][0x228] ;  /* 0x00008a00001c7ab9 */ /* 0x000fd00000000a00 */
[----:B------:R-:W-:Y:S02]  /*57750*/  @P3 LOP3.LUT R239, R239, 0x100000, RZ, 0xfc, !PT ;  /* 0x00100000efef3812 */ /* 0x000fe400078efcff */
[----:B------:R-:W-:Y:S02]  /*57760*/  ISETP.LT.AND P3, PT, R3, UR16, !P1 ;  /* 0x0000001003007c0c */ /* 0x000fe4000cf61270 */
[----:B------:R-:W-:-:S04]  /*57770*/  LOP3.LUT R239, R239, 0xfff7ffff, RZ, 0xc0, !PT ;  /* 0xfff7ffffefef7812 */ /* 0x000fc800078ec0ff */
[----:B------:R-:W-:Y:S02]  /*57780*/  @P2 LOP3.LUT R239, R239, 0x80000, RZ, 0xfc, !PT ;  /* 0x00080000efef2812 */ /* 0x000fe400078efcff */
[----:B------:R-:W-:Y:S01]  /*57790*/  ISETP.LT.AND P2, PT, R2, UR20, !P1 ;  /* 0x0000001402007c0c */ /* 0x000fe2000cf41270 */
[----:B------:R-:W-:Y:S01]  /*577a0*/  ULDC.64 UR20, c[0x0][0x228] ;  /* 0x00008a0000147ab9 */ /* 0x000fe20000000a00 */
[----:B------:R-:W-:Y:S02]  /*577b0*/  LOP3.LUT R239, R239, 0xfffbffff, RZ, 0xc0, !PT ;  /* 0xfffbffffefef7812 */ /* 0x000fe400078ec0ff */
[----:B------:R-:W-:Y:S01]  /*577c0*/  ISETP.GE.AND P1, PT, R204, UR5, PT ;  /* 0x00000005cc007c0c */ /* 0x000fe2000bf26270 */
[----:B------:R-:W-:Y:S01]  /*577d0*/  ULDC.64 UR4, c[0x0][0x228] ;  /* 0x00008a0000047ab9 */ /* 0x000fe20000000a00 */
[----:B------:R-:W-:Y:S02]  /*577e0*/  @P3 LOP3.LUT R239, R239, 0x40000, RZ, 0xfc, !PT ;  /* 0x00040000efef3812 */ /* 0x000fe400078efcff */
[----:B------:R-:W-:-:S02]  /*577f0*/  ISETP.LT.AND P3, PT, R3, UR20, !P1 ;  /* 0x0000001403007c0c */ /* 0x000fc4000cf61270 */
[----:B------:R-:W-:-:S04]  /*57800*/  LOP3.LUT R239, R239, 0xfffdffff, RZ, 0xc0, !PT ;  /* 0xfffdffffefef7812 */ /* 0x000fc800078ec0ff */
[----:B------:R-:W-:Y:S02]  /*57810*/  @P2 LOP3.LUT R239, R239, 0x20000, RZ, 0xfc, !PT ;  /* 0x00020000efef2812 */ /* 0x000fe400078efcff */
[----:B------:R-:W-:Y:S02]  /*57820*/  ISETP.LT.AND P2, PT, R2, UR22, !P1 ;  /* 0x0000001602007c0c */ /* 0x000fe4000cf41270 */
[----:B------:R-:W-:Y:S02]  /*57830*/  LOP3.LUT R239, R239, 0xfffeffff, RZ, 0xc0, !PT ;  /* 0xfffeffffefef7812 */ /* 0x000fe400078ec0ff */
[----:B------:R-:W-:Y:S01]  /*57840*/  ISETP.GE.AND P1, PT, R203, UR7, PT ;  /* 0x00000007cb007c0c */ /* 0x000fe2000bf26270 */
[----:B------:R-:W-:Y:S01]  /*57850*/  ULDC.64 UR6, c[0x0][0x228] ;  /* 0x00008a0000067ab9 */ /* 0x000fe20000000a00 */
        /* <DEDUP_REMOVED lines=8> */
[----:B------:R-:W-:Y:S01]  /*578e0*/  ISETP.GE.AND P1, PT, R202, UR11, PT ;  /* 0x0000000bca007c0c */ /* 0x000fe2000bf26270 */
[----:B------:R-:W-:Y:S01]  /*578f0*/  ULDC.64 UR10, c[0x0][0x228] ;  /* 0x00008a00000a7ab9 */ /* 0x000fe20000000a00 */
[----:B------:R-:W-:-:S04]  /*57900*/  @P3 LOP3.LUT R239, R239, 0x4000, RZ, 0xfc, !PT ;  /* 0x00004000efef3812 */ /* 0x000fc800078efcff */
[----:B------:R-:W-:-:S04]  /*57910*/  LOP3.LUT R239, R239, 0xffffdfff, RZ, 0xc0, !PT ;  /* 0xffffdfffefef7812 */ /* 0x000fc800078ec0ff */
[----:B------:R-:W-:Y:S02]  /*57920*/  @P2 LOP3.LUT R239, R239, 0x2000, RZ, 0xfc, !PT ;  /* 0x00002000efef2812 */ /* 0x000fe400078efcff */
[----:B------:R-:W-:Y:S02]  /*57930*/  ISETP.LT.AND P2, PT, R3, UR6, !P1 ;  /* 0x0000000603007c0c */ /* 0x000fe4000cf41270 */
[----:B------:R-:W-:Y:S01]  /*57940*/  ISETP.LT.AND P1, PT, R2, UR47, !P1 ;  /* 0x0000002f02007c0c */ /* 0x000fe2000cf21270 */
[----:B------:R-:W-:Y:S01]  /*57950*/  ULDC UR47, c[0x0][0x228] ;  /* 0x00008a00002f7ab9 */ /* 0x000fe20000000800 */
        /* <DEDUP_REMOVED lines=41> */
[----:B------:R-:W-:Y:S01]  /*57bf0*/  ULDC UR5, c[0x0][0x228] ;  /* 0x00008a0000057ab9 */ /* 0x000fe20000000800 */
        /* <DEDUP_REMOVED lines=13> */
[----:B------:R-:W-:Y:S02]  /*57cd0*/  @P2 LOP3.LUT R239, R239, 0x1, RZ, 0xfc, !PT ;  /* 0x00000001efef2812 */ /* 0x000fe400078efcff */
[----:B------:R-:W-:Y:S02]  /*57ce0*/  @P1 LOP3.LUT R240, R240, 0x80000000, RZ, 0xfc, !PT ;  /* 0x80000000f0f01812 */ /* 0x000fe400078efcff */
[----:B------:R-:W-:Y:S01]  /*57cf0*/  ISETP.GE.AND P1, PT, R195, UR11, PT ;  /* 0x0000000bc3007c0c */ /* 0x000fe2000bf26270 */
[----:B------:R-:W-:Y:S01]  /*57d00*/  ULDC.64 UR10, c[0x0][0x228] ;  /* 0x00008a00000a7ab9 */ /* 0x000fe20000000a00 */
        /* <DEDUP_REMOVED lines=87> */
[----:B------:R-:W-:Y:S01]  /*58280*/  ISETP.LT.AND P2, PT, R3, UR24, !P1 ;  /* 0x0000001803007c0c */ /* 0x000fe2000cf41270 */
[----:B------:R-:W-:Y:S01]  /*58290*/  ULDC UR24, c[0x0][0x228] ;  /* 0x00008a0000187ab9 */ /* 0x000fe20000000800 */
        /* <DEDUP_REMOVED lines=29> */
[----:B------:R-:W-:-:S11]  /*58470*/  ISETP.LT.AND P1, PT, R2, UR36, !P1 ;  /* 0x0000002402007c0c */ /* 0x000fd6000cf21270 */
        /* <DEDUP_REMOVED lines=765> */
[----:B------:R-:W-:-:S08]  /*5b450*/  ULDC.64 UR32, c[0x0][0x228] ;  /* 0x00008a0000207ab9 */ /* 0x000fd00000000a00 */
[----:B------:R-:W-:Y:S02]  /*5b460*/  @P3 LOP3.LUT R246, R246, 0x4000000, RZ, 0xfc, !PT ;  /* 0x04000000f6f63812 */ /* 0x000fe400078efcff */
[----:B------:R-:W-:Y:S02]  /*5b470*/  ISETP.LT.AND P3, PT, R3, UR24, !P1 ;  /* 0x0000001803007c0c */ /* 0x000fe4000cf61270 */
[----:B------:R-:W-:-:S04]  /*5b480*/  LOP3.LUT R246, R246, 0xfdffffff, RZ, 0xc0, !PT ;  /* 0xfdfffffff6f67812 */ /* 0x000fc800078ec0ff */
[----:B------:R-:W-:Y:S02]  /*5b490*/  @P2 LOP3.LUT R246, R246, 0x2000000, RZ, 0xfc, !PT ;  /* 0x02000000f6f62812 */ /* 0x000fe400078efcff */
[----:B------:R-:W-:Y:S01]  /*5b4a0*/  ISETP.LT.AND P2, PT, R2, UR43, !P1 ;  /* 0x0000002b02007c0c */ /* 0x000fe2000cf41270 */
[----:B------:R-:W-:Y:S01]  /*5b4b0*/  ULDC UR43, c[0x0][0x228] ;  /* 0x00008a00002b7ab9 */ /* 0x000fe20000000800 */
        /* <DEDUP_REMOVED lines=76> */
[----:B------:R-:W-:-:S04]  /*5b980*/  @P3 LOP3.LUT R246, R246, 0x40, RZ, 0xfc, !PT ;  /* 0x00000040f6f63812 */ /* 0x000fc800078efcff */
[----:B------:R-:W-:-:S04]  /*5b990*/  LOP3.LUT R246, R246, 0xffffffdf, RZ, 0xc0, !PT ;  /* 0xffffffdff6f67812 */ /* 0x000fc800078ec0ff */
[----:B------:R-:W-:Y:S02]  /*5b9a0*/  @P2 LOP3.LUT R246, R246, 0x20, RZ, 0xfc, !PT ;  /* 0x00000020f6f62812 */ /* 0x000fe400078efcff */
[----:B------:R-:W-:Y:S02]  /*5b9b0*/  ISETP.LT.AND P2, PT, R3, UR28, !P1 ;  /* 0x0000001c03007c0c */ /* 0x000fe4000cf41270 */
[----:B------:R-:W-:Y:S01]  /*5b9c0*/  ISETP.LT.AND P1, PT, R2, UR5, !P1 ;  /* 0x0000000502007c0c */ /* 0x000fe2000cf21270 */
[----:B------:R-:W-:Y:S01]  /*5b9d0*/  ULDC.64 UR4, c[0x0][0x228] ;  /* 0x00008a0000047ab9 */ /* 0x000fe20000000a00 */
        /* <DEDUP_REMOVED lines=19> */
[----:B------:R-:W-:Y:S02]  /*5bb10*/  @P2 LOP3.LUT R246, R246, 0x1, RZ, 0xfc, !PT ;  /* 0x00000001f6f62812 */ /* 0x000fe400078efcff */
        /* <DEDUP_REMOVED lines=236> */
[----:B------:R-:W-:-:S02]  /*5c9e0*/  ULDC.64 UR14, c[0x0][0x228] ;  /* 0x00008a00000e7ab9 */ /* 0x000fc40000000a00 */
[----:B------:R-:W-:-:S06]  /*5c9f0*/  ISETP.GE.AND P6, PT, R0, UR15, PT ;  /* 0x0000000f00007c0c */ /* 0x000fcc000bfc6270 */
[----:B------:R-:W-:-:S04]  /*5ca00*/  @P3 LOP3.LUT R248, R248, 0x400, RZ, 0xfc, !PT ;  /* 0x00000400f8f83812 */ /* 0x000fc800078efcff */
[----:B------:R-:W-:-:S04]  /*5ca10*/  LOP3.LUT R248, R248, 0xfffffdff, RZ, 0xc0, !PT ;  /* 0xfffffdfff8f87812 */ /* 0x000fc800078ec0ff */
[----:B------:R-:W-:Y:S02]  /*5ca20*/  @P2 LOP3.LUT R248, R248, 0x200, RZ, 0xfc, !PT ;  /* 0x00000200f8f82812 */ /* 0x000fe400078efcff */
[----:B------:R-:W-:Y:S02]  /*5ca30*/  ISETP.LT.AND P2, PT, R3, UR30, !P1 ;  /* 0x0000001e03007c0c */ /* 0x000fe4000cf41270 */
[----:B------:R-:W-:Y:S01]  /*5ca40*/  ISETP.LT.AND P1, PT, R2, UR54, !P1 ;  /* 0x0000003602007c0c */ /* 0x000fe2000cf21270 */
[----:B------:R-:W-:Y:S01]  /*5ca50*/  ULDC.64 UR54, c[0x0][0x228] ;  /* 0x00008a0000367ab9 */ /* 0x000fe20000000a00 */
[----:B------:R-:W-:Y:S02]  /*5ca60*/  LOP3.LUT R248, R248, 0xfffffeff, RZ, 0xc0, !PT ;  /* 0xfffffefff8f87812 */ /* 0x000fe400078ec0ff */
[----:B------:R-:W-:-:S07]  /*5ca70*/  ISETP.GE.AND P5, PT, R33, UR55, PT ;  /* 0x0000003721007c0c */ /* 0x000fce000bfa6270 */
        /* <DEDUP_REMOVED lines=8> */
[----:B------:R-:W-:Y:S02]  /*5cb00*/  ISETP.LT.AND P2, PT, R2, UR56, !P1 ;  /* 0x0000003802007c0c */ /* 0x000fe4000cf41270 */
        /* <DEDUP_REMOVED lines=35> */
[----:B------:R-:W-:-:S02]  /*5cd40*/  ISETP.LT.AND P2, PT, R2, UR61, !P1 ;  /* 0x0000003d02007c0c */ /* 0x000fc4000cf41270 */
[----:B------:R-:W-:Y:S01]  /*5cd50*/  ISETP.GE.AND P1, PT, R49, UR31, PT ;  /* 0x0000001f31007c0c */ /* 0x000fe2000bf26270 */
[----:B------:R-:W-:Y:S02]  /*5cd60*/  ULDC.64 UR30, c[0x0][0x228] ;  /* 0x00008a00001e7ab9 */ /* 0x000fe40000000a00 */
[----:B------:R-:W-:-:S06]  /*5cd70*/  ISETP.LT.AND P4, PT, R3, UR30, !P5 ;  /* 0x0000001e03007c0c */ /* 0x000fcc000ef81270 */
        /* <DEDUP_REMOVED lines=10> */
[----:B------:R-:W-:Y:S02]  /*5ce20*/  ISETP.GE.AND P1, PT, R48, UR39, PT ;  /* 0x0000002730007c0c */ /* 0x000fe4000bf26270 */
[----:B------:R-:W-:Y:S02]  /*5ce30*/  LOP3.LUT R249, R249, 0xfbffffff, RZ, 0xc0, !PT ;  /* 0xfbfffffff9f97812 */ /* 0x000fe400078ec0ff */
[----:B------:R-:W-:Y:S02]  /*5ce40*/  ISETP.LT.AND P2, PT, R3, UR8, !P1 ;  /* 0x0000000803007c0c */ /* 0x000fe4000cf41270 */
[C---:B------:R-:W-:Y:S01]  /*5ce50*/  ISETP.LT.AND P1, PT, R2.reuse, UR38, !P1 ;  /* 0x0000002602007c0c */ /* 0x040fe2000cf21270 */
[----:B------:R-:W-:Y:S02]  /*5ce60*/  ULDC.64 UR38, c[0x0][0x228] ;  /* 0x00008a0000267ab9 */ /* 0x000fe40000000a00 */
[----:B------:R-:W-:-:S08]  /*5ce70*/  ISETP.LT.AND P5, PT, R2, UR38, !P5 ;  /* 0x0000002602007c0c */ /* 0x000fd0000efa1270 */
[----:B------:R-:W-:-:S04]  /*5ce80*/  @P2 LOP3.LUT R249, R249, 0x4000000, RZ, 0xfc, !PT ;  /* 0x04000000f9f92812 */ /* 0x000fc800078efcff */
[----:B------:R-:W-:-:S04]  /*5ce90*/  LOP3.LUT R249, R249, 0xfdffffff, RZ, 0xc0, !PT ;  /* 0xfdfffffff9f97812 */ /* 0x000fc800078ec0ff */
[----:B------:R-:W-:Y:S02]  /*5cea0*/  @P1 LOP3.LUT R249, R249, 0x2000000, RZ, 0xfc, !PT ;  /* 0x02000000f9f91812 */ /* 0x000fe400078efcff */
[----:B------:R-:W-:Y:S02]  /*5ceb0*/  ISETP.GE.AND P1, PT, R47, UR17, PT ;  /* 0x000000112f007c0c */ /* 0x000fe4000bf26270 */
[----:B------:R-:W-:Y:S02]  /*5cec0*/  LOP3.LUT R249, R249, 0xfeffffff, RZ, 0xc0, !PT ;  /* 0xfefffffff9f97812 */ /* 0x000fe400078ec0ff */
[C---:B------:R-:W-:Y:S02]  /*5ced0*/  ISETP.LT.AND P2, PT, R3.reuse, UR48, !P1 ;  /* 0x0000003003007c0c */ /* 0x040fe4000cf41270 */
[----:B------:R-:W-:Y:S01]  /*5cee0*/  ISETP.LT.AND P1, PT, R2, UR16, !P1 ;  /* 0x0000001002007c0c */ /* 0x000fe2000cf21270 */
[----:B------:R-:W-:Y:S02]  /*5cef0*/  ULDC.64 UR16, c[0x0][0x228] ;  /* 0x00008a0000107ab9 */ /* 0x000fe40000000a00 */
[----:B------:R-:W-:-:S08]  /*5cf00*/  ISETP.LT.AND P6, PT, R3, UR16, !P6 ;  /* 0x0000001003007c0c */ /* 0x000fd0000f7c1270 */
[----:B------:R-:W-:-:S04]  /*5cf10*/  @P2 LOP3.LUT R249, R249, 0x1000000, RZ, 0xfc, !PT ;  /* 0x01000000f9f92812 */ /* 0x000fc800078efcff */
[----:B------:R-:W-:-:S04]  /*5cf20*/  LOP3.LUT R249, R249, 0xff7fffff, RZ, 0xc0, !PT ;  /* 0xff7ffffff9f97812 */ /* 0x000fc800078ec0ff */
[----:B------:R-:W-:Y:S02]  /*5cf30*/  @P1 LOP3.LUT R249, R249, 0x800000, RZ, 0xfc, !PT ;  /* 0x00800000f9f91812 */ /* 0x000fe400078efcff */
[----:B------:R-:W-:Y:S02]  /*5cf40*/  ISETP.GE.AND P1, PT, R46, UR7, PT ;  /* 0x000000072e007c0c */ /* 0x000fe4000bf26270 */
[----:B------:R-:W-:Y:S02]  /*5cf50*/  LOP3.LUT R249, R249, 0xffbfffff, RZ, 0xc0, !PT ;  /* 0xffbffffff9f97812 */ /* 0x000fe400078ec0ff */
[----:B------:R-:W-:Y:S02]  /*5cf60*/  ISETP.LT.AND P3, PT, R3, UR10, !P1 ;  /* 0x0000000a03007c0c */ /* 0x000fe4000cf61270 */
[----:B------:R-:W-:Y:S01]  /*5cf70*/  ISETP.LT.AND P2, PT, R2, UR18, !P1 ;  /* 0x0000001202007c0c */ /* 0x000fe2000cf41270 */
[----:B------:R-:W-:Y:S01]  /*5cf80*/  ULDC UR18, c[0x0][0x228] ;  /* 0x00008a0000127ab9 */ /* 0x000fe20000000800 */
[----:B------:R-:W-:-:S09]  /*5cf90*/  ISETP.GE.AND P1, PT, R45, UR19, PT ;  /* 0x000000132d007c0c */ /* 0x000fd2000bf26270 */
[----:B------:R-:W-:Y:S02]  /*5cfa0*/  @P3 LOP3.LUT R249, R249, 0x400000, RZ, 0xfc, !PT ;  /* 0x00400000f9f93812 */ /* 0x000fe400078efcff */
[----:B------:R-:W-:Y:S02]  /*5cfb0*/  ISETP.LT.AND P3, PT, R3, UR50, !P1 ;  /* 0x0000003203007c0c */ /* 0x000fe4000cf61270 */
[----:B------:R-:W-:-:S04]  /*5cfc0*/  LOP3.LUT R249, R249, 0xffdfffff, RZ, 0xc0, !PT ;  /* 0xffdffffff9f97812 */ /* 0x000fc800078ec0ff */
[----:B------:R-:W-:Y:S02]  /*5cfd0*/  @P2 LOP3.LUT R249, R249, 0x200000, RZ, 0xfc, !PT ;  /* 0x00200000f9f92812 */ /* 0x000fe400078efcff */
[----:B------:R-:W-:Y:S01]  /*5cfe0*/  ISETP.LT.AND P2, PT, R2, UR6, !P1 ;  /* 0x0000000602007c0c */ /* 0x000fe2000cf41270 */
[----:B------:R-:W-:Y:S01]  /*5cff0*/  ULDC UR6, c[0x0][0x228] ;  /* 0x00008a0000067ab9 */ /* 0x000fe20000000800 */
[----:B------:R-:W-:Y:S02]  /*5d000*/  LOP3.LUT R249, R249, 0xffefffff, RZ, 0xc0, !PT ;  /* 0xffeffffff9f97812 */ /* 0x000fe400078ec0ff */
[----:B------:R-:W-:Y:S02]  /*5d010*/  ISETP.GE.AND P1, PT, R44, UR41, PT ;  /* 0x000000292c007c0c */ /* 0x000fe4000bf26270 */
[----:B------:R-:W-:Y:S02]  /*5d020*/  @P3 LOP3.LUT R249, R249, 0x100000, RZ, 0xfc, !PT ;  /* 0x00100000f9f93812 */ /* 0x000fe400078efcff */
[----:B------:R-:W-:-:S02]  /*5d030*/  ISETP.LT.AND P3, PT, R3, UR22, !P1 ;  /* 0x0000001603007c0c */ /* 0x000fc4000cf61270 */
        /* <DEDUP_REMOVED lines=20> */
[----:B------:R-:W-:-:S09]  /*5d180*/  ISETP.GE.AND P1, PT, R41, UR49, PT ;  /* 0x0000003129007c0c */ /* 0x000fd2000bf26270 */
        /* <DEDUP_REMOVED lines=44> */
[----:B------:R-:W-:Y:S02]  /*5d450*/  LOP3.LUT R249, R249, 0xfffffffd, RZ, 0xc0, !PT ;  /* 0xfffffffdf9f97812 */ /* 0x000fe400078ec0ff */
[----:B------:R-:W-:Y:S02]  /*5d460*/  ISETP.LT.AND P1, PT, R2, UR36, !P1 ;  /* 0x0000002402007c0c */ /* 0x000fe4000cf21270 */
[----:B------:R-:W-:Y:S02]  /*5d470*/  @P3 LOP3.LUT R249, R249, 0x2, RZ, 0xfc, !PT ;  /* 0x00000002f9f93812 */ /* 0x000fe400078efcff */
[----:B------:R-:W-:Y:S02]  /*5d480*/  ISETP.GE.AND P3, PT, R34, UR21, PT ;  /* 0x0000001522007c0c */ /* 0x000fe4000bf66270 */
[----:B------:R-:W-:-:S04]  /*5d490*/  LOP3.LUT R249, R249, 0xfffffffe, RZ, 0xc0, !PT ;  /* 0xfffffffef9f97812 */ /* 0x000fc800078ec0ff */
[----:B------:R-:W-:Y:S02]  /*5d4a0*/  @P2 LOP3.LUT R249, R249, 0x1, RZ, 0xfc, !PT ;  /* 0x00000001f9f92812 */ /* 0x000fe400078efcff */
[----:B------:R-:W-:Y:S02]  /*5d4b0*/  ISETP.LT.AND P2, PT, R3, UR4, !P3 ;  /* 0x0000000403007c0c */ /* 0x000fe4000df41270 */
[----:B------:R-:W-:Y:S01]  /*5d4c0*/  ISETP.LT.AND P3, PT, R2, UR60, !P3 ;  /* 0x0000003c02007c0c */ /* 0x000fe2000df61270 */
[----:B------:R-:W2:Y:S01]  /*5d4d0*/  LDL.LU R219, [R1+0xd44] ;  /* 0x000d440001db7983 */ /* 0x000ea20000300800 */
[----:B------:R-:W-:Y:S01]  /*5d4e0*/  IADD3 R237, R237, UR46, R251 ;  /* 0x0000002eeded7c10 */ /* 0x000fe2000fffe0fb */
[----:B------:R-:W-:Y:S01]  /*5d4f0*/  ULDC.64 UR8, c[0x0][0x228] ;  /* 0x00008a0000087ab9 */ /* 0x000fe20000000a00 */
[----:B------:R-:W-:Y:S01]  /*5d500*/  ULDC.64 UR6, c[0x0][0x228] ;  /* 0x00008a0000067ab9 */ /* 0x000fe20000000a00 */
[----:B------:R-:W3:Y:S01]  /*5d510*/  LDL.LU R221, [R1+0xd3c] ;  /* 0x000d3c0001dd7983 */ /* 0x000ee20000300800 */
[----:B------:R-:W-:Y:S01]  /*5d520*/  ULDC.64 UR12, c[0x0][0x228] ;  /* 0x00008a00000c7ab9 */ /* 0x000fe20000000a00 */
[----:B------:R-:W-:Y:S01]  /*5d530*/  ULDC.64 UR10, c[0x0][0x228] ;  /* 0x00008a00000a7ab9 */ /* 0x000fe20000000a00 */
[----:B------:R-:W-:Y:S01]  /*5d540*/  ULDC.64 UR20, c[0x0][0x228] ;  /* 0x00008a0000147ab9 */ /* 0x000fe20000000a00 */
[----:B------:R-:W4:Y:S01]  /*5d550*/  LDL.LU R223, [R1+0xd38] ;  /* 0x000d380001df7983 */ /* 0x000f220000300800 */
[----:B------:R-:W-:Y:S01]  /*5d560*/  ULDC.64 UR18, c[0x0][0x228] ;  /* 0x00008a0000127ab9 */ /* 0x000fe20000000a00 */
[----:B------:R-:W-:Y:S01]  /*5d570*/  ULDC.64 UR14, c[0x0][0x228] ;  /* 0x00008a00000e7ab9 */ /* 0x000fe20000000a00 */
[----:B------:R-:W-:Y:S01]  /*5d580*/  ULDC.64 UR24, c[0x0][0x228] ;  /* 0x00008a0000187ab9 */ /* 0x000fe20000000a00 */
[----:B------:R-:W4:Y:S01]  /*5d590*/  LDL.LU R227, [R1+0xb84] ;  /* 0x000b840001e37983 */ /* 0x000f220000300800 */
[----:B------:R-:W-:-:S03]  /*5d5a0*/  ULDC.64 UR22, c[0x0][0x228] ;  /* 0x00008a0000167ab9 */ /* 0x000fc60000000a00 */
[----:B------:R-:W4:Y:S04]  /*5d5b0*/  LDL.LU R226, [R1+0x348] ;  /* 0x0003480001e27983 */ /* 0x000f280000300800 */
[----:B------:R-:W4:Y:S04]  /*5d5c0*/  LDL.LU R252, [R1+0x330] ;  /* 0x0003300001fc7983 */ /* 0x000f280000300800 */
[----:B------:R-:W4:Y:S04]  /*5d5d0*/  LDL.LU R216, [R1+0x1ac0] ;  /* 0x001ac00001d87983 */ /* 0x000f280000300800 */
[----:B------:R-:W-:Y:S04]  /*5d5e0*/  STL.64 [R1+0x1be0], R230 ;  /* 0x001be0e601007387 */ /* 0x000fe80000100a00 */
[----:B------:R-:W-:Y:S04]  /*5d5f0*/  STL.64 [R1+0x1bd8], R228 ;  /* 0x001bd8e401007387 */ /* 0x000fe80000100a00 */
[----:B------:R0:W-:Y:S04]  /*5d600*/  STL [R1+0x1bd4], R235 ;  /* 0x001bd4eb01007387 */ /* 0x0001e80000100800 */
[----:B------:R-:W-:Y:S04]  /*5d610*/  STL [R1+0x1bd0], R236 ;  /* 0x001bd0ec01007387 */ /* 0x000fe80000100800 */
[----:B------:R1:W-:Y:S04]  /*5d620*/  STL [R1+0x1bcc], R250 ;  /* 0x001bccfa01007387 */ /* 0x0003e80000100800 */
[----:B------:R-:W-:Y:S04]  /*5d630*/  STL [R1+0x1bc8], R0 ;  /* 0x001bc80001007387 */ /* 0x000fe80000100800 */
[----:B------:R1:W-:Y:S04]  /*5d640*/  STL.64 [R1+0x1bc0], R2 ;  /* 0x001bc00201007387 */ /* 0x0003e80000100a00 */
[----:B------:R-:W4:Y:S04]  /*5d650*/  LDL.LU R217, [R1+0x3c] ;  /* 0x00003c0001d97983 */ /* 0x000f280000300800 */
[----:B------:R-:W4:Y:S04]  /*5d660*/  LDL.LU R218, [R1+0x40] ;  /* 0x0000400001da7983 */ /* 0x000f280000300800 */
[----:B------:R-:W4:Y:S04]  /*5d670*/  LDL.LU R220, [R1+0x44] ;  /* 0x0000440001dc7983 */ /* 0x000f280000300800 */
[----:B------:R-:W4:Y:S04]  /*5d680*/  LDL.LU R222, [R1+0xd54] ;  /* 0x000d540001de7983 */ /* 0x000f280000300800 */
[----:B------:R-:W4:Y:S04]  /*5d690*/  LDL.LU R224, [R1+0xd48] ;  /* 0x000d480001e07983 */ /* 0x000f280000300800 */
[----:B------:R-:W4:Y:S01]  /*5d6a0*/  LDL.LU R225, [R1+0xd40] ;  /* 0x000d400001e17983 */ /* 0x000f220000300800 */
[----:B------:R-:W-:Y:S01]  /*5d6b0*/  BAR.SYNC.DEFER_BLOCKING 0x0 ;  /* 0x0000000000007b1d */ /* 0x000fe20000010000 */
[----:B--2---:R-:W-:-:S02]  /*5d6c0*/  LOP3.LUT R36, R219, 0xffff, RZ, 0xc0, !PT ;  /* 0x0000ffffdb247812 */ /* 0x004fc400078ec0ff */
[----:B---3--:R-:W-:-:S03]  /*5d6d0*/  LOP3.LUT R35, R221, 0xffff, RZ, 0xc0, !PT ;  /* 0x0000ffffdd237812 */ /* 0x008fc600078ec0ff */
[----:B------:R-:W2:Y:S01]  /*5d6e0*/  LDL.LU R221, [R1+0xb8c] ;  /* 0x000b8c0001dd7983 */ /* 0x000ea20000300800 */
[----:B----4-:R-:W-:Y:S02]  /*5d6f0*/  LOP3.LUT R33, R223, 0xffff, RZ, 0xc0, !PT ;  /* 0x0000ffffdf217812 */ /* 0x010fe400078ec0ff */
[----:B------:R-:W-:Y:S02]  /*5d700*/  LOP3.LUT R38, R227, 0xffff, RZ, 0xc0, !PT ;  /* 0x0000ffffe3267812 */ /* 0x000fe400078ec0ff */
[----:B------:R-:W-:Y:S02]  /*5d710*/  LOP3.LUT R37, R226, 0xffff, RZ, 0xc0, !PT ;  /* 0x0000ffffe2257812 */ /* 0x000fe400078ec0ff */
[----:B------:R-:W3:Y:S01]  /*5d720*/  LDL.LU R226, [R1+0xb88] ;  /* 0x000b880001e27983 */ /* 0x000ee20000300800 */
[----:B------:R-:W-:Y:S02]  /*5d730*/  SHF.R.U32.HI R211, RZ, 0x8, R36 ;  /* 0x00000008ffd37819 */ /* 0x000fe40000011624 */
[----:B------:R-:W-:-:S02]  /*5d740*/  PRMT R215, R36, 0x3340, R38 ;  /* 0x0000334024d77816 */ /* 0x000fc40000000026 */
[----:B------:R-:W-:Y:S02]  /*5d750*/  SHF.R.U32.HI R36, RZ, 0x8, R38 ;  /* 0x00000008ff247819 */ /* 0x000fe40000011626 */
[----:B------:R-:W-:Y:S02]  /*5d760*/  LOP3.LUT R34, R252, 0xffff, RZ, 0xc0, !PT ;  /* 0x0000fffffc227812 */ /* 0x000fe400078ec0ff */
[----:B------:R-:W-:Y:S01]  /*5d770*/  LOP3.LUT R211, R211, 0xffff, RZ, 0xc0, !PT ;  /* 0x0000ffffd3d37812 */ /* 0x000fe200078ec0ff */
[----:B------:R-:W4:Y:S01]  /*5d780*/  LDL.LU R252, [R1+0x368] ;  /* 0x0003680001fc7983 */ /* 0x000f220000300800 */
[----:B------:R-:W-:Y:S02]  /*5d790*/  LOP3.LUT R36, R36, 0xffff, RZ, 0xc0, !PT ;  /* 0x0000ffff24247812 */ /* 0x000fe400078ec0ff */
[----:B------:R-:W-:Y:S02]  /*5d7a0*/  SHF.R.U32.HI R227, RZ, 0x8, R33 ;  /* 0x00000008ffe37819 */ /* 0x000fe40000011621 */
[----:B0-----:R-:W-:-:S02]  /*5d7b0*/  PRMT R235, R33, 0x3340, R34 ;  /* 0x0000334021eb7816 */ /* 0x001fc40000000022 */
[----:B------:R-:W-:Y:S02]  /*5d7c0*/  LOP3.LUT R33, R216, 0x300, RZ, 0xc0, !PT ;  /* 0x00000300d8217812 */ /* 0x000fe400078ec0ff */
[----:B------:R-:W-:Y:S01]  /*5d7d0*/  SHF.R.U32.HI R219, RZ, 0x8, R35 ;  /* 0x00000008ffdb7819 */ /* 0x000fe20000011623 */
[----:B------:R-:W4:Y:S01]  /*5d7e0*/  LDL.LU R216, [R1+0x48] ;  /* 0x0000480001d87983 */ /* 0x000f220000300800 */
[--C-:B------:R-:W-:Y:S02]  /*5d7f0*/  PRMT R223, R35, 0x3340, R37.reuse ;  /* 0x0000334023df7816 */ /* 0x100fe40000000025 */
[----:B------:R-:W-:Y:S02]  /*5d800*/  PRMT R211, R211, 0x3340, R36 ;  /* 0x00003340d3d37816 */ /* 0x000fe40000000024 */
[----:B------:R-:W-:Y:S01]  /*5d810*/  SHF.R.U32.HI R35, RZ, 0x8, R37 ;  /* 0x00000008ff237819 */ /* 0x000fe20000011625 */
[----:B------:R-:W-:Y:S01]  /*5d820*/  IMAD.IADD R237, R237, 0x1, R33 ;  /* 0x00000001eded7824 */ /* 0x000fe200078e0221 */
[----:B------:R-:W-:-:S02]  /*5d830*/  PRMT R36, R217, 0x5410, R29 ;  /* 0x00005410d9247816 */ /* 0x000fc4000000001d */
[----:B------:R-:W4:Y:S01]  /*5d840*/  LDL.LU R217, [R1+0x394] ;  /* 0x0003940001d97983 */ /* 0x000f220000300800 */
[----:B------:R-:W-:-:S03]  /*5d850*/  PRMT R37, R218, 0x5410, R30 ;  /* 0x00005410da257816 */ /* 0x000fc6000000001e */
[----:B------:R-:W4:Y:S01]  /*5d860*/  LDL.LU R218, [R1+0x36c] ;  /* 0x00036c0001da7983 */ /* 0x000f220000300800 */
[----:B------:R-:W-:-:S03]  /*5d870*/  PRMT R38, R220, 0x5410, R31 ;  /* 0x00005410dc267816 */ /* 0x000fc6000000001f */
[----:B------:R-:W4:Y:S01]  /*5d880*/  LDL.LU R220, [R1+0x35c] ;  /* 0x00035c0001dc7983 */ /* 0x000f220000300800 */
[----:B------:R-:W-:-:S03]  /*5d890*/  LOP3.LUT R33, R222, 0xffff, RZ, 0xc0, !PT ;  /* 0x0000ffffde217812 */ /* 0x000fc600078ec0ff */
[----:B------:R-:W4:Y:S01]  /*5d8a0*/  LDL.LU R222, [R1+0x31c] ;  /* 0x00031c0001de7983 */ /* 0x000f220000300800 */
[----:B------:R-:W-:-:S03]  /*5d8b0*/  LOP3.LUT R29, R224, 0xffff, RZ, 0xc0, !PT ;  /* 0x0000ffffe01d7812 */ /* 0x000fc600078ec0ff */
[----:B------:R-:W4:Y:S01]  /*5d8c0*/  LDL.LU R224, [R1+0x2ec] ;  /* 0x0002ec0001e07983 */ /* 0x000f220000300800 */
[----:B------:R-:W-:-:S03]  /*5d8d0*/  LOP3.LUT R30, R225, 0xffff, RZ, 0xc0, !PT ;  /* 0x0000ffffe11e7812 */ /* 0x000fc600078ec0ff */
[----:B------:R-:W4:Y:S01]  /*5d8e0*/  LDL.LU R225, [R1+0x2e8] ;  /* 0x0002e80001e17983 */ /* 0x000f220000300800 */
[----:B------:R-:W-:Y:S02]  /*5d8f0*/  LOP3.LUT R219, R219, 0xffff, RZ, 0xc0, !PT ;  /* 0x0000ffffdbdb7812 */ /* 0x000fe400078ec0ff */
[----:B------:R-:W-:-:S04]  /*5d900*/  LOP3.LUT R35, R35, 0xffff, RZ, 0xc0, !PT ;  /* 0x0000ffff23237812 */ /* 0x000fc800078ec0ff */
[----:B------:R-:W-:Y:S02]  /*5d910*/  PRMT R219, R219, 0x3340, R35 ;  /* 0x00003340dbdb7816 */ /* 0x000fe40000000023 */
[----:B--2---:R-:W-:Y:S02]  /*5d920*/  LOP3.LUT R35, R221, 0xffff, RZ, 0xc0, !PT ;  /* 0x0000ffffdd237812 */ /* 0x004fe400078ec0ff */
[----:B------:R-:W2:Y:S01]  /*5d930*/  LDL.LU R221, [R1+0x88] ;  /* 0x0000880001dd7983 */ /* 0x000ea20000300800 */
[----:B---3--:R-:W-:-:S03]  /*5d940*/  LOP3.LUT R31, R226, 0xffff, RZ, 0xc0, !PT ;  /* 0x0000ffffe21f7812 */ /* 0x008fc600078ec0ff */
[----:B------:R-:W3:Y:S04]  /*5d950*/  LDL.LU R226, [R1+0x340] ;  /* 0x0003400001e27983 */ /* 0x000ee80000300800 */
        /* <DEDUP_REMOVED lines=8> */
[----:B------:R-:W-:-:S02]  /*5d9e0*/  SHF.R.U32.HI R34, RZ, 0x8, R34 ;  /* 0x00000008ff227819 */ /* 0x000fc40000011622 */
[----:B------:R-:W-:Y:S01]  /*5d9f0*/  LOP3.LUT R227, R227, 0xffff, RZ, 0xc0, !PT ;  /* 0x0000ffffe3e37812 */ /* 0x000fe200078ec0ff */
[----:B------:R-:W2:Y:S01]  /*5da00*/  LDL.LU R213, [R1+0x8] ;  /* 0x0000080001d57983 */ /* 0x000ea20000300800 */
[----:B------:R-:W-:Y:S02]  /*5da10*/  LOP3.LUT R34, R34, 0xffff, RZ, 0xc0, !PT ;  /* 0x0000ffff22227812 */ /* 0x000fe400078ec0ff */
[----:B------:R-:W-:Y:S01]  /*5da20*/  SHF.R.U32.HI R251, RZ, 0x8, R33 ;  /* 0x00000008fffb7819 */ /* 0x000fe20000011621 */
[----:B------:R-:W2:Y:S01]  /*5da30*/  LDL.LU R214, [R1+0x7fc] ;  /* 0x0007fc0001d67983 */ /* 0x000ea20000300800 */
[--C-:B-1----:R-:W-:Y:S02]  /*5da40*/  PRMT R250, R33, 0x3340, R35.reuse ;  /* 0x0000334021fa7816 */ /* 0x102fe40000000023 */
[----:B------:R-:W-:Y:S02]  /*5da50*/  SHF.R.U32.HI R33, RZ, 0x8, R35 ;  /* 0x00000008ff217819 */ /* 0x000fe40000011623 */
[----:B------:R-:W-:-:S02]  /*5da60*/  PRMT R227, R227, 0x3340, R34 ;  /* 0x00003340e3e37816 */ /* 0x000fc40000000022 */
[----:B----4-:R-:W-:Y:S02]  /*5da70*/  LOP3.LUT R34, R252, 0xffff, RZ, 0xc0, !PT ;  /* 0x0000fffffc227812 */ /* 0x010fe400078ec0ff */
[----:B------:R-:W-:Y:S02]  /*5da80*/  LOP3.LUT R251, R251, 0xffff, RZ, 0xc0, !PT ;  /* 0x0000fffffbfb7812 */ /* 0x000fe400078ec0ff */
[----:B------:R-:W-:Y:S02]  /*5da90*/  LOP3.LUT R33, R33, 0xffff, RZ, 0xc0, !PT ;  /* 0x0000ffff21217812 */ /* 0x000fe400078ec0ff */
[----:B------:R-:W-:Y:S02]  /*5daa0*/  SHF.R.U32.HI R252, RZ, 0x8, R29 ;  /* 0x00000008fffc7819 */ /* 0x000fe4000001161d */
[----:B------:R-:W-:Y:S02]  /*5dab0*/  PRMT R2, R29, 0x3340, R31 ;  /* 0x000033401d027816 */ /* 0x000fe4000000001f */
[----:B------:R-:W-:-:S02]  /*5dac0*/  PRMT R39, R216, 0x5410, R32 ;  /* 0x00005410d8277816 */ /* 0x000fc40000000020 */
[----:B------:R-:W-:Y:S01]  /*5dad0*/  SHF.R.U32.HI R29, RZ, 0x8, R30 ;  /* 0x00000008ff1d7819 */ /* 0x000fe2000001161e */
[----:B------:R-:W4:Y:S01]  /*5dae0*/  LDL.LU R216, [R1+0x4] ;  /* 0x0000040001d87983 */ /* 0x000f220000300800 */
[----:B------:R-:W-:Y:S02]  /*5daf0*/  PRMT R3, R30, 0x3340, R34 ;  /* 0x000033401e037816 */ /* 0x000fe40000000022 */
[----:B------:R-:W-:Y:S02]  /*5db00*/  PRMT R251, R251, 0x3340, R33 ;  /* 0x00003340fbfb7816 */ /* 0x000fe40000000021 */
[----:B------:R-:W-:Y:S02]  /*5db10*/  PRMT R32, R217, 0x5410, R8 ;  /* 0x00005410d9207816 */ /* 0x000fe40000000008 */
[----:B------:R-:W-:Y:S01]  /*5db20*/  SHF.R.U32.HI R30, RZ, 0x8, R34 ;  /* 0x00000008ff1e7819 */ /* 0x000fe20000011622 */
[----:B------:R-:W4:Y:S01]  /*5db30*/  LDL.LU R217, [R1+0x7ec] ;  /* 0x0007ec0001d97983 */ /* 0x000f220000300800 */
[----:B------:R-:W-:-:S02]  /*5db40*/  PRMT R33, R218, 0x5410, R9 ;  /* 0x00005410da217816 */ /* 0x000fc40000000009 */
[----:B------:R-:W-:Y:S01]  /*5db50*/  PRMT R34, R220, 0x5410, R10 ;  /* 0x00005410dc227816 */ /* 0x000fe2000000000a */
[----:B------:R-:W4:Y:S01]  /*5db60*/  LDL.LU R218, [R1] ;  /* 0x0000000001da7983 */ /* 0x000f220000300800 */
[----:B------:R-:W-:-:S03]  /*5db70*/  PRMT R12, R222, 0x5410, R12 ;  /* 0x00005410de0c7816 */ /* 0x000fc6000000000c */
[----:B------:R-:W4:Y:S01]  /*5db80*/  LDL.LU R220, [R1+0x7e8] ;  /* 0x0007e80001dc7983 */ /* 0x000f220000300800 */
[----:B------:R-:W-:-:S03]  /*5db90*/  PRMT R13, R224, 0x5410, R13 ;  /* 0x00005410e00d7816 */ /* 0x000fc6000000000d */
[----:B------:R-:W-:Y:S01]  /*5dba0*/  STSM.16.M88.4 [R237], R36 ;  /* 0x00000024ed007844 */ /* 0x000fe20000000200 */
[----:B------:R-:W-:-:S03]  /*5dbb0*/  PRMT R14, R225, 0x5410, R14 ;  /* 0x00005410e10e7816 */ /* 0x000fc6000000000e */
[----:B------:R-:W4:Y:S04]  /*5dbc0*/  LDL.LU R222, [R1+0x7dc] ;  /* 0x0007dc0001de7983 */ /* 0x000f280000300800 */
[----:B------:R-:W4:Y:S04]  /*5dbd0*/  LDL.LU R224, [R1+0x7d0] ;  /* 0x0007d00001e07983 */ /* 0x000f280000300800 */
[----:B------:R-:W4:Y:S01]  /*5dbe0*/  LDL.LU R225, [R1+0x7cc] ;  /* 0x0007cc0001e17983 */ /* 0x000f220000300800 */
[----:B------:R-:W-:Y:S01]  /*5dbf0*/  LEA R236, R188, UR46, 0x4 ;  /* 0x0000002ebcec7c11 */ /* 0x000fe2000f8e20ff */
[----:B------:R-:W-:Y:S01]  /*5dc00*/  BAR.SYNC.DEFER_BLOCKING 0x0 ;  /* 0x0000000000007b1d */ /* 0x000fe20000010000 */
[----:B---3--:R-:W-:-:S05]  /*5dc10*/  PRMT R35, R226, 0x5410, R11 ;  /* 0x00005410e2237816 */ /* 0x008fca000000000b */
[----:B------:R-:W-:Y:S01]  /*5dc20*/  LDS.128 R8, [R236] ;  /* 0x00000000ec087984 */ /* 0x000fe20000000c00 */
[----:B--2---:R-:W-:Y:S01]  /*5dc30*/  PRMT R15, R221, 0x5410, R15 ;  /* 0x00005410dd0f7816 */ /* 0x004fe2000000000f */
[----:B------:R-:W-:Y:S06]  /*5dc40*/  BAR.SYNC.DEFER_BLOCKING 0x0 ;  /* 0x0000000000007b1d */ /* 0x000fec0000010000 */
[----:B------:R-:W2:Y:S04]  /*5dc50*/  LDL.LU R221, [R1+0x84] ;  /* 0x0000840001dd7983 */ /* 0x000ea80000300800 */
[----:B------:R-:W3:Y:S04]  /*5dc60*/  LDL.LU R226, [R1+0x7e4] ;  /* 0x0007e40001e27983 */ /* 0x000ee80000300800 */
[----:B------:R-:W-:Y:S01]  /*5dc70*/  STSM.16.M88.4 [R237], R12 ;  /* 0x0000000ced007844 */ /* 0x000fe20000000200 */
[----:B------:R-:W-:Y:S06]  /*5dc80*/  BAR.SYNC.DEFER_BLOCKING 0x0 ;  /* 0x0000000000007b1d */ /* 0x000fec0000010000 */
[----:B------:R-:W-:Y:S04]  /*5dc90*/  STL [R1+0xaac], R236 ;  /* 0x000aacec01007387 */ /* 0x000fe80000100800 */
[----:B------:R-:W3:Y:S04]  /*5dca0*/  LDL.LU R191, [R1+0x28] ;  /* 0x0000280001bf7983 */ /* 0x000ee80000300800 */
[----:B------:R-:W3:Y:S04]  /*5dcb0*/  LDL.LU R192, [R1+0x9b0] ;  /* 0x0009b00001c07983 */ /* 0x000ee80000300800 */
[----:B------:R-:W3:Y:S04]  /*5dcc0*/  LDL.LU R193, [R1+0x24] ;  /* 0x0000240001c17983 */ /* 0x000ee80000300800 */
[----:B------:R-:W-:Y:S01]  /*5dcd0*/  LDS.128 R12, [R236] ;  /* 0x00000000ec0c7984 */ /* 0x000fe20000000c00 */
[----:B------:R-:W-:Y:S06]  /*5dce0*/  BAR.SYNC.DEFER_BLOCKING 0x0 ;  /* 0x0000000000007b1d */ /* 0x000fec0000010000 */
        /* <DEDUP_REMOVED lines=8> */
[----:B------:R0:W-:Y:S04]  /*5dd70*/  STSM.16.M88.4 [R237], R32 ;  /* 0x00000020ed007844 */ /* 0x0001e80000000200 */
[----:B------:R-:W3:Y:S04]  /*5dd80*/  LDL.LU R202, [R1+0x81c] ;  /* 0x00081c0001ca7983 */ /* 0x000ee80000300800 */
[----:B------:R-:W3:Y:S01]  /*5dd90*/  LDL.LU R203, [R1+0xc] ;  /* 0x00000c0001cb7983 */ /* 0x000ee20000300800 */
[----:B0-----:R-:W-:-:S03]  /*5dda0*/  PRMT R32, R204, 0x5410, R23 ;  /* 0x00005410cc207816 */ /* 0x001fc60000000017 */
[----:B------:R-:W3:Y:S01]  /*5ddb0*/  LDL.LU R204, [R1+0x2f4] ;  /* 0x0002f40001cc7983 */ /* 0x000ee20000300800 */
[----:B------:R-:W-:Y:S02]  /*5ddc0*/  PRMT R36, R207, 0x5410, R19 ;  /* 0x00005410cf247816 */ /* 0x000fe40000000013 */
[----:B------:R-:W-:Y:S02]  /*5ddd0*/  PRMT R37, R208, 0x5410, R18 ;  /* 0x00005410d0257816 */ /* 0x000fe40000000012 */
[----:B------:R-:W-:Y:S02]  /*5dde0*/  PRMT R38, R209, 0x5410, R17 ;  /* 0x00005410d1267816 */ /* 0x000fe40000000011 */
[----:B------:R-:W-:Y:S01]  /*5ddf0*/  PRMT R39, R210, 0x5410, R16 ;  /* 0x00005410d2277816 */ /* 0x000fe20000000010 */
[----:B------:R-:W-:Y:S01]  /*5de00*/  BAR.SYNC.DEFER_BLOCKING 0x0 ;  /* 0x0000000000007b1d */ /* 0x000fe20000010000 */
[----:B------:R-:W-:Y:S02]  /*5de10*/  PRMT R33, R205, 0x5410, R22 ;  /* 0x00005410cd217816 */ /* 0x000fe40000000016 */
[----:B------:R-:W-:-:S03]  /*5de20*/  PRMT R34, R206, 0x5410, R21 ;  /* 0x00005410ce227816 */ /* 0x000fc60000000015 */
[----:B------:R-:W3:Y:S04]  /*5de30*/  LDL.LU R205, [R1+0x1c] ;  /* 0x00001c0001cd7983 */ /* 0x000ee80000300800 */
[----:B------:R-:W3:Y:S01]  /*5de40*/  LDL.LU R206, [R1+0x9a4] ;  /* 0x0009a40001ce7983 */ /* 0x000ee20000300800 */
[----:B------:R-:W-:-:S03]  /*5de50*/  PRMT R35, R212, 0x5410, R20 ;  /* 0x00005410d4237816 */ /* 0x000fc60000000014 */
[----:B------:R-:W3:Y:S01]  /*5de60*/  LDL.LU R207, [R1+0x34] ;  /* 0x0000340001cf7983 */ /* 0x000ee20000300800 */
[----:B------:R-:W-:-:S03]  /*5de70*/  PRMT R40, R214, 0x5410, R213 ;  /* 0x00005410d6287816 */ /* 0x000fc600000000d5 */
[----:B------:R-:W3:Y:S04]  /*5de80*/  LDL.LU R208, [R1+0xa04] ;  /* 0x000a040001d07983 */ /* 0x000ee80000300800 */
[----:B------:R-:W-:Y:S01]  /*5de90*/  LDS.128 R16, [R236] ;  /* 0x00000000ec107984 */ /* 0x000fe20000000c00 */
[----:B------:R-:W-:Y:S01]  /*5dea0*/  BAR.SYNC.DEFER_BLOCKING 0x0 ;  /* 0x0000000000007b1d */ /* 0x000fe20000010000 */
[----:B----4-:R-:W-:-:S05]  /*5deb0*/  PRMT R41, R217, 0x5410, R216 ;  /* 0x00005410d9297816 */ /* 0x010fca00000000d8 */
[----:B------:R-:W4:Y:S04]  /*5dec0*/  LDL.LU R209, [R1+0x30] ;  /* 0x0000300001d17983 */ /* 0x000f280000300800 */
[----:B------:R-:W4:Y:S04]  /*5ded0*/  LDL.LU R210, [R1+0x9fc] ;  /* 0x0009fc0001d27983 */ /* 0x000f280000300800 */
[----:B------:R-:W4:Y:S01]  /*5dee0*/  LDL.LU R212, [R1+0x4ac] ;  /* 0x0004ac0001d47983 */ /* 0x000f220000300800 */
[----:B------:R-:W-:-:S03]  /*5def0*/  PRMT R42, R220, 0x5410, R218 ;  /* 0x00005410dc2a7816 */ /* 0x000fc600000000da */
[----:B------:R-:W4:Y:S04]  /*5df00*/  LDL.LU R213, [R1+0x9f8] ;  /* 0x0009f80001d57983 */ /* 0x000f280000300800 */
[----:B------:R-:W-:Y:S01]  /*5df10*/  STSM.16.M88.4 [R237], R36 ;  /* 0x00000024ed007844 */ /* 0x000fe20000000200 */
[----:B------:R-:W-:Y:S06]  /*5df20*/  BAR.SYNC.DEFER_BLOCKING 0x0 ;  /* 0x0000000000007b1d */ /* 0x000fec0000010000 */
[----:B------:R-:W4:Y:S04]  /*5df30*/  LDL.LU R214, [R1+0x3fc] ;  /* 0x0003fc0001d67983 */ /* 0x000f280000300800 */
[----:B------:R-:W4:Y:S04]  /*5df40*/  LDL.LU R216, [R1+0x9e4] ;  /* 0x0009e40001d87983 */ /* 0x000f280000300800 */
[----:B------:R-:W4:Y:S04]  /*5df50*/  LDL.LU R217, [R1+0x3cc] ;  /* 0x0003cc0001d97983 */ /* 0x000f280000300800 */
[----:B------:R-:W4:Y:S04]  /*5df60*/  LDL.LU R218, [R1+0x9e0] ;  /* 0x0009e00001da7983 */ /* 0x000f280000300800 */
[----:B------:R-:W-:Y:S01]  /*5df70*/  LDS.128 R20, [R236] ;  /* 0x00000000ec147984 */ /* 0x000fe20000000c00 */
[----:B------:R-:W-:Y:S06]  /*5df80*/  BAR.SYNC.DEFER_BLOCKING 0x0 ;  /* 0x0000000000007b1d */ /* 0x000fec0000010000 */
[----:B------:R-:W4:Y:S04]  /*5df90*/  LDL.LU R220, [R1+0x3d8] ;  /* 0x0003d80001dc7983 */ /* 0x000f280000300800 */
[----:B------:R0:W-:Y:S02]  /*5dfa0*/  STSM.16.M88.4 [R237], R32 ;  /* 0x00000020ed007844 */ /* 0x0001e40000000200 */
[----:B0-----:R-:W-:-:S02]  /*5dfb0*/  PRMT R32, R222, 0x5410, R27 ;  /* 0x00005410de207816 */ /* 0x001fc4000000001b */
[----:B------:R-:W-:Y:S01]  /*5dfc0*/  PRMT R33, R224, 0x5410, R26 ;  /* 0x00005410e0217816 */ /* 0x000fe2000000001a */
[----:B------:R-:W4:Y:S01]  /*5dfd0*/  LDL.LU R222, [R1+0x9dc] ;  /* 0x0009dc0001de7983 */ /* 0x000f220000300800 */
[----:B------:R-:W-:-:S03]  /*5dfe0*/  PRMT R34, R225, 0x5410, R25 ;  /* 0x00005410e1227816 */ /* 0x000fc60000000019 */
[----:B------:R-:W4:Y:S04]  /*5dff0*/  LDL.LU R224, [R1+0x2c] ;  /* 0x00002c0001e07983 */ /* 0x000f280000300800 */
[----:B------:R-:W4:Y:S01]  /*5e000*/  LDL.LU R225, [R1+0x30c] ;  /* 0x00030c0001e17983 */ /* 0x000f220000300800 */
[----:B--2---:R-:W-:Y:S01]  /*5e010*/  PRMT R35, R221, 0x5410, R24 ;  /* 0x00005410dd237816 */ /* 0x004fe20000000018 */
[----:B------:R-:W-:Y:S01]  /*5e020*/  BAR.SYNC.DEFER_BLOCKING 0x0 ;  /* 0x0000000000007b1d */ /* 0x000fe20000010000 */
[----:B---3--:R-:W-:-:S05]  /*5e030*/  PRMT R43, R226, 0x5410, R28 ;  /* 0x00005410e22b7816 */ /* 0x008fca000000001c */
[----:B------:R-:W2:Y:S04]  /*5e040*/  LDL.LU R221, [R1+0x494] ;  /* 0x0004940001dd7983 */ /* 0x000ea80000300800 */
[----:B------:R-:W2:Y:S04]  /*5e050*/  LDL.LU R226, [R1+0x9e8] ;  /* 0x0009e80001e27983 */ /* 0x000ea80000300800 */
[----:B------:R-:W-:Y:S01]  /*5e060*/  LDS.128 R24, [R236] ;  /* 0x00000000ec187984 */ /* 0x000fe20000000c00 */
[----:B------:R-:W-:Y:S01]  /*5e070*/  BAR.SYNC.DEFER_BLOCKING 0x0 ;  /* 0x0000000000007b1d */ /* 0x000fe20000010000 */
[----:B------:R-:W-:-:S05]  /*5e080*/  PRMT R44, R192, 0x5410, R191 ;  /* 0x00005410c02c7816 */ /* 0x000fca00000000bf */
[----:B------:R-:W3:Y:S04]  /*5e090*/  LDL.LU R191, [R1+0x6a4] ;  /* 0x0006a40001bf7983 */ /* 0x000ee80000300800 */
[----:B------:R-:W3:Y:S01]  /*5e0a0*/  LDL.LU R192, [R1+0xa3c] ;  /* 0x000a3c0001c07983 */ /* 0x000ee20000300800 */
[----:B------:R-:W-:-:S03]  /*5e0b0*/  PRMT R45, R194, 0x5410, R193 ;  /* 0x00005410c22d7816 */ /* 0x000fc600000000c1 */
        /* <DEDUP_REMOVED lines=23> */
[----:B----4-:R-:W-:-:S03]  /*5e230*/  PRMT R49, R210, 0x5410, R209 ;  /* 0x00005410d2317816 */ /* 0x010fc600000000d1 */
[----:B------:R-:W4:Y:S04]  /*5e240*/  LDL.LU R209, [R1+0x7c8] ;  /* 0x0007c80001d17983 */ /* 0x000f280000300800 */
[----:B------:R-:W4:Y:S01]  /*5e250*/  LDL.LU R210, [R1+0xa74] ;  /* 0x000a740001d27983 */ /* 0x000f220000300800 */
[----:B------:R-:W-:-:S03]  /*5e260*/  PRMT R50, R213, 0x5410, R212 ;  /* 0x00005410d5327816 */ /* 0x000fc600000000d4 */
        /* <DEDUP_REMOVED lines=13> */
[----:B------:R-:W4:Y:S04]  /*5e340*/  LDL.LU R225, [R1+0x380] ;  /* 0x0003800001e17983 */ /* 0x000f280000300800 */
[----:B------:R-:W-:Y:S01]  /*5e350*/  STSM.16.M88.4 [R237], R32 ;  /* 0x00000020ed007844 */ /* 0x000fe20000000200 */
[----:B------:R-:W-:Y:S01]  /*5e360*/  BAR.SYNC.DEFER_BLOCKING 0x0 ;  /* 0x0000000000007b1d */ /* 0x000fe20000010000 */
[----:B--2---:R-:W-:-:S05]  /*5e370*/  PRMT R51, R226, 0x5410, R221 ;  /* 0x00005410e2337816 */ /* 0x004fca00000000dd */
[----:B------:R-:W2:Y:S04]  /*5e380*/  LDL.LU R221, [R1+0x7bc] ;  /* 0x0007bc0001dd7983 */ /* 0x000ea80000300800 */
[----:B------:R-:W2:Y:S01]  /*5e390*/  LDL.LU R226, [R1+0xa68] ;  /* 0x000a680001e27983 */ /* 0x000ea20000300800 */
[----:B------:R-:W-:Y:S02]  /*5e3a0*/  SHF.R.U32.HI R31, RZ, 0x8, R31 ;  /* 0x00000008ff1f7819 */ /* 0x000fe4000001161f */
[----:B---3--:R-:W-:Y:S02]  /*5e3b0*/  PRMT R56, R192, 0x5410, R191 ;  /* 0x00005410c0387816 */ /* 0x008fe400000000bf */
        /* <DEDUP_REMOVED lines=20> */
[----:B------:R-:W-:Y:S02]  /*5e500*/  LOP3.LUT R29, R29, 0xffff, RZ, 0xc0, !PT ;  /* 0x0000ffff1d1d7812 */ /* 0x000fe400078ec0ff */
[----:B------:R-:W-:Y:S02]  /*5e510*/  LOP3.LUT R31, R31, 0xffff, RZ, 0xc0, !PT ;  /* 0x0000ffff1f1f7812 */ /* 0x000fe400078ec0ff */
[----:B------:R-:W-:Y:S02]  /*5e520*/  LOP3.LUT R30, R30, 0xffff, RZ, 0xc0, !PT ;  /* 0x0000ffff1e1e7812 */ /* 0x000fe400078ec0ff */
[----:B------:R-:W-:-:S02]  /*5e530*/  LOP3.LUT R252, R252, 0xffff, RZ, 0xc0, !PT ;  /* 0x0000fffffcfc7812 */ /* 0x000fc400078ec0ff */
[----:B------:R-:W-:Y:S02]  /*5e540*/  PRMT R0, R29, 0x3340, R30 ;  /* 0x000033401d007816 */ /* 0x000fe4000000001e */
[----:B------:R-:W-:Y:S02]  /*5e550*/  PRMT R252, R252, 0x3340, R31 ;  /* 0x00003340fcfc7816 */ /* 0x000fe4000000001f */
[----:B------:R-:W-:Y:S01]  /*5e560*/  LDS.128 R28, [R236] ;  /* 0x00000000ec1c7984 */ /* 0x000fe20000000c00 */
[----:B------:R-:W-:Y:S06]  /*5e570*/  BAR.SYNC.DEFER_BLOCKING 0x0 ;  /* 0x0000000000007b1d */ /* 0x000fec0000010000 */
[----:B------:R-:W-:Y:S02]  /*5e580*/  STSM.16.M88.4 [R237], R40 ;  /* 0x00000028ed007844 */ /* 0x000fe40000000200 */
[----:B------:R-:W-:Y:S06]  /*5e590*/  BAR.SYNC.DEFER_BLOCKING 0x0 ;  /* 0x0000000000007b1d */ /* 0x000fec0000010000 */
[----:B------:R-:W-:Y:S02]  /*5e5a0*/  LDS.128 R32, [R236] ;  /* 0x00000000ec207984 */ /* 0x000fe40000000c00 */
[----:B------:R-:W-:Y:S06]  /*5e5b0*/  BAR.SYNC.DEFER_BLOCKING 0x0 ;  /* 0x0000000000007b1d */ /* 0x000fec0000010000 */
[----:B------:R-:W-:Y:S02]  /*5e5c0*/  STSM.16.M88.4 [R237], R36 ;  /* 0x00000024ed007844 */ /* 0x000fe40000000200 */
[----:B------:R-:W-:Y:S01]  /*5e5d0*/  BAR.SYNC.DEFER_BLOCKING 0x0 ;  /* 0x0000000000007b1d */ /* 0x000fe20000010000 */
[----:B------:R-:W-:-:S05]  /*5e5e0*/  PRMT R59, R206, 0x5410, R205 ;  /* 0x00005410ce3b7816 */ /* 0x000fca00000000cd */
[----:B------:R-:W3:Y:S04]  /*5e5f0*/  LDL.LU R205, [R1+0x80c] ;  /* 0x00080c0001cd7983 */ /* 0x000ee80000300800 */
[----:B------:R-:W3:Y:S04]  /*5e600*/  LDL.LU R206, [R1+0xab0] ;  /* 0x000ab00001ce7983 */ /* 0x000ee80000300800 */
[----:B------:R-:W-:Y:S01]  /*5e610*/  LDS.128 R36, [R236] ;  /* 0x00000000ec247984 */ /* 0x000fe20000000c00 */
[----:B------:R-:W-:Y:S06]  /*5e620*/  BAR.SYNC.DEFER_BLOCKING 0x0 ;  /* 0x0000000000007b1d */ /* 0x000fec0000010000 */
[----:B------:R-:W-:Y:S02]  /*5e630*/  STSM.16.M88.4 [R237], R44 ;  /* 0x0000002ced007844 */ /* 0x000fe40000000200 */
[----:B------:R-:W-:Y:S01]  /*5e640*/  BAR.SYNC.DEFER_BLOCKING 0x0 ;  /* 0x0000000000007b1d */ /* 0x000fe20000010000 */
[----:B------:R-:W-:-:S02]  /*5e650*/  PRMT R64, R208, 0x5410, R207 ;  /* 0x00005410d0407816 */ /* 0x000fc400000000cf */
[----:B----4-:R-:W-:Y:S02]  /*5e660*/  PRMT R65, R210, 0x5410, R209 ;  /* 0x00005410d2417816 */ /* 0x010fe400000000d1 */
[----:B------:R-:W-:Y:S01]  /*5e670*/  PRMT R66, R213, 0x5410, R212 ;  /* 0x00005410d5427816 */ /* 0x000fe200000000d4 */
[----:B------:R-:W4:Y:S04]  /*5e680*/  LDL.LU R207, [R1+0x9d8] ;  /* 0x0009d80001cf7983 */ /* 0x000f280000300800 */
[----:B------:R-:W4:Y:S04]  /*5e690*/  LDL.LU R208, [R1+0xb10] ;  /* 0x000b100001d07983 */ /* 0x000f280000300800 */
[----:B------:R-:W4:Y:S04]  /*5e6a0*/  LDL.LU R209, [R1+0x9d4] ;  /* 0x0009d40001d17983 */ /* 0x000f280000300800 */
[----:B------:R-:W4:Y:S04]  /*5e6b0*/  LDL.LU R210, [R1+0xb0c] ;  /* 0x000b0c0001d27983 */ /* 0x000f280000300800 */
[----:B------:R-:W-:Y:S01]  /*5e6c0*/  LDS.128 R40, [R236] ;  /* 0x00000000ec287984 */ /* 0x000fe20000000c00 */
[----:B------:R-:W-:Y:S06]  /*5e6d0*/  BAR.SYNC.DEFER_BLOCKING 0x0 ;  /* 0x0000000000007b1d */ /* 0x000fec0000010000 */
[----:B------:R-:W4:Y:S04]  /*5e6e0*/  LDL.LU R212, [R1+0x9c4] ;  /* 0x0009c40001d47983 */ /* 0x000f280000300800 */
[----:B------:R-:W4:Y:S04]  /*5e6f0*/  LDL.LU R213, [R1+0xafc] ;  /* 0x000afc0001d57983 */ /* 0x000f280000300800 */
[----:B------:R0:W-:Y:S01]  /*5e700*/  STSM.16.M88.4 [R237], R60 ;  /* 0x0000003ced007844 */ /* 0x0001e20000000200 */
[----:B--2---:R-:W-:Y:S01]  /*5e710*/  PRMT R67, R226, 0x5410, R221 ;  /* 0x00005410e2437816 */ /* 0x004fe200000000dd */
[----:B------:R-:W-:Y:S01]  /*5e720*/  BAR.SYNC.DEFER_BLOCKING 0x0 ;  /* 0x0000000000007b1d */ /* 0x000fe20000010000 */
[----:B0-----:R-:W-:-:S05]  /*5e730*/  PRMT R60, R216, 0x5410, R214 ;  /* 0x00005410d83c7816 */ /* 0x001fca00000000d6 */
[----:B------:R-:W2:Y:S01]  /*5e740*/  LDL.LU R214, [R1+0x9bc] ;  /* 0x0009bc0001d67983 */ /* 0x000ea20000300800 */
[----:B------:R-:W-:-:S03]  /*5e750*/  PRMT R61, R218, 0x5410, R217 ;  /* 0x00005410da3d7816 */ /* 0x000fc600000000d9 */
[----:B------:R-:W2:Y:S01]  /*5e760*/  LDL.LU R216, [R1+0xaec] ;  /* 0x000aec0001d87983 */ /* 0x000ea20000300800 */
[----:B------:R-:W-:-:S03]  /*5e770*/  PRMT R62, R222, 0x5410, R220 ;  /* 0x00005410de3e7816 */ /* 0x000fc600000000dc */
[----:B------:R-:W2:Y:S01]  /*5e780*/  LDL.LU R217, [R1+0x9b8] ;  /* 0x0009b80001d97983 */ /* 0x000ea20000300800 */
[----:B------:R-:W-:-:S03]  /*5e790*/  PRMT R63, R225, 0x5410, R224 ;  /* 0x00005410e13f7816 */ /* 0x000fc600000000e0 */
[----:B------:R-:W2:Y:S04]  /*5e7a0*/  LDL.LU R218, [R1+0xae8] ;  /* 0x000ae80001da7983 */ /* 0x000ea80000300800 */
[----:B------:R-:W2:Y:S04]  /*5e7b0*/  LDL.LU R220, [R1+0x9a8] ;  /* 0x0009a80001dc7983 */ /* 0x000ea80000300800 */
[----:B------:R-:W2:Y:S04]  /*5e7c0*/  LDL.LU R222, [R1+0xadc] ;  /* 0x000adc0001de7983 */ /* 0x000ea80000300800 */
[----:B------:R-:W2:Y:S04]  /*5e7d0*/  LDL.LU R224, [R1+0x54] ;  /* 0x0000540001e07983 */ /* 0x000ea80000300800 */
[----:B------:R-:W2:Y:S04]  /*5e7e0*/  LDL.LU R225, [R1+0x488] ;  /* 0x0004880001e17983 */ /* 0x000ea80000300800 */
[----:B------:R-:W2:Y:S04]  /*5e7f0*/  LDL.LU R221, [R1+0x9c8] ;  /* 0x0009c80001dd7983 */ /* 0x000ea80000300800 */
[----:B------:R-:W2:Y:S01]  /*5e800*/  LDL.LU R226, [R1+0xb00] ;  /* 0x000b000001e27983 */ /* 0x000ea20000300800 */
[----:B---3--:R-:W-:-:S02]  /*5e810*/  PRMT R72, R192, 0x5410, R191 ;  /* 0x00005410c0487816 */ /* 0x008fc400000000bf */
[----:B------:R-:W-:Y:S01]  /*5e820*/  PRMT R73, R194, 0x5410, R193 ;  /* 0x00005410c2497816 */ /* 0x000fe200000000c1 */
[----:B------:R-:W3:Y:S01]  /*5e830*/  LDL.LU R191, [R1+0xa14] ;  /* 0x000a140001bf7983 */ /* 0x000ee20000300800 */
[----:B------:R-:W-:-:S03]  /*5e840*/  PRMT R74, R196, 0x5410, R195 ;  /* 0x00005410c44a7816 */ /* 0x000fc600000000c3 */
        /* <DEDUP_REMOVED lines=9> */
[----:B------:R-:W3:Y:S04]  /*5e8e0*/  LDL.LU R198, [R1+0xb48] ;  /* 0x000b480001c67983 */ /* 0x000ee80000300800 */
[----:B------:R-:W3:Y:S01]  /*5e8f0*/  LDL.LU R199, [R1+0x9f4] ;  /* 0x0009f40001c77983 */ /* 0x000ee20000300800 */
[----:B------:R-:W-:-:S03]  /*5e900*/  PRMT R71, R204, 0x5410, R203 ;  /* 0x00005410cc477816 */ /* 0x000fc600000000cb */
[----:B------:R-:W3:Y:S04]  /*5e910*/  LDL.LU R200, [R1+0xb40] ;  /* 0x000b400001c87983 */ /* 0x000ee80000300800 */
[----:B------:R-:W3:Y:S04]  /*5e920*/  LDL.LU R201, [R1+0x9f0] ;  /* 0x0009f00001c97983 */ /* 0x000ee80000300800 */
[----:B------:R-:W3:Y:S04]  /*5e930*/  LDL.LU R202, [R1+0xb3c] ;  /* 0x000b3c0001ca7983 */ /* 0x000ee80000300800 */
[----:B------:R-:W3:Y:S04]  /*5e940*/  LDL.LU R203, [R1+0x58] ;  /* 0x0000580001cb7983 */ /* 0x000ee80000300800 */
[----:B------:R-:W3:Y:S04]  /*5e950*/  LDL.LU R204, [R1+0x688] ;  /* 0x0006880001cc7983 */ /* 0x000ee80000300800 */
[----:B------:R-:W-:Y:S01]  /*5e960*/  LDS.128 R44, [R236] ;  /* 0x00000000ec2c7984 */ /* 0x000fe20000000c00 */
[----:B------:R-:W-:Y:S01]  /*5e970*/  BAR.SYNC.DEFER_BLOCKING 0x0 ;  /* 0x0000000000007b1d */ /* 0x000fe20000010000 */
[----:B------:R-:W-:-:S05]  /*5e980*/  PRMT R75, R206, 0x5410, R205 ;  /* 0x00005410ce4b7816 */ /* 0x000fca00000000cd */
        /* <DEDUP_REMOVED lines=11> */
[----:B--2---:R-:W-:-:S03]  /*5ea40*/  PRMT R76, R216, 0x5410, R214 ;  /* 0x00005410d84c7816 */ /* 0x004fc600000000d6 */
[----:B------:R-:W2:Y:S04]  /*5ea50*/  LDL.LU R214, [R1+0xa34] ;  /* 0x000a340001d67983 */ /* 0x000ea80000300800 */
[----:B------:R-:W2:Y:S01]  /*5ea60*/  LDL.LU R216, [R1+0xba8] ;  /* 0x000ba80001d87983 */ /* 0x000ea20000300800 */
[----:B------:R-:W-:-:S03]  /*5ea70*/  PRMT R77, R218, 0x5410, R217 ;  /* 0x00005410da4d7816 */ /* 0x000fc600000000d9 */
        /* <DEDUP_REMOVED lines=11> */
[----:B---3--:R-:W-:-:S03]  /*5eb30*/  PRMT R88, R192, 0x5410, R191 ;  /* 0x00005410c0587816 */ /* 0x008fc600000000bf */
        /* <DEDUP_REMOVED lines=20> */
[----:B------:R-:W-:Y:S01]  /*5ec80*/  STSM.16.M88.4 [R237], R48 ;  /* 0x00000030ed007844 */ /* 0x000fe20000000200 */
[----:B------:R-:W-:Y:S06]  /*5ec90*/  BAR.SYNC.DEFER_BLOCKING 0x0 ;  /* 0x0000000000007b1d */ /* 0x000fec0000010000 */
[----:B------:R-:W-:Y:S02]  /*5eca0*/  LDS.128 R48, [R236] ;  /* 0x00000000ec307984 */ /* 0x000fe40000000c00 */
[----:B------:R-:W-:Y:S01]  /*5ecb0*/  BAR.SYNC.DEFER_BLOCKING 0x0 ;  /* 0x0000000000007b1d */ /* 0x000fe20000010000 */
[----:B------:R-:W-:-:S05]  /*5ecc0*/  PRMT R91, R206, 0x5410, R205 ;  /* 0x00005410ce5b7816 */ /* 0x000fca00000000cd */
[----:B------:R-:W3:Y:S04]  /*5ecd0*/  LDL.LU R205, [R1+0xa78] ;  /* 0x000a780001cd7983 */ /* 0x000ee80000300800 */
[----:B------:R-:W3:Y:S04]  /*5ece0*/  LDL.LU R206, [R1+0xc24] ;  /* 0x000c240001ce7983 */ /* 0x000ee80000300800 */
[----:B------:R-:W-:Y:S01]  /*5ecf0*/  STSM.16.M88.4 [R237], R52 ;  /* 0x00000034ed007844 */ /* 0x000fe20000000200 */
[----:B------:R-:W-:Y:S06]  /*5ed00*/  BAR.SYNC.DEFER_BLOCKING 0x0 ;  /* 0x0000000000007b1d */ /* 0x000fec0000010000 */
[----:B------:R-:W-:Y:S02]  /*5ed10*/  LDS.128 R52, [R236] ;  /* 0x00000000ec347984 */ /* 0x000fe40000000c00 */
[----:B------:R-:W-:Y:S01]  /*5ed20*/  BAR.SYNC.DEFER_BLOCKING 0x0 ;  /* 0x0000000000007b1d */ /* 0x000fe20000010000 */
[----:B----4-:R-:W-:-:S05]  /*5ed30*/  PRMT R96, R208, 0x5410, R207 ;  /* 0x00005410d0607816 */ /* 0x010fca00000000cf */
        /* <DEDUP_REMOVED lines=22> */
[----:B------:R-:W2:Y:S04]  /*5eea0*/  LDL.LU R226, [R1+0xc44] ;  /* 0x000c440001e27983 */ /* 0x000ea80000300800 */
[----:B------:R-:W-:Y:S01]  /*5eeb0*/  STSM.16.M88.4 [R237], R56 ;  /* 0x00000038ed007844 */ /* 0x000fe20000000200 */
[----:B------:R-:W-:Y:S01]  /*5eec0*/  BAR.SYNC.DEFER_BLOCKING 0x0 ;  /* 0x0000000000007b1d */ /* 0x000fe20000010000 */
[----:B---3--:R-:W-:-:S02]  /*5eed0*/  PRMT R104, R192, 0x5410, R191 ;  /* 0x00005410c0687816 */ /* 0x008fc400000000bf */
[----:B------:R-:W-:-:S03]  /*5eee0*/  PRMT R105, R194, 0x5410, R193 ;  /* 0x00005410c2697816 */ /* 0x000fc600000000c1 */
[----:B------:R-:W3:Y:S01]  /*5eef0*/  LDL.LU R191, [R1+0xaf8] ;  /* 0x000af80001bf7983 */ /* 0x000ee20000300800 */
[----:B------:R-:W-:-:S03]  /*5ef00*/  PRMT R106, R196, 0x5410, R195 ;  /* 0x00005410c46a7816 */ /* 0x000fc600000000c3 */
[----:B------:R-:W3:Y:S04]  /*5ef10*/  LDL.LU R192, [R1+0xc64] ;  /* 0x000c640001c07983 */ /* 0x000ee80000300800 */
[----:B------:R-:W3:Y:S01]  /*5ef20*/  LDL.LU R193, [R1+0xaf4] ;  /* 0x000af40001c17983 */ /* 0x000ee20000300800 */
[----:B------:R-:W-:-:S03]  /*5ef30*/  PRMT R100, R198, 0x5410, R197 ;  /* 0x00005410c6647816 */ /* 0x000fc600000000c5 */
[----:B------:R-:W3:Y:S04]  /*5ef40*/  LDL.LU R194, [R1+0xc60] ;  /* 0x000c600001c27983 */ /* 0x000ee80000300800 */
        /* <DEDUP_REMOVED lines=14> */
[----:B------:R-:W3:Y:S04]  /*5f030*/  LDL.LU R204, [R1+0x7b8] ;  /* 0x0007b80001cc7983 */ /* 0x000ee80000300800 */
[----:B------:R-:W-:Y:S01]  /*5f040*/  STSM.16.M88.4 [R237], R60 ;  /* 0x0000003ced007844 */ /* 0x000fe20000000200 */
[----:B------:R-:W-:Y:S06]  /*5f050*/  BAR.SYNC.DEFER_BLOCKING 0x0 ;  /* 0x0000000000007b1d */ /* 0x000fec0000010000 */
[----:B------:R-:W-:Y:S02]  /*5f060*/  LDS.128 R60, [R236] ;  /* 0x00000000ec3c7984 */ /* 0x000fe40000000c00 */
        /* <DEDUP_REMOVED lines=14> */
[----:B----4-:R-:W-:-:S02]  /*5f150*/  PRMT R112, R208, 0x5410, R207 ;  /* 0x00005410d0707816 */ /* 0x010fc400000000cf */
[----:B------:R-:W-:Y:S02]  /*5f160*/  PRMT R113, R210, 0x5410, R209 ;  /* 0x00005410d2717816 */ /* 0x000fe400000000d1 */
[----:B------:R-:W-:Y:S01]  /*5f170*/  PRMT R114, R213, 0x5410, R212 ;  /* 0x00005410d5727816 */ /* 0x000fe200000000d4 */
[----:B------:R-:W4:Y:S04]  /*5f180*/  LDL.LU R207, [R1+0xb38] ;  /* 0x000b380001cf7983 */ /* 0x000f280000300800 */
[----:B------:R-:W4:Y:S01]  /*5f190*/  LDL.LU R208, [R1+0xd80] ;  /* 0x000d800001d07983 */ /* 0x000f220000300800 */
[----:B--2---:R-:W-:-:S03]  /*5f1a0*/  PRMT R108, R216, 0x5410, R214 ;  /* 0x00005410d86c7816 */ /* 0x004fc600000000d6 */
[----:B------:R-:W2:Y:S04]  /*5f1b0*/  LDL.LU R209, [R1+0xb30] ;  /* 0x000b300001d17983 */ /* 0x000ea80000300800 */
[----:B------:R-:W2:Y:S04]  /*5f1c0*/  LDL.LU R210, [R1+0xd74] ;  /* 0x000d740001d27983 */ /* 0x000ea80000300800 */
[----:B------:R-:W-:Y:S01]  /*5f1d0*/  LDS.128 R72, [R236] ;  /* 0x00000000ec487984 */ /* 0x000fe20000000c00 */
[----:B------:R-:W-:Y:S01]  /*5f1e0*/  BAR.SYNC.DEFER_BLOCKING 0x0 ;  /* 0x0000000000007b1d */ /* 0x000fe20000010000 */
[----:B------:R-:W-:-:S02]  /*5f1f0*/  PRMT R109, R218, 0x5410, R217 ;  /* 0x00005410da6d7816 */ /* 0x000fc400000000d9 */
[----:B------:R-:W-:-:S03]  /*5f200*/  PRMT R110, R222, 0x5410, R220 ;  /* 0x00005410de6e7816 */ /* 0x000fc600000000dc */
[----:B------:R-:W2:Y:S04]  /*5f210*/  LDL.LU R212, [R1+0xb2c] ;  /* 0x000b2c0001d47983 */ /* 0x000ea80000300800 */
[----:B------:R-:W2:Y:S04]  /*5f220*/  LDL.LU R213, [R1+0xd70] ;  /* 0x000d700001d57983 */ /* 0x000ea80000300800 */
[----:B------:R-:W2:Y:S04]  /*5f230*/  LDL.LU R214, [R1+0xb1c] ;  /* 0x000b1c0001d67983 */ /* 0x000ea80000300800 */
        /* <DEDUP_REMOVED lines=8> */
[----:B------:R-:W-:Y:S01]  /*5f2c0*/  STSM.16.M88.4 [R237], R76 ;  /* 0x0000004ced007844 */ /* 0x000fe20000000200 */
[----:B------:R-:W-:Y:S01]  /*5f2d0*/  BAR.SYNC.DEFER_BLOCKING 0x0 ;  /* 0x0000000000007b1d */ /* 0x000fe20000010000 */
[----:B------:R-:W-:-:S05]  /*5f2e0*/  PRMT R115, R226, 0x5410, R221 ;  /* 0x00005410e2737816 */ /* 0x000fca00000000dd */
[----:B------:R-:W2:Y:S04]  /*5f2f0*/  LDL.LU R221, [R1+0xb20] ;  /* 0x000b200001dd7983 */ /* 0x000ea80000300800 */
[----:B------:R-:W2:Y:S04]  /*5f300*/  LDL.LU R226, [R1+0xd64] ;  /* 0x000d640001e27983 */ /* 0x000ea80000300800 */
[----:B------:R-:W-:Y:S01]  /*5f310*/  LDS.128 R76, [R236] ;  /* 0x00000000ec4c7984 */ /* 0x000fe20000000c00 */
[----:B------:R-:W-:Y:S06]  /*5f320*/  BAR.SYNC.DEFER_BLOCKING 0x0 ;  /* 0x0000000000007b1d */ /* 0x000fec0000010000 */
[----:B------:R-:W-:Y:S02]  /*5f330*/  STSM.16.M88.4 [R237], R80 ;  /* 0x00000050ed007844 */ /* 0x000fe40000000200 */
[----:B------:R-:W-:Y:S01]  /*5f340*/  BAR.SYNC.DEFER_BLOCKING 0x0 ;  /* 0x0000000000007b1d */ /* 0x000fe20000010000 */
[----:B---3--:R-:W-:-:S02]  /*5f350*/  PRMT R120, R192, 0x5410, R191 ;  /* 0x00005410c0787816 */ /* 0x008fc400000000bf */
[----:B------:R-:W-:Y:S02]  /*5f360*/  PRMT R121, R194, 0x5410, R193 ;  /* 0x00005410c2797816 */ /* 0x000fe400000000c1 */
[----:B------:R-:W-:Y:S01]  /*5f370*/  PRMT R122, R196, 0x5410, R195 ;  /* 0x00005410c47a7816 */ /* 0x000fe200000000c3 */
[----:B------:R-:W3:Y:S04]  /*5f380*/  LDL.LU R191, [R1+0xb80] ;  /* 0x000b800001bf7983 */ /* 0x000ee80000300800 */
[----:B------:R-:W3:Y:S01]  /*5f390*/  LDL.LU R192, [R1+0xdb8] ;  /* 0x000db80001c07983 */ /* 0x000ee20000300800 */
[----:B------:R-:W-:-:S03]  /*5f3a0*/  PRMT R117, R198, 0x5410, R197 ;  /* 0x00005410c6757816 */ /* 0x000fc600000000c5 */
[----:B------:R-:W3:Y:S04]  /*5f3b0*/  LDL.LU R193, [R1+0xb7c] ;  /* 0x000b7c0001c17983 */ /* 0x000ee80000300800 */
[----:B------:R-:W3:Y:S04]  /*5f3c0*/  LDL.LU R194, [R1+0xdb4] ;  /* 0x000db40001c27983 */ /* 0x000ee80000300800 */
[----:B------:R-:W-:Y:S01]  /*5f3d0*/  LDS.128 R80, [R236] ;  /* 0x00000000ec507984 */ /* 0x000fe20000000c00 */
[----:B------:R-:W-:Y:S01]  /*5f3e0*/  BAR.SYNC.DEFER_BLOCKING 0x0 ;  /* 0x0000000000007b1d */ /* 0x000fe20000010000 */
[----:B------:R-:W-:-:S02]  /*5f3f0*/  PRMT R118, R200, 0x5410, R199 ;  /* 0x00005410c8767816 */ /* 0x000fc400000000c7 */
[----:B------:R-:W-:-:S03]  /*5f400*/  PRMT R116, R202, 0x5410, R201 ;  /* 0x00005410ca747816 */ /* 0x000fc600000000c9 */
[----:B------:R-:W3:Y:S04]  /*5f410*/  LDL.LU R195, [R1+0xb68] ;  /* 0x000b680001c37983 */ /* 0x000ee80000300800 */
        /* <DEDUP_REMOVED lines=28> */
[----:B--2---:R-:W-:Y:S02]  /*5f5e0*/  PRMT R129, R210, 0x5410, R209 ;  /* 0x00005410d2817816 */ /* 0x004fe400000000d1 */
[----:B------:R-:W-:Y:S01]  /*5f5f0*/  PRMT R130, R213, 0x5410, R212 ;  /* 0x00005410d5827816 */ /* 0x000fe200000000d4 */
[----:B------:R-:W2:Y:S04]  /*5f600*/  LDL.LU R207, [R1+0xbd8] ;  /* 0x000bd80001cf7983 */ /* 0x000ea80000300800 */
[----:B------:R-:W2:Y:S01]  /*5f610*/  LDL.LU R208, [R1+0xdf8] ;  /* 0x000df80001d07983 */ /* 0x000ea20000300800 */
[----:B------:R-:W-:-:S03]  /*5f620*/  PRMT R124, R216, 0x5410, R214 ;  /* 0x00005410d87c7816 */ /* 0x000fc600000000d6 */
[----:B------:R-:W4:Y:S04]  /*5f630*/  LDL.LU R209, [R1+0xbc4] ;  /* 0x000bc40001d17983 */ /* 0x000f280000300800 */
[----:B------:R-:W4:Y:S04]  /*5f640*/  LDL.LU R210, [R1+0xdec] ;  /* 0x000dec0001d27983 */ /* 0x000f280000300800 */
[----:B------:R-:W-:Y:S01]  /*5f650*/  LDS.128 R96, [R236] ;  /* 0x00000000ec607984 */ /* 0x000fe20000000c00 */
[----:B------:R-:W-:Y:S01]  /*5f660*/  BAR.SYNC.DEFER_BLOCKING 0x0 ;  /* 0x0000000000007b1d */ /* 0x000fe20000010000 */
[----:B------:R-:W-:-:S02]  /*5f670*/  PRMT R125, R218, 0x5410, R217 ;  /* 0x00005410da7d7816 */ /* 0x000fc400000000d9 */
[----:B------:R-:W-:-:S03]  /*5f680*/  PRMT R126, R222, 0x5410, R220 ;  /* 0x00005410de7e7816 */ /* 0x000fc600000000dc */
[----:B------:R-:W4:Y:S04]  /*5f690*/  LDL.LU R212, [R1+0xbc0] ;  /* 0x000bc00001d47983 */ /* 0x000f280000300800 */
[----:B------:R-:W4:Y:S04]  /*5f6a0*/  LDL.LU R213, [R1+0xde8] ;  /* 0x000de80001d57983 */ /* 0x000f280000300800 */
[----:B------:R-:W4:Y:S04]  /*5f6b0*/  LDL.LU R214, [R1+0xbb0] ;  /* 0x000bb00001d67983 */ /* 0x000f280000300800 */
[----:B------:R-:W4:Y:S01]  /*5f6c0*/  LDL.LU R216, [R1+0xde0] ;  /* 0x000de00001d87983 */ /* 0x000f220000300800 */
[----:B------:R-:W-:-:S03]  /*5f6d0*/  PRMT R127, R225, 0x5410, R224 ;  /* 0x00005410e17f7816 */ /* 0x000fc600000000e0 */
[----:B------:R-:W4:Y:S04]  /*5f6e0*/  LDL.LU R217, [R1+0xb9c] ;  /* 0x000b9c0001d97983 */ /* 0x000f280000300800 */
[----:B------:R-:W4:Y:S04]  /*5f6f0*/  LDL.LU R218, [R1+0xdd4] ;  /* 0x000dd40001da7983 */ /* 0x000f280000300800 */
[----:B------:R-:W4:Y:S04]  /*5f700*/  LDL.LU R220, [R1+0xb98] ;  /* 0x000b980001dc7983 */ /* 0x000f280000300800 */
[----:B------:R-:W4:Y:S04]  /*5f710*/  LDL.LU R222, [R1+0xdd0] ;  /* 0x000dd00001de7983 */ /* 0x000f280000300800 */
[----:B------:R-:W4:Y:S04]  /*5f720*/  LDL.LU R224, [R1+0x74] ;  /* 0x0000740001e07983 */ /* 0x000f280000300800 */
[----:B------:R-:W4:Y:S04]  /*5f730*/  LDL.LU R225, [R1+0x7e0] ;  /* 0x0007e00001e17983 */ /* 0x000f280000300800 */
[----:B------:R-:W-:Y:S01]  /*5f740*/  STSM.16.M88.4 [R237], R100 ;  /* 0x00000064ed007844 */ /* 0x000fe20000000200 */
[----:B------:R-:W-:Y:S01]  /*5f750*/  BAR.SYNC.DEFER_BLOCKING 0x0 ;  /* 0x0000000000007b1d */ /* 0x000fe20000010000 */
[----:B------:R-:W-:-:S05]  /*5f760*/  PRMT R131, R226, 0x5410, R221 ;  /* 0x00005410e2837816 */ /* 0x000fca00000000dd */
[----:B------:R-:W4:Y:S04]  /*5f770*/  LDL.LU R221, [R1+0xbb4] ;  /* 0x000bb40001dd7983 */ /* 0x000f280000300800 */
[----:B------:R-:W4:Y:S04]  /*5f780*/  LDL.LU R226, [R1+0xde4] ;  /* 0x000de40001e27983 */ /* 0x000f280000300800 */
        /* <DEDUP_REMOVED lines=44> */
[----:B--2---:R-:W-:-:S02]  /*5fa50*/  PRMT R144, R208, 0x5410, R207 ;  /* 0x00005410d0907816 */ /* 0x004fc400000000cf */
[----:B----4-:R-:W-:Y:S02]  /*5fa60*/  PRMT R145, R210, 0x5410, R209 ;  /* 0x00005410d2917816 */ /* 0x010fe400000000d1 */
        /* <DEDUP_REMOVED lines=84> */
[----:B------:R-:W2:Y:S04]  /*5ffb0*/  LDL.LU R214, [R1+0xd24] ;  /* 0x000d240001d67983 */ /* 0x000ea80000300800 */
[----:B------:R-:W2:Y:S01]  /*5ffc0*/  LDL.LU R216, [R1+0xfd8] ;  /* 0x000fd80001d87983 */ /* 0x000ea20000300800 */
        /* <DEDUP_REMOVED lines=57> */
[----:B----4-:R-:W-:-:S03]  /*60360*/  PRMT R173, R218, 0x5410, R217 ;  /* 0x00005410daad7816 */ /* 0x010fc600000000d9 */
[----:B------:R-:W-:Y:S01]  /*60370*/  LDS.128 R168, [R236] ;  /* 0x00000000eca87984 */ /* 0x000fe20000000c00 */
[----:B------:R-:W-:Y:S02]  /*60380*/  PRMT R174, R222, 0x5410, R220 ;  /* 0x00005410deae7816 */ /* 0x000fe400000000dc */
[----:B------:R-:W-:Y:S01]  /*60390*/  PRMT R175, R225, 0x5410, R224 ;  /* 0x00005410e1af7816 */ /* 0x000fe200000000e0 */
[----:B------:R-:W-:Y:S06]  /*603a0*/  BAR.SYNC.DEFER_BLOCKING 0x0 ;  /* 0x0000000000007b1d */ /* 0x000fec0000010000 */
[----:B------:R-:W-:Y:S02]  /*603b0*/  STSM.16.M88.4 [R237], R172 ;  /* 0x000000aced007844 */ /* 0x000fe40000000200 */
[----:B------:R-:W-:Y:S01]  /*603c0*/  BAR.SYNC.DEFER_BLOCKING 0x0 ;  /* 0x0000000000007b1d */ /* 0x000fe20000010000 */
[----:B------:R-:W-:-:S02]  /*603d0*/  PRMT R176, R208, 0x5410, R207 ;  /* 0x00005410d0b07816 */ /* 0x000fc400000000cf */
[----:B------:R-:W-:Y:S02]  /*603e0*/  PRMT R177, R210, 0x5410, R209 ;  /* 0x00005410d2b17816 */ /* 0x000fe400000000d1 */
[----:B------:R-:W-:Y:S02]  /*603f0*/  PRMT R178, R213, 0x5410, R212 ;  /* 0x00005410d5b27816 */ /* 0x000fe400000000d4 */
[----:B------:R-:W-:Y:S01]  /*60400*/  PRMT R179, R226, 0x5410, R221 ;  /* 0x00005410e2b37816 */ /* 0x000fe200000000dd */
[----:B------:R-:W2:Y:S04]  /*60410*/  LDL.LU R207, [R1+0xdac] ;  /* 0x000dac0001cf7983 */ /* 0x000ea80000300800 */
[----:B------:R-:W2:Y:S04]  /*60420*/  LDL.LU R208, [R1+0x1064] ;  /* 0x0010640001d07983 */ /* 0x000ea80000300800 */
[----:B------:R-:W4:Y:S04]  /*60430*/  LDL.LU R209, [R1+0xda4] ;  /* 0x000da40001d17983 */ /* 0x000f280000300800 */
[----:B------:R-:W4:Y:S04]  /*60440*/  LDL.LU R210, [R1+0x1060] ;  /* 0x0010600001d27983 */ /* 0x000f280000300800 */
[----:B------:R-:W-:Y:S01]  /*60450*/  LDS.128 R172, [R236] ;  /* 0x00000000ecac7984 */ /* 0x000fe20000000c00 */
[----:B------:R-:W-:Y:S06]  /*60460*/  BAR.SYNC.DEFER_BLOCKING 0x0 ;  /* 0x0000000000007b1d */ /* 0x000fec0000010000 */
[----:B------:R-:W4:Y:S04]  /*60470*/  LDL.LU R212, [R1+0xda0] ;  /* 0x000da00001d47983 */ /* 0x000f280000300800 */
[----:B------:R-:W4:Y:S04]  /*60480*/  LDL.LU R213, [R1+0x105c] ;  /* 0x00105c0001d57983 */ /* 0x000f280000300800 */
[----:B------:R-:W4:Y:S04]  /*60490*/  LDL.LU R214, [R1+0xd90] ;  /* 0x000d900001d67983 */ /* 0x000f280000300800 */
[----:B------:R-:W4:Y:S04]  /*604a0*/  LDL.LU R216, [R1+0x1050] ;  /* 0x0010500001d87983 */ /* 0x000f280000300800 */
[----:B------:R-:W-:Y:S01]  /*604b0*/  STSM.16.M88.4 [R237], R176 ;  /* 0x000000b0ed007844 */ /* 0x000fe20000000200 */
[----:B------:R-:W-:Y:S06]  /*604c0*/  BAR.SYNC.DEFER_BLOCKING 0x0 ;  /* 0x0000000000007b1d */ /* 0x000fec0000010000 */
[----:B------:R-:W4:Y:S04]  /*604d0*/  LDL.LU R217, [R1+0xd88] ;  /* 0x000d880001d97983 */ /* 0x000f280000300800 */
[----:B------:R-:W4:Y:S04]  /*604e0*/  LDL.LU R218, [R1+0x1048] ;  /* 0x0010480001da7983 */ /* 0x000f280000300800 */
[----:B------:R-:W4:Y:S04]  /*604f0*/  LDL.LU R220, [R1+0xd84] ;  /* 0x000d840001dc7983 */ /* 0x000f280000300800 */
[----:B------:R-:W4:Y:S04]  /*60500*/  LDL.LU R222, [R1+0x1044] ;  /* 0x0010440001de7983 */ /* 0x000f280000300800 */
[----:B------:R-:W-:Y:S04]  /*60510*/  LDS.128 R176, [R236] ;  /* 0x00000000ecb07984 */ /* 0x000fe80000000c00 */
[----:B------:R-:W4:Y:S04]  /*60520*/  LDL.LU R224, [R1+0x328] ;  /* 0x0003280001e07983 */ /* 0x000f280000300800 */
[----:B------:R-:W4:Y:S04]  /*60530*/  LDL.LU R225, [R1+0x99c] ;  /* 0x00099c0001e17983 */ /* 0x000f280000300800 */
[----:B------:R-:W4:Y:S04]  /*60540*/  LDL.LU R221, [R1+0xd94] ;  /* 0x000d940001dd7983 */ /* 0x000f280000300800 */
[----:B------:R-:W4:Y:S01]  /*60550*/  LDL.LU R226, [R1+0x1054] ;  /* 0x0010540001e27983 */ /* 0x000f220000300800 */
[----:B---3--:R-:W-:-:S02]  /*60560*/  PRMT R180, R198, 0x5410, R197 ;  /* 0x00005410c6b47816 */ /* 0x008fc400000000c5 */
[----:B------:R-:W-:Y:S02]  /*60570*/  PRMT R181, R200, 0x5410, R199 ;  /* 0x00005410c8b57816 */ /* 0x000fe400000000c7 */
[----:B------:R-:W-:Y:S02]  /*60580*/  PRMT R182, R202, 0x5410, R201 ;  /* 0x00005410cab67816 */ /* 0x000fe400000000c9 */
[----:B------:R-:W-:Y:S01]  /*60590*/  PRMT R183, R204, 0x5410, R203 ;  /* 0x00005410ccb77816 */ /* 0x000fe200000000cb */
[----:B------:R-:W-:Y:S06]  /*605a0*/  BAR.SYNC.DEFER_BLOCKING 0x0 ;  /* 0x0000000000007b1d */ /* 0x000fec0000010000 */
[----:B------:R-:W-:Y:S02]  /*605b0*/  STSM.16.M88.4 [R237], R180 ;  /* 0x000000b4ed007844 */ /* 0x000fe40000000200 */
[----:B------:R-:W-:Y:S06]  /*605c0*/  BAR.SYNC.DEFER_BLOCKING 0x0 ;  /* 0x0000000000007b1d */ /* 0x000fec0000010000 */
[----:B------:R-:W0:Y:S01]  /*605d0*/  LDS.128 R180, [R236] ;  /* 0x00000000ecb47984 */ /* 0x000e220000000c00 */
[----:B------:R-:W-:-:S02]  /*605e0*/  PRMT R184, R192, 0x5410, R191 ;  /* 0x00005410c0b87816 */ /* 0x000fc400000000bf */
[----:B------:R-:W-:Y:S02]  /*605f0*/  PRMT R185, R194, 0x5410, R193 ;  /* 0x00005410c2b97816 */ /* 0x000fe400000000c1 */
[----:B------:R-:W-:Y:S01]  /*60600*/  PRMT R186, R196, 0x5410, R195 ;  /* 0x00005410c4ba7816 */ /* 0x000fe200000000c3 */
[----:B0-----:R-:W-:Y:S04]  /*60610*/  STL.64 [R1+0x50], R180 ;  /* 0x000050b401007387 */ /* 0x001fe80000100a00 */
[----:B------:R-:W-:Y:S04]  /*60620*/  STL.64 [R1+0x58], R182 ;  /* 0x000058b601007387 */ /* 0x000fe80000100a00 */
        /* <DEDUP_REMOVED lines=14> */
[----:B------:R-:W-:-:S03]  /*60710*/  PRMT R187, R206, 0x5410, R205 ;  /* 0x00005410cebb7816 */ /* 0x000fc600000000cd */
[----:B------:R-:W3:Y:S04]  /*60720*/  LDL.LU R205, [R1+0xdcc] ;  /* 0x000dcc0001cd7983 */ /* 0x000ee80000300800 */
[----:B------:R-:W3:Y:S01]  /*60730*/  LDL.LU R206, [R1+0x1078] ;  /* 0x0010780001ce7983 */ /* 0x000ee20000300800 */
[----:B------:R-:W-:Y:S06]  /*60740*/  BAR.SYNC.DEFER_BLOCKING 0x0 ;  /* 0x0000000000007b1d */ /* 0x000fec0000010000 */
[----:B------:R2:W-:Y:S02]  /*60750*/  STSM.16.M88.4 [R237], R184 ;  /* 0x000000b8ed007844 */ /* 0x0005e40000000200 */
[----:B------:R-:W-:Y:S01]  /*60760*/  BAR.SYNC.DEFER_BLOCKING 0x0 ;  /* 0x0000000000007b1d */ /* 0x000fe20000010000 */
[----:B--2---:R-:W-:-:S05]  /*60770*/  PRMT R184, R208, 0x5410, R207 ;  /* 0x00005410d0b87816 */ /* 0x004fca00000000cf */
[----:B------:R-:W2:Y:S04]  /*60780*/  LDL.LU R207, [R1+0xf04] ;  /* 0x000f040001cf7983 */ /* 0x000ea80000300800 */
[----:B------:R-:W2:Y:S01]  /*60790*/  LDL.LU R208, [R1+0x109c] ;  /* 0x00109c0001d07983 */ /* 0x000ea20000300800 */
[----:B----4-:R-:W-:-:S03]  /*607a0*/  PRMT R185, R210, 0x5410, R209 ;  /* 0x00005410d2b97816 */ /* 0x010fc600000000d1 */
[----:B------:R-:W0:Y:S04]  /*607b0*/  LDS.128 R228, [R236] ;  /* 0x00000000ece47984 */ /* 0x000e280000000c00 */
        /* <DEDUP_REMOVED lines=14> */
[----:B------:R-:W-:Y:S01]  /*608a0*/  PRMT R183, R225, 0x5410, R224 ;  /* 0x00005410e1b77816 */ /* 0x000fe200000000e0 */
[----:B------:R-:W-:Y:S06]  /*608b0*/  BAR.SYNC.DEFER_BLOCKING 0x0 ;  /* 0x0000000000007b1d */ /* 0x000fec0000010000 */
[----:B------:R-:W4:Y:S01]  /*608c0*/  LDL.LU R224, [R1+0x374] ;  /* 0x0003740001e07983 */ /* 0x000f220000300800 */
[----:B------:R-:W-:-:S03]  /*608d0*/  PRMT R187, R226, 0x5410, R221 ;  /* 0x00005410e2bb7816 */ /* 0x000fc600000000dd */
[----:B------:R-:W4:Y:S04]  /*608e0*/  LDL.LU R225, [R1+0x9c0] ;  /* 0x0009c00001e17983 */ /* 0x000f280000300800 */
[----:B------:R-:W4:Y:S04]  /*608f0*/  LDL.LU R221, [R1+0xef4] ;  /* 0x000ef40001dd7983 */ /* 0x000f280000300800 */
[----:B------:R-:W4:Y:S04]  /*60900*/  LDL.LU R226, [R1+0x1090] ;  /* 0x0010900001e27983 */ /* 0x000f280000300800 */
[----:B------:R-:W-:Y:S01]  /*60910*/  STSM.16.M88.4 [R237], R180 ;  /* 0x000000b4ed007844 */ /* 0x000fe20000000200 */
[----:B------:R-:W-:Y:S06]  /*60920*/  BAR.SYNC.DEFER_BLOCKING 0x0 ;  /* 0x0000000000007b1d */ /* 0x000fec0000010000 */
[----:B------:R-:W1:Y:S02]  /*60930*/  LDS.128 R180, [R236] ;  /* 0x00000000ecb47984 */ /* 0x000e640000000c00 */
[----:B------:R-:W-:Y:S06]  /*60940*/  BAR.SYNC.DEFER_BLOCKING 0x0 ;  /* 0x0000000000007b1d */ /* 0x000fec0000010000 */
[----:B------:R-:W-:Y:S04]  /*60950*/  STSM.16.M88.4 [R237], R184 ;  /* 0x000000b8ed007844 */ /* 0x000fe80000000200 */
[----:B0-----:R-:W-:Y:S04]  /*60960*/  STL.64 [R1+0x40], R228 ;  /* 0x000040e401007387 */ /* 0x001fe80000100a00 */
[----:B------:R0:W-:Y:S04]  /*60970*/  STL.64 [R1+0x48], R230 ;  /* 0x000048e601007387 */ /* 0x0001e80000100a00 */
[----:B0-----:R-:W4:Y:S04]  /*60980*/  LDL.LU.64 R230, [R1+0x1be0] ;  /* 0x001be00001e67983 */ /* 0x001f280000300a00 */
[----:B------:R-:W4:Y:S01]  /*60990*/  LDL.LU.64 R228, [R1+0x1bd8] ;  /* 0x001bd80001e47983 */ /* 0x000f220000300a00 */
[----:B---3--:R-:W-:Y:S01]  /*609a0*/  PRMT R184, R192, 0x5410, R191 ;  /* 0x00005410c0b87816 */ /* 0x008fe200000000bf */
[----:B------:R-:W-:Y:S06]  /*609b0*/  BAR.SYNC.DEFER_BLOCKING 0x0 ;  /* 0x0000000000007b1d */ /* 0x000fec0000010000 */
[----:B------:R-:W0:Y:S04]  /*609c0*/  LDS.128 R188, [R236] ;  /* 0x00000000ecbc7984 */ /* 0x000e280000000c00 */
[----:B-1----:R1:W-:Y:S04]  /*609d0*/  STL.64 [R1+0x30], R180 ;  /* 0x000030b401007387 */ /* 0x0023e80000100a00 */
[----:B------:R3:W-:Y:S01]  /*609e0*/  STL.64 [R1+0x38], R182 ;  /* 0x000038b601007387 */ /* 0x0007e20000100a00 */
[----:B-1----:R-:W-:-:S02]  /*609f0*/  PRMT R180, R198, 0x5410, R197 ;  /* 0x00005410c6b47816 */ /* 0x002fc400000000c5 */
[----:B------:R-:W-:Y:S02]  /*60a00*/  PRMT R181, R200, 0x5410, R199 ;  /* 0x00005410c8b57816 */ /* 0x000fe400000000c7 */
[----:B---3--:R-:W-:Y:S02]  /*60a10*/  PRMT R182, R202, 0x5410, R201 ;  /* 0x00005410cab67816 */ /* 0x008fe400000000c9 */
[----:B------:R-:W-:Y:S01]  /*60a20*/  PRMT R183, R204, 0x5410, R203 ;  /* 0x00005410ccb77816 */ /* 0x000fe200000000cb */
[----:B------:R-:W-:Y:S06]  /*60a30*/  BAR.SYNC.DEFER_BLOCKING 0x0 ;  /* 0x0000000000007b1d */ /* 0x000fec0000010000 */
[----:B------:R-:W-:Y:S02]  /*60a40*/  STSM.16.M88.4 [R237], R180 ;  /* 0x000000b4ed007844 */ /* 0x000fe40000000200 */
[----:B------:R-:W-:Y:S01]  /*60a50*/  BAR.SYNC.DEFER_BLOCKING 0x0 ;  /* 0x0000000000007b1d */ /* 0x000fe20000010000 */
[----:B------:R-:W-:-:S02]  /*60a60*/  PRMT R185, R194, 0x5410, R193 ;  /* 0x00005410c2b97816 */ /* 0x000fc400000000c1 */
[----:B------:R-:W-:-:S03]  /*60a70*/  PRMT R186, R196, 0x5410, R195 ;  /* 0x00005410c4ba7816 */ /* 0x000fc600000000c3 */
[----:B------:R-:W1:Y:S01]  /*60a80*/  LDS.128 R180, [R236] ;  /* 0x00000000ecb47984 */ /* 0x000e620000000c00 */
[----:B------:R-:W-:Y:S01]  /*60a90*/  PRMT R187, R206, 0x5410, R205 ;  /* 0x00005410cebb7816 */ /* 0x000fe200000000cd */
[----:B------:R-:W-:Y:S06]  /*60aa0*/  BAR.SYNC.DEFER_BLOCKING 0x0 ;  /* 0x0000000000007b1d */ /* 0x000fec0000010000 */
[----:B------:R-:W-:Y:S04]  /*60ab0*/  STSM.16.M88.4 [R237], R184 ;  /* 0x000000b8ed007844 */ /* 0x000fe80000000200 */
[----:B0-----:R-:W-:Y:S04]  /*60ac0*/  STL.64 [R1+0x20], R188 ;  /* 0x000020bc01007387 */ /* 0x001fe80000100a00 */
[----:B------:R-:W-:Y:S04]  /*60ad0*/  STL.64 [R1+0x28], R190 ;  /* 0x000028be01007387 */ /* 0x000fe80000100a00 */
[----:B-1----:R-:W-:Y:S04]  /*60ae0*/  STL.64 [R1+0x10], R180 ;  /* 0x000010b401007387 */ /* 0x002fe80000100a00 */
[----:B------:R-:W-:Y:S01]  /*60af0*/  STL.64 [R1+0x18], R182 ;  /* 0x000018b601007387 */ /* 0x000fe20000100a00 */
[----:B------:R-:W-:Y:S06]  /*60b00*/  BAR.SYNC.DEFER_BLOCKING 0x0 ;  /* 0x0000000000007b1d */ /* 0x000fec0000010000 */
[----:B------:R-:W3:Y:S04]  /*60b10*/  LDL.LU R196, [R1+0x10b8] ;  /* 0x0010b80001c47983 */ /* 0x000ee80000300800 */
[----:B------:R-:W3:Y:S04]  /*60b20*/  LDL.LU R192, [R1+0xf34] ;  /* 0x000f340001c07983 */ /* 0x000ee80000300800 */
[----:B------:R-:W0:Y:S04]  /*60b30*/  LDS.128 R180, [R236] ;  /* 0x00000000ecb47984 */ /* 0x000e280000000c00 */
        /* <DEDUP_REMOVED lines=13> */
[----:B------:R-:W-:Y:S01]  /*60c10*/  BAR.SYNC.DEFER_BLOCKING 0x0 ;  /* 0x0000000000007b1d */ /* 0x000fe20000010000 */
[----:B--2---:R-:W-:-:S02]  /*60c20*/  PRMT R184, R208, 0x5410, R207 ;  /* 0x00005410d0b87816 */ /* 0x004fc400000000cf */
[----:B----4-:R-:W-:-:S03]  /*60c30*/  PRMT R185, R210, 0x5410, R209 ;  /* 0x00005410d2b97816 */ /* 0x010fc600000000d1 */
[----:B------:R-:W2:Y:S04]  /*60c40*/  LDL.LU R205, [R1+0xf30] ;  /* 0x000f300001cd7983 */ /* 0x000ea80000300800 */
[----:B------:R-:W2:Y:S01]  /*60c50*/  LDL.LU R206, [R1+0x10b0] ;  /* 0x0010b00001ce7983 */ /* 0x000ea20000300800 */
        /* <DEDUP_REMOVED lines=10> */
[----:B------:R-:W4:Y:S01]  /*60d00*/  LDL.LU R214, [R1+0xf54] ;  /* 0x000f540001d67983 */ /* 0x000f220000300800 */
[----:B------:R-:W-:-:S03]  /*60d10*/  PRMT R191, R225, 0x5410, R224 ;  /* 0x00005410e1bf7816 */ /* 0x000fc600000000e0 */
        /* <DEDUP_REMOVED lines=10> */
[----:B------:R0:W-:Y:S01]  /*60dc0*/  STSM.16.M88.4 [R237], R188 ;  /* 0x000000bced007844 */ /* 0x0001e20000000200 */
[----:B------:R-:W-:Y:S06]  /*60dd0*/  BAR.SYNC.DEFER_BLOCKING 0x0 ;  /* 0x0000000000007b1d */ /* 0x000fec0000010000 */
[----:B0-----:R-:W4:Y:S04]  /*60de0*/  LDL.LU R191, [R1+0xf38] ;  /* 0x000f380001bf7983 */ /* 0x001f280000300800 */
[----:B------:R-:W0:Y:S01]  /*60df0*/  LDS.128 R180, [R236] ;  /* 0x00000000ecb47984 */ /* 0x000e220000000c00 */
[----:B------:R-:W-:Y:S06]  /*60e00*/  BAR.SYNC.DEFER_BLOCKING 0x0 ;  /* 0x0000000000007b1d */ /* 0x000fec0000010000 */
[----:B------:R-:W-:Y:S02]  /*60e10*/  STSM.16.M88.4 [R237], R184 ;  /* 0x000000b8ed007844 */ /* 0x000fe40000000200 */
[----:B------:R-:W-:Y:S06]  /*60e20*/  BAR.SYNC.DEFER_BLOCKING 0x0 ;  /* 0x0000000000007b1d */ /* 0x000fec0000010000 */
[----:B0-----:R-:W-:Y:S04]  /*60e30*/  STL.64 [R1+0x1ba0], R180 ;  /* 0x001ba0b401007387 */ /* 0x001fe80000100a00 */
[----:B------:R-:W-:Y:S04]  /*60e40*/  STL.64 [R1+0x1b90], R182 ;  /* 0x001b90b601007387 */ /* 0x000fe80000100a00 */
[----:B------:R-:W0:Y:S01]  /*60e50*/  LDS.128 R180, [R236] ;  /* 0x00000000ecb47984 */ /* 0x000e220000000c00 */
[----:B---3--:R-:W-:-:S02]  /*60e60*/  PRMT R197, R197, 0x5410, R192 ;  /* 0x00005410c5c57816 */ /* 0x008fc400000000c0 */
[----:B------:R-:W-:Y:S02]  /*60e70*/  PRMT R198, R198, 0x5410, R193 ;  /* 0x00005410c6c67816 */ /* 0x000fe400000000c1 */
[----:B------:R-:W-:Y:S02]  /*60e80*/  PRMT R192, R195, 0x5410, R194 ;  /* 0x00005410c3c07816 */ /* 0x000fe400000000c2 */
[----:B------:R-:W-:Y:S02]  /*60e90*/  PRMT R193, R200, 0x5410, R199 ;  /* 0x00005410c8c17816 */ /* 0x000fe400000000c7 */
[----:B------:R-:W-:Y:S02]  /*60ea0*/  PRMT R194, R202, 0x5410, R201 ;  /* 0x00005410cac27816 */ /* 0x000fe400000000c9 */
[----:B------:R-:W-:Y:S01]  /*60eb0*/  PRMT R195, R204, 0x5410, R203 ;  /* 0x00005410ccc37816 */ /* 0x000fe200000000cb */
[----:B------:R-:W-:Y:S06]  /*60ec0*/  BAR.SYNC.DEFER_BLOCKING 0x0 ;  /* 0x0000000000007b1d */ /* 0x000fec0000010000 */
[----:B------:R-:W-:Y:S02]  /*60ed0*/  STSM.16.M88.4 [R237], R192 ;  /* 0x000000c0ed007844 */ /* 0x000fe40000000200 */
[----:B------:R-:W-:Y:S06]  /*60ee0*/  BAR.SYNC.DEFER_BLOCKING 0x0 ;  /* 0x0000000000007b1d */ /* 0x000fec0000010000 */
[----:B------:R-:W1:Y:S01]  /*60ef0*/  LDS.128 R184, [R236] ;  /* 0x00000000ecb87984 */ /* 0x000e620000000c00 */
[----:B--2---:R-:W-:-:S03]  /*60f00*/  PRMT R199, R206, 0x5410, R205 ;  /* 0x00005410cec77816 */ /* 0x004fc600000000cd */
[----:B0-----:R-:W-:Y:S01]  /*60f10*/  STL [R1], R180 ;  /* 0x000000b401007387 */ /* 0x001fe20000100800 */
[----:B----4-:R-:W-:-:S03]  /*60f20*/  PRMT R206, R213, 0x5410, R212 ;  /* 0x00005410d5ce7816 */ /* 0x010fc600000000d4 */
[----:B------:R0:W-:Y:S01]  /*60f30*/  STL.64 [R1+0x8], R182 ;  /* 0x000008b601007387 */ /* 0x0001e20000100a00 */
[----:B------:R-:W-:Y:S02]  /*60f40*/  PRMT R200, R216, 0x5410, R214 ;  /* 0x00005410d8c87816 */ /* 0x000fe400000000d6 */
[----:B------:R-:W-:Y:S02]  /*60f50*/  PRMT R204, R208, 0x5410, R207 ;  /* 0x00005410d0cc7816 */ /* 0x000fe400000000cf */
[----:B------:R-:W-:Y:S01]  /*60f60*/  PRMT R205, R210, 0x5410, R209 ;  /* 0x00005410d2cd7816 */ /* 0x000fe200000000d1 */
[----:B-1----:R-:W-:Y:S04]  /*60f70*/  STL.64 [R1+0x1b78], R184 ;  /* 0x001b78b801007387 */ /* 0x002fe80000100a00 */
[----:B------:R-:W-:Y:S01]  /*60f80*/  STL.64 [R1+0x1b68], R186 ;  /* 0x001b68ba01007387 */ /* 0x000fe20000100a00 */
[----:B------:R-:W-:Y:S01]  /*60f90*/  PRMT R196, R196, 0x5410, R191 ;  /* 0x00005410c4c47816 */ /* 0x000fe200000000bf */
[----:B------:R-:W-:Y:S06]  /*60fa0*/  BAR.SYNC.DEFER_BLOCKING 0x0 ;  /* 0x0000000000007b1d */ /* 0x000fec0000010000 */
[----:B------:R-:W2:Y:S04]  /*60fb0*/  LDL.LU R212, [R1+0x10f0] ;  /* 0x0010f00001d47983 */ /* 0x000ea80000300800 */
[----:B------:R-:W3:Y:S04]  /*60fc0*/  LDL.LU R213, [R1+0x10ec] ;  /* 0x0010ec0001d57983 */ /* 0x000ee80000300800 */
[----:B------:R1:W-:Y:S01]  /*60fd0*/  STSM.16.M88.4 [R237], R196 ;  /* 0x000000c4ed007844 */ /* 0x0003e20000000200 */
[----:B------:R-:W-:Y:S01]  /*60fe0*/  PRMT R202, R222, 0x5410, R220 ;  /* 0x00005410deca7816 */ /* 0x000fe200000000dc */
[----:B0-----:R-:W-:Y:S01]  /*60ff0*/  IMAD.MOV.U32 R182, RZ, RZ, R181 ;  /* 0x000000ffffb67224 */ /* 0x001fe200078e00b5 */
[----:B------:R-:W-:Y:S01]  /*61000*/  PRMT R207, R226, 0x5410, R221 ;  /* 0x00005410e2cf7816 */ /* 0x000fe200000000dd */
[----:B------:R-:W-:Y:S06]  /*61010*/  BAR.SYNC.DEFER_BLOCKING 0x0 ;  /* 0x0000000000007b1d */ /* 0x000fec0000010000 */
[----:B-1----:R-:W4:Y:S04]  /*61020*/  LDL.LU R196, [R1+0xf94] ;  /* 0x000f940001c47983 */ /* 0x002f280000300800 */
[----:B------:R-:W4:Y:S04]  /*61030*/  LDL.LU R214, [R1+0x10e4] ;  /* 0x0010e40001d67983 */ /* 0x000f280000300800 */
[----:B------:R-:W2:Y:S04]  /*61040*/  LDL.LU R197, [R1+0xf88] ;  /* 0x000f880001c57983 */ /* 0x000ea80000300800 */
[----:B------:R-:W2:Y:S04]  /*61050*/  LDL.LU R208, [R1+0x10e0] ;  /* 0x0010e00001d07983 */ /* 0x000ea80000300800 */
        /* <DEDUP_REMOVED lines=10> */
[----:B------:R-:W0:Y:S01]  /*61100*/  LDS.128 R188, [R236] ;  /* 0x00000000ecbc7984 */ /* 0x000e220000000c00 */
[----:B------:R-:W-:-:S02]  /*61110*/  PRMT R201, R218, 0x5410, R217 ;  /* 0x00005410dac97816 */ /* 0x000fc400000000d9 */
[----:B------:R-:W-:Y:S01]  /*61120*/  PRMT R203, R225, 0x5410, R224 ;  /* 0x00005410e1cb7816 */ /* 0x000fe200000000e0 */
[----:B------:R-:W-:Y:S06]  /*61130*/  BAR.SYNC.DEFER_BLOCKING 0x0 ;  /* 0x0000000000007b1d */ /* 0x000fec0000010000 */
[----:B------:R-:W3:Y:S04]  /*61140*/  LDL.LU R184, [R1+0xfc4] ;  /* 0x000fc40001b87983 */ /* 0x000ee80000300800 */
[----:B------:R-:W3:Y:S04]  /*61150*/  LDL.LU R222, [R1+0x1104] ;  /* 0x0011040001de7983 */ /* 0x000ee80000300800 */
[----:B------:R-:W3:Y:S04]  /*61160*/  LDL.LU R185, [R1+0xfbc] ;  /* 0x000fbc0001b97983 */ /* 0x000ee80000300800 */
[----:B------:R-:W3:Y:S04]  /*61170*/  LDL.LU R216, [R1+0x10fc] ;  /* 0x0010fc0001d87983 */ /* 0x000ee80000300800 */
[----:B------:R-:W-:Y:S01]  /*61180*/  STSM.16.M88.4 [R237], R200 ;  /* 0x000000c8ed007844 */ /* 0x000fe20000000200 */
[----:B------:R-:W-:Y:S06]  /*61190*/  BAR.SYNC.DEFER_BLOCKING 0x0 ;  /* 0x0000000000007b1d */ /* 0x000fec0000010000 */
[----:B------:R-:W3:Y:S04]  /*611a0*/  LDL.LU R183, [R1+0xfb8] ;  /* 0x000fb80001b77983 */ /* 0x000ee80000300800 */
[----:B------:R-:W3:Y:S04]  /*611b0*/  LDL.LU R217, [R1+0x10f8] ;  /* 0x0010f80001d97983 */ /* 0x000ee80000300800 */
[----:B------:R-:W3:Y:S04]  /*611c0*/  LDL.LU R218, [R1+0xfb4] ;  /* 0x000fb40001da7983 */ /* 0x000ee80000300800 */
[----:B------:R-:W3:Y:S04]  /*611d0*/  LDL.LU R224, [R1+0x10f4] ;  /* 0x0010f40001e07983 */ /* 0x000ee80000300800 */
[----:B------:R-:W1:Y:S01]  /*611e0*/  LDS.128 R192, [R236] ;  /* 0x00000000ecc07984 */ /* 0x000e620000000c00 */
[----:B------:R-:W-:Y:S06]  /*611f0*/  BAR.SYNC.DEFER_BLOCKING 0x0 ;  /* 0x0000000000007b1d */ /* 0x000fec0000010000 */
[----:B------:R-:W3:Y:S04]  /*61200*/  LDL.LU R225, [R1+0xfc0] ;  /* 0x000fc00001e17983 */ /* 0x000ee80000300800 */
[----:B------:R-:W3:Y:S04]  /*61210*/  LDL.LU R226, [R1+0x1100] ;  /* 0x0011000001e27983 */ /* 0x000ee80000300800 */
[----:B0-----:R0:W-:Y:S04]  /*61220*/  STL.64 [R1+0x1b60], R188 ;  /* 0x001b60bc01007387 */ /* 0x0011e80000100a00 */
[----:B0-----:R-:W3:Y:S04]  /*61230*/  LDL.LU R188, [R1+0xfa0] ;  /* 0x000fa00001bc7983 */ /* 0x001ee80000300800 */
[----:B------:R-:W3:Y:S04]  /*61240*/  LDL.LU R189, [R1+0xf9c] ;  /* 0x000f9c0001bd7983 */ /* 0x000ee80000300800 */
[----:B------:R-:W-:Y:S01]  /*61250*/  STSM.16.M88.4 [R237], R204 ;  /* 0x000000cced007844 */ /* 0x000fe20000000200 */
[----:B------:R-:W-:Y:S01]  /*61260*/  BAR.SYNC.DEFER_BLOCKING 0x0 ;  /* 0x0000000000007b1d */ /* 0x000fe20000010000 */
[----:B------:R-:W-:-:S05]  /*61270*/  PRMT R211, R215, 0x5410, R211 ;  /* 0x00005410d7d37816 */ /* 0x000fca00000000d3 */
[----:B------:R-:W-:Y:S04]  /*61280*/  STL.64 [R1+0x1b58], R190 ;  /* 0x001b58be01007387 */ /* 0x000fe80000100a00 */
[----:B-1----:R-:W-:Y:S04]  /*61290*/  STL.64 [R1+0x1b50], R192 ;  /* 0x001b50c001007387 */ /* 0x002fe80000100a00 */
[----:B------:R-:W-:Y:S01]  /*612a0*/  STL.64 [R1+0x1b48], R194 ;  /* 0x001b48c201007387 */ /* 0x000fe20000100a00 */
[----:B----4-:R-:W-:Y:S02]  /*612b0*/  PRMT R214, R214, 0x5410, R196 ;  /* 0x00005410d6d67816 */ /* 0x010fe400000000c4 */
[----:B--2---:R-:W-:-:S02]  /*612c0*/  PRMT R208, R208, 0x5410, R197 ;  /* 0x00005410d0d07816 */ /* 0x004fc400000000c5 */
[----:B---3--:R-:W-:Y:S02]  /*612d0*/  PRMT R209, R209, 0x5410, R198 ;  /* 0x00005410d1d17816 */ /* 0x008fe400000000c6 */
[----:B------:R-:W-:Y:S02]  /*612e0*/  PRMT R210, R210, 0x5410, R199 ;  /* 0x00005410d2d27816 */ /* 0x000fe400000000c7 */
[----:B------:R-:W0:Y:S01]  /*612f0*/  LDS.128 R196, [R236] ;  /* 0x00000000ecc47984 */ /* 0x000e220000000c00 */
[----:B------:R-:W-:Y:S06]  /*61300*/  BAR.SYNC.DEFER_BLOCKING 0x0 ;  /* 0x0000000000007b1d */ /* 0x000fec0000010000 */
[----:B------:R-:W-:Y:S02]  /*61310*/  STSM.16.M88.4 [R237], R208 ;  /* 0x000000d0ed007844 */ /* 0x000fe40000000200 */
[----:B------:R-:W-:Y:S06]  /*61320*/  BAR.SYNC.DEFER_BLOCKING 0x0 ;  /* 0x0000000000007b1d */ /* 0x000fec0000010000 */
[----:B------:R-:W1:Y:S01]  /*61330*/  LDS.128 R200, [R236] ;  /* 0x00000000ecc87984 */ /* 0x000e620000000c00 */
[----:B------:R-:W-:-:S03]  /*61340*/  PRMT R220, R220, 0x5410, R180 ;  /* 0x00005410dcdc7816 */ /* 0x000fc600000000b4 */
[----:B0-----:R-:W-:Y:S01]  /*61350*/  STL.64 [R1+0x1b40], R196 ;  /* 0x001b40c401007387 */ /* 0x001fe20000100a00 */
[----:B------:R-:W-:-:S03]  /*61360*/  PRMT R221, R221, 0x5410, R181 ;  /* 0x00005410dddd7816 */ /* 0x000fc600000000b5 */
[----:B------:R-:W-:Y:S04]  /*61370*/  STL.64 [R1+0x1b38], R198 ;  /* 0x001b38c601007387 */ /* 0x000fe80000100a00 */
[----:B-1----:R0:W-:Y:S04]  /*61380*/  STL.64 [R1+0x1b30], R200 ;  /* 0x001b30c801007387 */ /* 0x0021e80000100a00 */
[----:B------:R-:W-:Y:S04]  /*61390*/  STL.64 [R1+0x1b28], R202 ;  /* 0x001b28ca01007387 */ /* 0x000fe80000100a00 */
[----:B------:R-:W2:Y:S04]  /*613a0*/  LDL.LU R180, [R1+0x1004] ;  /* 0x0010040001b47983 */ /* 0x000ea80000300800 */
[----:B------:R-:W2:Y:S01]  /*613b0*/  LDL.LU R181, [R1+0x1128] ;  /* 0x0011280001b57983 */ /* 0x000ea20000300800 */
[----:B------:R-:W-:-:S03]  /*613c0*/  PRMT R215, R187, 0x5410, R186 ;  /* 0x00005410bbd77816 */ /* 0x000fc600000000ba */
[----:B0-----:R-:W3:Y:S01]  /*613d0*/  LDL.LU R200, [R1+0x1000] ;  /* 0x0010000001c87983 */ /* 0x001ee20000300800 */
[----:B------:R-:W-:-:S03]  /*613e0*/  PRMT R212, R212, 0x5410, R188 ;  /* 0x00005410d4d47816 */ /* 0x000fc600000000bc */
[----:B------:R-:W3:Y:S01]  /*613f0*/  LDL.LU R201, [R1+0x1124] ;  /* 0x0011240001c97983 */ /* 0x000ee20000300800 */
[----:B------:R-:W-:Y:S01]  /*61400*/  PRMT R213, R213, 0x5410, R189 ;  /* 0x00005410d5d57816 */ /* 0x000fe200000000bd */
[----:B------:R-:W-:Y:S01]  /*61410*/  BAR.SYNC.DEFER_BLOCKING 0x0 ;  /* 0x0000000000007b1d */ /* 0x000fe20000010000 */
[----:B------:R-:W-:Y:S02]  /*61420*/  PRMT R216, R216, 0x5410, R185 ;  /* 0x00005410d8d87816 */ /* 0x000fe400000000b9 */
[----:B------:R-:W-:Y:S02]  /*61430*/  PRMT R217, R217, 0x5410, R183 ;  /* 0x00005410d9d97816 */ /* 0x000fe400000000b7 */
[----:B------:R-:W-:Y:S02]  /*61440*/  PRMT R218, R224, 0x5410, R218 ;  /* 0x00005410e0da7816 */ /* 0x000fe400000000da */
[----:B------:R-:W-:Y:S01]  /*61450*/  PRMT R219, R223, 0x5410, R219 ;  /* 0x00005410dfdb7816 */ /* 0x000fe200000000db */
[----:B------:R-:W4:Y:S04]  /*61460*/  LDL.LU R198, [R1+0xff8] ;  /* 0x000ff80001c67983 */ /* 0x000f280000300800 */
[----:B------:R-:W-:Y:S01]  /*61470*/  STSM.16.M88.4 [R237], R212 ;  /* 0x000000d4ed007844 */ /* 0x000fe20000000200 */
[----:B------:R-:W-:Y:S01]  /*61480*/  BAR.SYNC.DEFER_BLOCKING 0x0 ;  /* 0x0000000000007b1d */ /* 0x000fe20000010000 */
[----:B------:R-:W-:-:S05]  /*61490*/  PRMT R223, R226, 0x5410, R225 ;  /* 0x00005410e2df7816 */ /* 0x000fca00000000e1 */
[----:B------:R-:W4:Y:S04]  /*614a0*/  LDL.LU R197, [R1+0x111c] ;  /* 0x00111c0001c57983 */ /* 0x000f280000300800 */
[----:B------:R-:W3:Y:S04]  /*614b0*/  LDL.LU R194, [R1+0xff0] ;  /* 0x000ff00001c27983 */ /* 0x000ee80000300800 */
[----:B------:R-:W3:Y:S04]  /*614c0*/  LDL.LU R224, [R1+0x1118] ;  /* 0x0011180001e07983 */ /* 0x000ee80000300800 */
[----:B------:R-:W4:Y:S04]  /*614d0*/  LDL.LU R195, [R1+0xfec] ;  /* 0x000fec0001c37983 */ /* 0x000f280000300800 */
[----:B------:R-:W0:Y:S01]  /*614e0*/  LDS.128 R204, [R236] ;  /* 0x00000000eccc7984 */ /* 0x000e220000000c00 */
        /* <DEDUP_REMOVED lines=8> */
[----:B------:R-:W1:Y:S04]  /*61570*/  LDS.128 R208, [R236] ;  /* 0x00000000ecd07984 */ /* 0x000e680000000c00 */
[----:B0-----:R-:W-:Y:S04]  /*61580*/  STL.64 [R1+0x1b20], R204 ;  /* 0x001b20cc01007387 */ /* 0x001fe80000100a00 */
[----:B------:R-:W-:Y:S01]  /*61590*/  STL.64 [R1+0x1b18], R206 ;  /* 0x001b18ce01007387 */ /* 0x000fe20000100a00 */
[----:B------:R-:W-:Y:S01]  /*615a0*/  PRMT R222, R222, 0x5410, R184 ;  /* 0x00005410dede7816 */ /* 0x000fe200000000b8 */
[----:B------:R-:W-:Y:S06]  /*615b0*/  BAR.SYNC.DEFER_BLOCKING 0x0 ;  /* 0x0000000000007b1d */ /* 0x000fec0000010000 */
[----:B-1----:R-:W-:Y:S04]  /*615c0*/  STL.64 [R1+0x1b10], R208 ;  /* 0x001b10d001007387 */ /* 0x002fe80000100a00 */
[----:B------:R-:W-:Y:S04]  /*615d0*/  STL.64 [R1+0x1b08], R210 ;  /* 0x001b08d201007387 */ /* 0x000fe80000100a00 */
        /* <DEDUP_REMOVED lines=8> */
[----:B------:R2:W-:Y:S04]  /*61660*/  STSM.16.M88.4 [R237], R220 ;  /* 0x000000dced007844 */ /* 0x0005e80000000200 */
[----:B------:R-:W4:Y:S04]  /*61670*/  LDL.LU R185, [R1+0x1018] ;  /* 0x0010180001b97983 */ /* 0x000f280000300800 */
[----:B------:R-:W4:Y:S01]  /*61680*/  LDL.LU R183, [R1+0x1130] ;  /* 0x0011300001b77983 */ /* 0x000f220000300800 */
[----:B------:R-:W-:Y:S01]  /*61690*/  BAR.SYNC.DEFER_BLOCKING 0x0 ;  /* 0x0000000000007b1d */ /* 0x000fe20000010000 */
[----:B------:R-:W-:-:S05]  /*616a0*/  PRMT R227, R235, 0x5410, R227 ;  /* 0x00005410ebe37816 */ /* 0x000fca00000000e3 */
[----:B------:R-:W0:Y:S01]  /*616b0*/  LDS.128 R212, [R236] ;  /* 0x00000000ecd47984 */ /* 0x000e220000000c00 */
[----:B--2---:R-:W-:-:S03]  /*616c0*/  PRMT R220, R181, 0x5410, R180 ;  /* 0x00005410b5dc7816 */ /* 0x004fc600000000b4 */
[----:B------:R-:W2:Y:S04]  /*616d0*/  LDL.LU R180, [R1+0x1014] ;  /* 0x0010140001b47983 */ /* 0x000ea80000300800 */
[----:B------:R-:W2:Y:S04]  /*616e0*/  LDL.LU R181, [R1+0x112c] ;  /* 0x00112c0001b57983 */ /* 0x000ea80000300800 */
[----:B------:R-:W2:Y:S01]  /*616f0*/  LDL.LU R235, [R1+0x1bd4] ;  /* 0x001bd40001eb7983 */ /* 0x000ea20000300800 */
[----:B---3--:R-:W-:Y:S02]  /*61700*/  PRMT R224, R224, 0x5410, R194 ;  /* 0x00005410e0e07816 */ /* 0x008fe400000000c2 */
[----:B----4-:R-:W-:-:S02]  /*61710*/  PRMT R225, R225, 0x5410, R195 ;  /* 0x00005410e1e17816 */ /* 0x010fc400000000c3 */
[----:B------:R-:W-:Y:S01]  /*61720*/  PRMT R226, R226, 0x5410, R190 ;  /* 0x00005410e2e27816 */ /* 0x000fe200000000be */
[----:B------:R-:W-:Y:S06]  /*61730*/  BAR.SYNC.DEFER_BLOCKING 0x0 ;  /* 0x0000000000007b1d */ /* 0x000fec0000010000 */
[----:B------:R-:W-:Y:S02]  /*61740*/  STSM.16.M88.4 [R237], R224 ;  /* 0x000000e0ed007844 */ /* 0x000fe40000000200 */
[----:B------:R-:W-:Y:S06]  /*61750*/  BAR.SYNC.DEFER_BLOCKING 0x0 ;  /* 0x0000000000007b1d */ /* 0x000fec0000010000 */
[----:B------:R1:W3:Y:S01]  /*61760*/  LDS.128 R216, [R236] ;  /* 0x00000000ecd87984 */ /* 0x0002e20000000c00 */
[----:B------:R-:W-:-:S03]  /*61770*/  PRMT R222, R197, 0x5410, R198 ;  /* 0x00005410c5de7816 */ /* 0x000fc600000000c6 */
[----:B0-----:R-:W-:Y:S04]  /*61780*/  STL.64 [R1+0x1ad8], R212 ;  /* 0x001ad8d401007387 */ /* 0x001fe80000100a00 */
[----:B------:R-:W-:Y:S04]  /*61790*/  STL.64 [R1+0x1ac8], R214 ;  /* 0x001ac8d601007387 */ /* 0x000fe80000100a00 */
[----:B-1----:R-:W4:Y:S01]  /*617a0*/  LDL.LU R236, [R1+0x1bd0] ;  /* 0x001bd00001ec7983 */ /* 0x002f220000300800 */
[----:B------:R-:W-:-:S03]  /*617b0*/  PRMT R223, R189, 0x5410, R188 ;  /* 0x00005410bddf7816 */ /* 0x000fc600000000bc */
[----:B------:R-:W4:Y:S04]  /*617c0*/  LDL.LU R197, [R1+0x104c] ;  /* 0x00104c0001c57983 */ /* 0x000f280000300800 */
[----:B------:R-:W4:Y:S04]  /*617d0*/  LDL.LU R194, [R1+0x114c] ;  /* 0x00114c0001c27983 */ /* 0x000f280000300800 */
[----:B------:R-:W4:Y:S04]  /*617e0*/  LDL.LU R195, [R1+0x1040] ;  /* 0x0010400001c37983 */ /* 0x000f280000300800 */
[----:B------:R-:W4:Y:S01]  /*617f0*/  LDL.LU R190, [R1+0x1148] ;  /* 0x0011480001be7983 */ /* 0x000f220000300800 */
[----:B------:R-:W-:-:S03]  /*61800*/  PRMT R221, R201, 0x5410, R200 ;  /* 0x00005410c9dd7816 */ /* 0x000fc600000000c8 */
[----:B------:R-:W4:Y:S01]  /*61810*/  LDL.LU R188, [R1+0x103c] ;  /* 0x00103c0001bc7983 */ /* 0x000f220000300800 */
[----:B------:R-:W-:-:S03]  /*61820*/  PRMT R227, R250, 0x5410, R251 ;  /* 0x00005410fae37816 */ /* 0x000fc600000000fb */
[----:B------:R-:W4:Y:S04]  /*61830*/  LDL.LU R189, [R1+0x1144] ;  /* 0x0011440001bd7983 */ /* 0x000f280000300800 */
[----:B---3--:R-:W-:Y:S01]  /*61840*/  STL.64 [R1+0x1ae0], R216 ;  /* 0x001ae0d801007387 */ /* 0x008fe20000100a00 */
[----:B------:R-:W-:-:S03]  /*61850*/  PRMT R201, R193, 0x5410, R192 ;  /* 0x00005410c1c97816 */ /* 0x000fc600000000c0 */
[----:B------:R-:W-:Y:S04]  /*61860*/  STL.64 [R1+0x1ad0], R218 ;  /* 0x001ad0da01007387 */ /* 0x000fe80000100a00 */
[----:B------:R-:W3:Y:S01]  /*61870*/  LDL.LU R250, [R1+0x1bcc] ;  /* 0x001bcc0001fa7983 */ /* 0x000ee20000300800 */
[----:B------:R-:W-:-:S03]  /*61880*/  PRMT R202, R186, 0x5410, R191 ;  /* 0x00005410baca7816 */ /* 0x000fc600000000bf */
[----:B------:R-:W3:Y:S04]  /*61890*/  LDL.LU.64 R192, [R1+0xe30] ;  /* 0x000e300001c07983 */ /* 0x000ee80000300a00 */
[----:B------:R-:W3:Y:S01]  /*618a0*/  LDL.LU R191, [R1+0xe90] ;  /* 0x000e900001bf7983 */ /* 0x000ee20000300800 */
[----:B------:R-:W-:-:S03]  /*618b0*/  PRMT R224, R184, 0x5410, R187 ;  /* 0x00005410b8e07816 */ /* 0x000fc600000000bb */
[----:B------:R-:W3:Y:S01]  /*618c0*/  LDL.LU R186, [R1+0x1058] ;  /* 0x0010580001ba7983 */ /* 0x000ee20000300800 */
[----:B------:R-:W-:-:S03]  /*618d0*/  PRMT R203, R2, 0x5410, R252 ;  /* 0x0000541002cb7816 */ /* 0x000fc600000000fc */
[----:B------:R-:W3:Y:S01]  /*618e0*/  LDL.LU R187, [R1+0xe2c] ;  /* 0x000e2c0001bb7983 */ /* 0x000ee20000300800 */
[----:B------:R-:W-:Y:S01]  /*618f0*/  BAR.SYNC.DEFER_BLOCKING 0x0 ;  /* 0x0000000000007b1d */ /* 0x000fe20000010000 */
[----:B------:R-:W-:Y:S02]  /*61900*/  PRMT R225, R183, 0x5410, R185 ;  /* 0x00005410b7e17816 */ /* 0x000fe400000000b9 */
[----:B--2---:R-:W-:-:S03]  /*61910*/  PRMT R226, R181, 0x5410, R180 ;  /* 0x00005410b5e27816 */ /* 0x004fc600000000b4 */
[----:B------:R-:W2:Y:S04]  /*61920*/  LDL.LU R181, [R1+0xf3c] ;  /* 0x000f3c0001b57983 */ /* 0x000ea80000300800 */
[----:B------:R-:W2:Y:S04]  /*61930*/  LDL.LU.64 R184, [R1+0xe38] ;  /* 0x000e380001b87983 */ /* 0x000ea80000300a00 */
[----:B------:R-:W3:Y:S04]  /*61940*/  LDL.LU R252, [R1+0xaac] ;  /* 0x000aac0001fc7983 */ /* 0x000ee80000300800 */
[----:B------:R-:W-:Y:S01]  /*61950*/  STSM.16.M88.4 [R237], R220 ;  /* 0x000000dced007844 */ /* 0x000fe20000000200 */
[----:B------:R-:W-:Y:S01]  /*61960*/  BAR.SYNC.DEFER_BLOCKING 0x0 ;  /* 0x0000000000007b1d */ /* 0x000fe20000010000 */
[----:B------:R-:W-:-:S02]  /*61970*/  PRMT R200, R196, 0x5410, R199 ;  /* 0x00005410c4c87816 */ /* 0x000fc400000000c7 */
[----:B------:R-:W-:Y:S02]  /*61980*/  PRMT R199, R3, 0x5410, R0 ;  /* 0x0000541003c77816 */ /* 0x000fe40000000000 */
[----:B----4-:R-:W-:Y:S01]  /*61990*/  PRMT R198, R189, 0x5410, R188 ;  /* 0x00005410bdc67816 */ /* 0x010fe200000000bc */
[----:B---3--:R-:W0:Y:S02]  /*619a0*/  LDS.128 R220, [R252] ;  /* 0x00000000fcdc7984 */ /* 0x008e240000000c00 */
[----:B------:R-:W-:Y:S06]  /*619b0*/  BAR.SYNC.DEFER_BLOCKING 0x0 ;  /* 0x0000000000007b1d */ /* 0x000fec0000010000 */
[----:B------:R-:W-:Y:S02]  /*619c0*/  STSM.16.M88.4 [R237], R224 ;  /* 0x000000e0ed007844 */ /* 0x000fe40000000200 */
[----:B------:R-:W-:Y:S06]  /*619d0*/  BAR.SYNC.DEFER_BLOCKING 0x0 ;  /* 0x0000000000007b1d */ /* 0x000fec0000010000 */
[----:B------:R-:W1:Y:S02]  /*619e0*/  LDS.128 R204, [R252] ;  /* 0x00000000fccc7984 */ /* 0x000e640000000c00 */
[----:B------:R-:W-:Y:S06]  /*619f0*/  BAR.SYNC.DEFER_BLOCKING 0x0 ;  /* 0x0000000000007b1d */ /* 0x000fec0000010000 */
[----:B------:R-:W-:Y:S02]  /*61a00*/  STSM.16.M88.4 [R237], R200 ;  /* 0x000000c8ed007844 */ /* 0x000fe40000000200 */
[----:B------:R-:W-:Y:S06]  /*61a10*/  BAR.SYNC.DEFER_BLOCKING 0x0 ;  /* 0x0000000000007b1d */ /* 0x000fec0000010000 */
[----:B0-----:R-:W-:Y:S04]  /*61a20*/  STL.64 [R1+0x1af0], R220 ;  /* 0x001af0dc01007387 */ /* 0x001fe80000100a00 */
[----:B------:R-:W-:Y:S04]  /*61a30*/  STL.64 [R1+0x1ae8], R222 ;  /* 0x001ae8de01007387 */ /* 0x000fe80000100a00 */
[----:B------:R-:W3:Y:S04]  /*61a40*/  LDL.LU R183, [R1+0xe28] ;  /* 0x000e280001b77983 */ /* 0x000ee80000300800 */
[----:B------:R-:W4:Y:S04]  /*61a50*/  LDL.LU R2, [R1+0xebc] ;  /* 0x000ebc0001027983 */ /* 0x000f280000300800 */
[----:B------:R-:W0:Y:S04]  /*61a60*/  LDS.128 R224, [R252] ;  /* 0x00000000fce07984 */ /* 0x000e280000000c00 */
[----:B-1----:R-:W-:Y:S04]  /*61a70*/  STL.64 [R1+0x60], R204 ;  /* 0x000060cc01007387 */ /* 0x002fe80000100a00 */
[----:B------:R-:W-:Y:S04]  /*61a80*/  STL.64 [R1+0x68], R206 ;  /* 0x000068ce01007387 */ /* 0x000fe80000100a00 */
[----:B------:R-:W4:Y:S04]  /*61a90*/  LDL.LU R180, [R1+0xe24] ;  /* 0x000e240001b47983 */ /* 0x000f280000300800 */
[----:B------:R-:W4:Y:S04]  /*61aa0*/  LDL.LU R0, [R1+0x1bc8] ;  /* 0x001bc80001007983 */ /* 0x000f280000300800 */
[----:B------:R-:W4:Y:S04]  /*61ab0*/  LDL.LU.64 R188, [R1+0xe40] ;  /* 0x000e400001bc7983 */ /* 0x000f280000300a00 */
[----:B0-----:R-:W-:Y:S04]  /*61ac0*/  STL.64 [R1+0x1b00], R224 ;  /* 0x001b00e001007387 */ /* 0x001fe80000100a00 */
[----:B------:R-:W-:Y:S04]  /*61ad0*/  STL.64 [R1+0x1af8], R226 ;  /* 0x001af8e201007387 */ /* 0x000fe80000100a00 */
[----:B------:R-:W4:Y:S01]  /*61ae0*/  LDL.LU R3, [R1+0xe00] ;  /* 0x000e000001037983 */ /* 0x000f220000300800 */
[----:B------:R-:W-:-:S02]  /*61af0*/  PRMT R196, R194, 0x5410, R197 ;  /* 0x00005410c2c47816 */ /* 0x000fc400000000c5 */
[----:B------:R-:W-:Y:S01]  /*61b00*/  PRMT R197, R190, 0x5410, R195 ;  /* 0x00005410bec57816 */ /* 0x000fe200000000c3 */
[----:B------:R-:W-:Y:S01]  /*61b10*/  BAR.SYNC.DEFER_BLOCKING 0x0 ;  /* 0x0000000000007b1d */ /* 0x000fe20000010000 */
[----:B------:R-:W-:-:S05]  /*61b20*/  PRMT R251, R8, 0x7770, RZ ;  /* 0x0000777008fb7816 */ /* 0x000fca00000000ff */
[----:B------:R0:W-:Y:S02]  /*61b30*/  STSM.16.M88.4 [R237], R196 ;  /* 0x000000c4ed007844 */ /* 0x0001e40000000200 */
[----:B------:R-:W-:Y:S06]  /*61b40*/  BAR.SYNC.DEFER_BLOCKING 0x0 ;  /* 0x0000000000007b1d */ /* 0x000fec0000010000 */
[----:B------:R-:W-:Y:S01]  /*61b50*/  @P0 STG.E.U8 desc[UR44][R192.64], R251 ;  /* 0x000000fbc0000986 */ /* 0x000fe2000c10112c */
[----:B------:R-:W-:-:S05]  /*61b60*/  IADD3 R190, P0, R191, R5, RZ ;  /* 0x00000005bfbe7210 */ /* 0x000fca0007f1e0ff */
[----:B------:R-:W-:Y:S01]  /*61b70*/  IMAD.X R191, R186, 0x1, R6, P0 ;  /* 0x00000001babf7824 */ /* 0x000fe200000e0606 */
[----:B------:R-:W-:Y:S02]  /*61b80*/  IADD3 R186, P0, R187, R5, RZ ;  /* 0x00000005bbba7210 */ /* 0x000fe40007f1e0ff */
[----:B0-----:R-:W-:-:S03]  /*61b90*/  PRMT R237, R8, 0x7771, RZ ;  /* 0x0000777108ed7816 */ /* 0x001fc600000000ff */
[----:B--2---:R-:W-:Y:S02]  /*61ba0*/  IMAD.X R187, R181, 0x1, R6, P0 ;  /* 0x00000001b5bb7824 */ /* 0x004fe400000e0606 */
[----:B------:R-:W2:Y:S04]  /*61bb0*/  LDL.LU R181, [R1+0xe04] ;  /* 0x000e040001b57983 */ /* 0x000ea80000300800 */
[----:B------:R0:W-:Y:S02]  /*61bc0*/  @P6 STG.E.U8 desc[UR44][R190.64], R237 ;  /* 0x000000edbe006986 */ /* 0x0001e4000c10112c */
[----:B0-----:R-:W-:-:S05]  /*61bd0*/  PRMT R237, R8, 0x7772, RZ ;  /* 0x0000777208ed7816 */ /* 0x001fca00000000ff */
[----:B------:R0:W-:Y:S01]  /*61be0*/  @P5 STG.E.U8 desc[UR44][R184.64], R237 ;  /* 0x000000edb8005986 */ /* 0x0001e2000c10112c */
[----:B------:R-:W-:-:S05]  /*61bf0*/  PRMT R8, R8, 0x7773, RZ ;  /* 0x0000777308087816 */ /* 0x000fca00000000ff */
[----:B------:R1:W-:Y:S01]  /*61c00*/  @P4 STG.E.U8 desc[UR44][R186.64], R8 ;  /* 0x00000008ba004986 */ /* 0x0003e2000c10112c */
[----:B0-----:R-:W-:Y:S02]  /*61c10*/  PRMT R237, R9, 0x7770, RZ ;  /* 0x0000777009ed7816 */ /* 0x001fe400000000ff */
[----:B---3--:R-:W-:-:S05]  /*61c20*/  IADD3 R184, P0, R183, R5, RZ ;  /* 0x00000005b7b87210 */ /* 0x008fca0007f1e0ff */
[----:B----4-:R-:W-:Y:S02]  /*61c30*/  IMAD.X R185, R2, 0x1, R6, P0 ;  /* 0x0000000102b97824 */ /* 0x010fe400000e0606 */
[----:B------:R-:W3:Y:S01]  /*61c40*/  LDL.LU R2, [R1+0xe08] ;  /* 0x000e080001027983 */ /* 0x000ee20000300800 */
[----:B-1----:R-:W-:Y:S02]  /*61c50*/  SHF.R.S32.HI R8, RZ, 0x1f, R180 ;  /* 0x0000001fff087819 */ /* 0x002fe400000114b4 */
[----:B------:R-:W-:-:S05]  /*61c60*/  IADD3 R186, P0, R180, R4, RZ ;  /* 0x00000004b4ba7210 */ /* 0x000fca0007f1e0ff */
[----:B------:R-:W-:Y:S01]  /*61c70*/  IMAD.X R187, R8, 0x1, R7, P0 ;  /* 0x0000000108bb7824 */ /* 0x000fe200000e0607 */
[----:B------:R0:W-:Y:S02]  /*61c80*/  @P3 STG.E.U8 desc[UR44][R188.64], R237 ;  /* 0x000000edbc003986 */ /* 0x0001e4000c10112c */
[----:B0-----:R-:W-:Y:S02]  /*61c90*/  IADD3 R188, P0, R180, R5, RZ ;  /* 0x00000005b4bc7210 */ /* 0x001fe40007f1e0ff */
[----:B------:R-:W4:Y:S03]  /*61ca0*/  LDL.LU R180, [R1+0xe0c] ;  /* 0x000e0c0001b47983 */ /* 0x000f260000300800 */
[----:B------:R-:W-:Y:S01]  /*61cb0*/  IMAD.X R189, R8, 0x1, R6, P0 ;  /* 0x0000000108bd7824 */ /* 0x000fe200000e0606 */
[C---:B------:R-:W-:Y:S02]  /*61cc0*/  PRMT R8, R9.reuse, 0x7771, RZ ;  /* 0x0000777109087816 */ /* 0x040fe400000000ff */
[----:B------:R-:W-:-:S03]  /*61cd0*/  PRMT R237, R9, 0x7772, RZ ;  /* 0x0000777209ed7816 */ /* 0x000fc600000000ff */
[----:B------:R0:W-:Y:S04]  /*61ce0*/  @P2 STG.E.U8 desc[UR44][R184.64], R8 ;  /* 0x00000008b8002986 */ /* 0x0001e8000c10112c */
[----:B------:R1:W-:Y:S01]  /*61cf0*/  @P1 STG.E.U8 desc[UR44][R186.64], R237 ;  /* 0x000000edba001986 */ /* 0x0003e2000c10112c */
[----:B0-----:R-:W-:Y:S02]  /*61d00*/  SHF.R.S32.HI R8, RZ, 0x1f, R3 ;  /* 0x0000001fff087819 */ /* 0x001fe40000011403 */
[----:B------:R-:W-:-:S05]  /*61d10*/  IADD3 R184, P0, R3, R4, RZ ;  /* 0x0000000403b87210 */ /* 0x000fca0007f1e0ff */
[C---:B------:R-:W-:Y:S01]  /*61d20*/  IMAD.X R185, R8.reuse, 0x1, R7, P0 ;  /* 0x0000000108b97824 */ /* 0x040fe200000e0607 */
[----:B-1----:R-:W-:Y:S02]  /*61d30*/  IADD3 R186, P0, R3, R5, RZ ;  /* 0x0000000503ba7210 */ /* 0x002fe40007f1e0ff */
[----:B------:R-:W4:Y:S01]  /*61d40*/  LDL.LU R3, [R1+0xe10] ;  /* 0x000e100001037983 */ /* 0x000f220000300800 */
[C---:B------:R-:W-:Y:S02]  /*61d50*/  LOP3.LUT P4, RZ, R249.reuse, 0x1, RZ, 0xc0, !PT ;  /* 0x00000001f9ff7812 */ /* 0x040fe4000788c0ff */
[----:B------:R-:W-:Y:S01]  /*61d60*/  LOP3.LUT P5, RZ, R249, 0x2, RZ, 0xc0, !PT ;  /* 0x00000002f9ff7812 */ /* 0x000fe200078ac0ff */
[----:B------:R-:W-:Y:S01]  /*61d70*/  IMAD.X R187, R8, 0x1, R6, P0 ;  /* 0x0000000108bb7824 */ /* 0x000fe200000e0606 */
[----:B------:R-:W-:Y:S02]  /*61d80*/  PRMT R9, R9, 0x7773, RZ ;  /* 0x0000777309097816 */ /* 0x000fe400000000ff */
[----:B------:R-:W-:-:S02]  /*61d90*/  PRMT R251, R10, 0x7770, RZ ;  /* 0x000077700afb7816 */ /* 0x000fc400000000ff */
[----:B------:R-:W-:-:S05]  /*61da0*/  LOP3.LUT P6, RZ, R249, 0x4, RZ, 0xc0, !PT ;  /* 0x00000004f9ff7812 */ /* 0x000fca00078cc0ff */
[----:B------:R-:W-:Y:S04]  /*61db0*/  @P4 STG.E.U8 desc[UR44][R188.64], R9 ;  /* 0x00000009bc004986 */ /* 0x000fe8000c10112c */
[----:B------:R0:W-:Y:S01]  /*61dc0*/  @P5 STG.E.U8 desc[UR44][R184.64], R251 ;  /* 0x000000fbb8005986 */ /* 0x0001e2000c10112c */
[C---:B------:R-:W-:Y:S02]  /*61dd0*/  LOP3.LUT P1, RZ, R249.reuse, 0x8, RZ, 0xc0, !PT ;  /* 0x00000008f9ff7812 */ /* 0x040fe4000782c0ff */
[----:B------:R-:W-:Y:S02]  /*61de0*/  LOP3.LUT P2, RZ, R249, 0x10, RZ, 0xc0, !PT ;  /* 0x00000010f9ff7812 */ /* 0x000fe4000784c0ff */
[----:B0-----:R-:W-:Y:S02]  /*61df0*/  PRMT R251, R10, 0x7772, RZ ;  /* 0x000077720afb7816 */ /* 0x001fe400000000ff */
[----:B--2---:R-:W-:-:S02]  /*61e00*/  SHF.R.S32.HI R237, RZ, 0x1f, R181 ;  /* 0x0000001fffed7819 */ /* 0x004fc400000114b5 */
[----:B------:R-:W-:-:S05]  /*61e10*/  IADD3 R8, P0, R181, R4, RZ ;  /* 0x00000004b5087210 */ /* 0x000fca0007f1e0ff */
[----:B------:R-:W-:Y:S01]  /*61e20*/  IMAD.X R9, R237, 0x1, R7, P0 ;  /* 0x00000001ed097824 */ /* 0x000fe200000e0607 */
[----:B------:R-:W-:Y:S02]  /*61e30*/  IADD3 R184, P0, R181, R5, RZ ;  /* 0x00000005b5b87210 */ /* 0x000fe40007f1e0ff */
[----:B------:R-:W2:Y:S03]  /*61e40*/  LDL.LU R181, [R1+0xe14] ;  /* 0x000e140001b57983 */ /* 0x000ea60000300800 */
[----:B------:R-:W-:Y:S01]  /*61e50*/  IMAD.X R185, R237, 0x1, R6, P0 ;  /* 0x00000001edb97824 */ /* 0x000fe200000e0606 */
[----:B------:R-:W-:-:S05]  /*61e60*/  PRMT R237, R10, 0x7771, RZ ;  /* 0x000077710aed7816 */ /* 0x000fca00000000ff */
[----:B------:R3:W-:Y:S01]  /*61e70*/  @P6 STG.E.U8 desc[UR44][R186.64], R237 ;  /* 0x000000edba006986 */ /* 0x0007e2000c10112c */
[----:B------:R-:W-:-:S03]  /*61e80*/  PRMT R10, R10, 0x7773, RZ ;  /* 0x000077730a0a7816 */ /* 0x000fc600000000ff */
[----:B------:R0:W-:Y:S04]  /*61e90*/  @P1 STG.E.U8 desc[UR44][R8.64], R251 ;  /* 0x000000fb08001986 */ /* 0x0001e8000c10112c */
[----:B------:R4:W-:Y:S01]  /*61ea0*/  @P2 STG.E.U8 desc[UR44][R184.64], R10 ;  /* 0x0000000ab8002986 */ /* 0x0009e2000c10112c */
[C---:B------:R-:W-:Y:S02]  /*61eb0*/  LOP3.LUT P3, RZ, R249.reuse, 0x20, RZ, 0xc0, !PT ;  /* 0x00000020f9ff7812 */ /* 0x040fe4000786c0ff */
[C---:B------:R-:W-:Y:S02]  /*61ec0*/  LOP3.LUT P4, RZ, R249.reuse, 0x40, RZ, 0xc0, !PT ;  /* 0x00000040f9ff7812 */ /* 0x040fe4000788c0ff */
[----:B------:R-:W-:Y:S02]  /*61ed0*/  LOP3.LUT P5, RZ, R249, 0x80, RZ, 0xc0, !PT ;  /* 0x00000080f9ff7812 */ /* 0x000fe400078ac0ff */
[----:B---3--:R-:W-:-:S02]  /*61ee0*/  SHF.R.S32.HI R237, RZ, 0x1f, R2 ;  /* 0x0000001fffed7819 */ /* 0x008fc40000011402 */
[----:B------:R-:W-:-:S05]  /*61ef0*/  IADD3 R186, P0, R2, R4, RZ ;  /* 0x0000000402ba7210 */ /* 0x000fca0007f1e0ff */
[C---:B------:R-:W-:Y:S01]  /*61f00*/  IMAD.X R187, R237.reuse, 0x1, R7, P0 ;  /* 0x00000001edbb7824 */ /* 0x040fe200000e0607 */
[----:B0-----:R-:W-:Y:S02]  /*61f10*/  IADD3 R8, P0, R2, R5, RZ ;  /* 0x0000000502087210 */ /* 0x001fe40007f1e0ff */
[----:B------:R-:W3:Y:S03]  /*61f20*/  LDL.LU R2, [R1+0xe18] ;  /* 0x000e180001027983 */ /* 0x000ee60000300800 */
[----:B------:R-:W-:Y:S01]  /*61f30*/  IMAD.X R9, R237, 0x1, R6, P0 ;  /* 0x00000001ed097824 */ /* 0x000fe200000e0606 */
[----:B------:R-:W-:-:S05]  /*61f40*/  PRMT R237, R11, 0x7770, RZ ;  /* 0x000077700bed7816 */ /* 0x000fca00000000ff */
[----:B------:R-:W-:Y:S01]  /*61f50*/  @P3 STG.E.U8 desc[UR44][R186.64], R237 ;  /* 0x000000edba003986 */ /* 0x000fe2000c10112c */
[----:B----4-:R-:W-:Y:S02]  /*61f60*/  SHF.R.S32.HI R10, RZ, 0x1f, R180 ;  /* 0x0000001fff0a7819 */ /* 0x010fe400000114b4 */
[----:B------:R-:W-:-:S05]  /*61f70*/  IADD3 R184, P0, R180, R4, RZ ;  /* 0x00000004b4b87210 */ /* 0x000fca0007f1e0ff */
[----:B------:R-:W-:Y:S01]  /*61f80*/  IMAD.X R185, R10, 0x1, R7, P0 ;  /* 0x000000010ab97824 */ /* 0x000fe200000e0607 */
[----:B------:R-:W-:Y:S02]  /*61f90*/  IADD3 R188, P0, R180, R5, RZ ;  /* 0x00000005b4bc7210 */ /* 0x000fe40007f1e0ff */
[----:B------:R-:W4:Y:S03]  /*61fa0*/  LDL.LU R180, [R1+0xe1c] ;  /* 0x000e1c0001b47983 */ /* 0x000f260000300800 */
[----:B------:R-:W-:Y:S01]  /*61fb0*/  IMAD.X R189, R10, 0x1, R6, P0 ;  /* 0x000000010abd7824 */ /* 0x000fe200000e0606 */
[----:B------:R-:W-:-:S05]  /*61fc0*/  PRMT R10, R11, 0x7771, RZ ;  /* 0x000077710b0a7816 */ /* 0x000fca00000000ff */
[----:B------:R0:W-:Y:S02]  /*61fd0*/  @P4 STG.E.U8 desc[UR44][R8.64], R10 ;  /* 0x0000000a08004986 */ /* 0x0001e4000c10112c */
[----:B0-----:R-:W-:Y:S02]  /*61fe0*/  SHF.R.S32.HI R8, RZ, 0x1f, R3 ;  /* 0x0000001fff087819 */ /* 0x001fe40000011403 */
[----:B------:R-:W-:Y:S02]  /*61ff0*/  IADD3 R186, P0, R3, R4, RZ ;  /* 0x0000000403ba7210 */ /* 0x000fe40007f1e0ff */
[----:B------:R-:W-:-:S03]  /*62000*/  PRMT R9, R11, 0x7772, RZ ;  /* 0x000077720b097816 */ /* 0x000fc600000000ff */
[C---:B------:R-:W-:Y:S02]  /*62010*/  IMAD.X R187, R8.reuse, 0x1, R7, P0 ;  /* 0x0000000108bb7824 */ /* 0x040fe400000e0607 */
[----:B------:R0:W-:Y:S02]  /*62020*/  @P5 STG.E.U8 desc[UR44][R184.64], R9 ;  /* 0x00000009b8005986 */ /* 0x0001e4000c10112c */
[----:B0-----:R-:W-:Y:S02]  /*62030*/  IADD3 R184, P0, R3, R5, RZ ;  /* 0x0000000503b87210 */ /* 0x001fe40007f1e0ff */
[----:B------:R-:W4:Y:S01]  /*62040*/  LDL.LU R3, [R1+0xe20] ;  /* 0x000e200001037983 */ /* 0x000f220000300800 */
[C---:B------:R-:W-:Y:S02]  /*62050*/  LOP3.LUT P6, RZ, R249.reuse, 0x100, RZ, 0xc0, !PT ;  /* 0x00000100f9ff7812 */ /* 0x040fe400078cc0ff */
[----:B------:R-:W-:Y:S02]  /*62060*/  LOP3.LUT P1, RZ, R249, 0x200, RZ, 0xc0, !PT ;  /* 0x00000200f9ff7812 */ /* 0x000fe4000782c0ff */
[----:B------:R-:W-:Y:S01]  /*62070*/  PRMT R11, R11, 0x7773, RZ ;  /* 0x000077730b0b7816 */ /* 0x000fe200000000ff */
[----:B------:R-:W-:Y:S01]  /*62080*/  IMAD.X R185, R8, 0x1, R6, P0 ;  /* 0x0000000108b97824 */ /* 0x000fe200000e0606 */
[----:B------:R-:W-:-:S07]  /*62090*/  LOP3.LUT P2, RZ, R249, 0x400, RZ, 0xc0, !PT ;  /* 0x00000400f9ff7812 */ /* 0x000fce000784c0ff */
[----:B------:R0:W-:Y:S01]  /*620a0*/  @P6 STG.E.U8 desc[UR44][R188.64], R11 ;  /* 0x0000000bbc006986 */ /* 0x0001e2000c10112c */
[----:B------:R-:W-:Y:S02]  /*620b0*/  LOP3.LUT P3, RZ, R249, 0x800, RZ, 0xc0, !PT ;  /* 0x00000800f9ff7812 */ /* 0x000fe4000786c0ff */
[----:B0-----:R-:W-:-:S05]  /*620c0*/  PRMT R11, R12, 0x7770, RZ ;  /* 0x000077700c0b7816 */ /* 0x001fca00000000ff */
[----:B------:R0:W-:Y:S01]  /*620d0*/  @P1 STG.E.U8 desc[UR44][R186.64], R11 ;  /* 0x0000000bba001986 */ /* 0x0001e2000c10112c */
[----:B--2---:R-:W-:Y:S02]  /*620e0*/  SHF.R.S32.HI R10, RZ, 0x1f, R181 ;  /* 0x0000001fff0a7819 */ /* 0x004fe400000114b5 */
[----:B------:R-:W-:-:S05]  /*620f0*/  IADD3 R8, P0, R181, R4, RZ ;  /* 0x00000004b5087210 */ /* 0x000fca0007f1e0ff */
[C---:B------:R-:W-:Y:S01]  /*62100*/  IMAD.X R9, R10.reuse, 0x1, R7, P0 ;  /* 0x000000010a097824 */ /* 0x040fe200000e0607 */
[----:B0-----:R-:W-:Y:S02]  /*62110*/  IADD3 R186, P0, R181, R5, RZ ;  /* 0x00000005b5ba7210 */ /* 0x001fe40007f1e0ff */
[----:B------:R-:W2:Y:S03]  /*62120*/  LDL.LU R181, [R1+0x600] ;  /* 0x0006000001b57983 */ /* 0x000ea60000300800 */
[----:B------:R-:W-:Y:S01]  /*62130*/  IMAD.X R187, R10, 0x1, R6, P0 ;  /* 0x000000010abb7824 */ /* 0x000fe200000e0606 */
[----:B------:R-:W-:Y:S02]  /*62140*/  PRMT R10, R12, 0x7771, RZ ;  /* 0x000077710c0a7816 */ /* 0x000fe400000000ff */
[----:B------:R-:W-:-:S03]  /*62150*/  LOP3.LUT P4, RZ, R249, 0x1000, RZ, 0xc0, !PT ;  /* 0x00001000f9ff7812 */ /* 0x000fc6000788c0ff */
[----:B------:R0:W-:Y:S02]  /*62160*/  @P2 STG.E.U8 desc[UR44][R184.64], R10 ;  /* 0x0000000ab8002986 */ /* 0x0001e4000c10112c */
[C---:B0-----:R-:W-:Y:S02]  /*62170*/  PRMT R10, R12.reuse, 0x7772, RZ ;  /* 0x000077720c0a7816 */ /* 0x041fe400000000ff */
[----:B------:R-:W-:-:S03]  /*62180*/  PRMT R12, R12, 0x7773, RZ ;  /* 0x000077730c0c7816 */ /* 0x000fc600000000ff */
[----:B------:R0:W-:Y:S04]  /*62190*/  @P3 STG.E.U8 desc[UR44][R8.64], R10 ;  /* 0x0000000a08003986 */ /* 0x0001e8000c10112c */
[----:B------:R4:W-:Y:S01]  /*621a0*/  @P4 STG.E.U8 desc[UR44][R186.64], R12 ;  /* 0x0000000cba004986 */ /* 0x0009e2000c10112c */
[C---:B------:R-:W-:Y:S02]  /*621b0*/  LOP3.LUT P5, RZ, R249.reuse, 0x2000, RZ, 0xc0, !PT ;  /* 0x00002000f9ff7812 */ /* 0x040fe400078ac0ff */
[C---:B------:R-:W-:Y:S02]  /*621c0*/  LOP3.LUT P6, RZ, R249.reuse, 0x4000, RZ, 0xc0, !PT ;  /* 0x00004000f9ff7812 */ /* 0x040fe400078cc0ff */
[----:B------:R-:W-:Y:S02]  /*621d0*/  LOP3.LUT P1, RZ, R249, 0x8000, RZ, 0xc0, !PT ;  /* 0x00008000f9ff7812 */ /* 0x000fe4000782c0ff */
[----:B------:R-:W-:-:S02]  /*621e0*/  PRMT R237, R13, 0x7770, RZ ;  /* 0x000077700ded7816 */ /* 0x000fc400000000ff */
[----:B---3--:R-:W-:Y:S02]  /*621f0*/  SHF.R.S32.HI R11, RZ, 0x1f, R2 ;  /* 0x0000001fff0b7819 */ /* 0x008fe40000011402 */
[----:B------:R-:W-:-:S05]  /*62200*/  IADD3 R184, P0, R2, R4, RZ ;  /* 0x0000000402b87210 */ /* 0x000fca0007f1e0ff */
[C---:B------:R-:W-:Y:S01]  /*62210*/  IMAD.X R185, R11.reuse, 0x1, R7, P0 ;  /* 0x000000010bb97824 */ /* 0x040fe200000e0607 */
[----:B0-----:R-:W-:Y:S02]  /*62220*/  IADD3 R10, P0, R2, R5, RZ ;  /* 0x00000005020a7210 */ /* 0x001fe40007f1e0ff */
[----:B------:R-:W3:Y:S03]  /*62230*/  LDL.LU R2, [R1+0x604] ;  /* 0x0006040001027983 */ /* 0x000ee60000300800 */
[----:B------:R-:W-:Y:S01]  /*62240*/  IMAD.X R11, R11, 0x1, R6, P0 ;  /* 0x000000010b0b7824 */ /* 0x000fe200000e0606 */
        /* <DEDUP_REMOVED lines=9> */
[----:B0-----:R-:W-:-:S05]  /*622e0*/  PRMT R10, R13, 0x7772, RZ ;  /* 0x000077720d0a7816 */ /* 0x001fca00000000ff */
[----:B------:R0:W-:Y:S01]  /*622f0*/  @P1 STG.E.U8 desc[UR44][R8.64], R10 ;  /* 0x0000000a08001986 */ /* 0x0001e2000c10112c */
[----:B------:R-:W-:Y:S02]  /*62300*/  SHF.R.S32.HI R11, RZ, 0x1f, R3 ;  /* 0x0000001fff0b7819 */ /* 0x000fe40000011403 */
[----:B------:R-:W-:-:S05]  /*62310*/  IADD3 R184, P0, R3, R4, RZ ;  /* 0x0000000403b87210 */ /* 0x000fca0007f1e0ff */
[----:B------:R-:W-:Y:S01]  /*62320*/  IMAD.X R185, R11, 0x1, R7, P0 ;  /* 0x000000010bb97824 */ /* 0x000fe200000e0607 */
[----:B0-----:R-:W-:Y:S02]  /*62330*/  IADD3 R10, P0, R3, R5, RZ ;  /* 0x00000005030a7210 */ /* 0x001fe40007f1e0ff */
[----:B------:R-:W4:Y:S01]  /*62340*/  LDL.LU R3, [R1+0x60c] ;  /* 0x00060c0001037983 */ /* 0x000f220000300800 */
[C---:B------:R-:W-:Y:S02]  /*62350*/  LOP3.LUT P2, RZ, R249.reuse, 0x10000, RZ, 0xc0, !PT ;  /* 0x00010000f9ff7812 */ /* 0x040fe4000784c0ff */
[----:B------:R-:W-:Y:S02]  /*62360*/  LOP3.LUT P3, RZ, R249, 0x20000, RZ, 0xc0, !PT ;  /* 0x00020000f9ff7812 */ /* 0x000fe4000786c0ff */
[----:B------:R-:W-:Y:S01]  /*62370*/  PRMT R13, R13, 0x7773, RZ ;  /* 0x000077730d0d7816 */ /* 0x000fe200000000ff */
[----:B------:R-:W-:Y:S01]  /*62380*/  IMAD.X R11, R11, 0x1, R6, P0 ;  /* 0x000000010b0b7824 */ /* 0x000fe200000e0606 */
[----:B------:R-:W-:-:S02]  /*62390*/  PRMT R12, R14, 0x7770, RZ ;  /* 0x000077700e0c7816 */ /* 0x000fc400000000ff */
[----:B------:R-:W-:-:S05]  /*623a0*/  LOP3.LUT P4, RZ, R249, 0x40000, RZ, 0xc0, !PT ;  /* 0x00040000f9ff7812 */ /* 0x000fca000788c0ff */
[----:B------:R2:W-:Y:S04]  /*623b0*/  @P2 STG.E.U8 desc[UR44][R186.64], R13 ;  /* 0x0000000dba002986 */ /* 0x0005e8000c10112c */
[----:B------:R0:W-:Y:S01]  /*623c0*/  @P3 STG.E.U8 desc[UR44][R184.64], R12 ;  /* 0x0000000cb8003986 */ /* 0x0001e2000c10112c */
[C---:B------:R-:W-:Y:S02]  /*623d0*/  LOP3.LUT P5, RZ, R249.reuse, 0x80000, RZ, 0xc0, !PT ;  /* 0x00080000f9ff7812 */ /* 0x040fe400078ac0ff */
[----:B------:R-:W-:Y:S02]  /*623e0*/  PRMT R237, R14, 0x7771, RZ ;  /* 0x000077710eed7816 */ /* 0x000fe400000000ff */
[----:B------:R-:W-:Y:S02]  /*623f0*/  LOP3.LUT P6, RZ, R249, 0x100000, RZ, 0xc0, !PT ;  /* 0x00100000f9ff7812 */ /* 0x000fe400078cc0ff */
[----:B--2---:R-:W-:-:S02]  /*62400*/  SHF.R.S32.HI R13, RZ, 0x1f, R181 ;  /* 0x0000001fff0d7819 */ /* 0x004fc400000114b5 */
[----:B------:R-:W-:-:S05]  /*62410*/  IADD3 R8, P0, R181, R4, RZ ;  /* 0x00000004b5087210 */ /* 0x000fca0007f1e0ff */
[----:B------:R-:W-:Y:S01]  /*62420*/  IMAD.X R9, R13, 0x1, R7, P0 ;  /* 0x000000010d097824 */ /* 0x000fe200000e0607 */
[----:B0-----:R-:W-:Y:S02]  /*62430*/  IADD3 R12, P0, R181, R5, RZ ;  /* 0x00000005b50c7210 */ /* 0x001fe40007f1e0ff */
[----:B------:R-:W2:Y:S01]  /*62440*/  LDL.LU R181, [R1+0x610] ;  /* 0x0006100001b57983 */ /* 0x000ea20000300800 */
[C---:B------:R-:W-:Y:S02]  /*62450*/  PRMT R251, R14.reuse, 0x7772, RZ ;  /* 0x000077720efb7816 */ /* 0x040fe400000000ff */
[----:B------:R-:W-:Y:S01]  /*62460*/  IMAD.X R13, R13, 0x1, R6, P0 ;  /* 0x000000010d0d7824 */ /* 0x000fe200000e0606 */
[----:B------:R3:W-:Y:S01]  /*62470*/  @P4 STG.E.U8 desc[UR44][R10.64], R237 ;  /* 0x000000ed0a004986 */ /* 0x0007e2000c10112c */
[C---:B------:R-:W-:Y:S02]  /*62480*/  LOP3.LUT P1, RZ, R249.reuse, 0x200000, RZ, 0xc0, !PT ;  /* 0x00200000f9ff7812 */ /* 0x040fe4000782c0ff */
[----:B------:R-:W-:Y:S01]  /*62490*/  PRMT R14, R14, 0x7773, RZ ;  /* 0x000077730e0e7816 */ /* 0x000fe200000000ff */
[----:B------:R0:W-:Y:S04]  /*624a0*/  @P5 STG.E.U8 desc[UR44][R8.64], R251 ;  /* 0x000000fb08005986 */ /* 0x0001e8000c10112c */
[----:B------:R4:W-:Y:S01]  /*624b0*/  @P6 STG.E.U8 desc[UR44][R12.64], R14 ;  /* 0x0000000e0c006986 */ /* 0x0009e2000c10112c */
[----:B------:R-:W-:-:S02]  /*624c0*/  LOP3.LUT P2, RZ, R249, 0x400000, RZ, 0xc0, !PT ;  /* 0x00400000f9ff7812 */ /* 0x000fc4000784c0ff */
[----:B------:R-:W-:Y:S02]  /*624d0*/  LOP3.LUT P3, RZ, R249, 0x800000, RZ, 0xc0, !PT ;  /* 0x00800000f9ff7812 */ /* 0x000fe4000786c0ff */
[----:B---3--:R-:W-:Y:S02]  /*624e0*/  SHF.R.S32.HI R237, RZ, 0x1f, R2 ;  /* 0x0000001fffed7819 */ /* 0x008fe40000011402 */
[----:B------:R-:W-:-:S05]  /*624f0*/  IADD3 R10, P0, R2, R4, RZ ;  /* 0x00000004020a7210 */ /* 0x000fca0007f1e0ff */
[C---:B------:R-:W-:Y:S01]  /*62500*/  IMAD.X R11, R237.reuse, 0x1, R7, P0 ;  /* 0x00000001ed0b7824 */ /* 0x040fe200000e0607 */
[----:B0-----:R-:W-:Y:S02]  /*62510*/  IADD3 R8, P0, R2, R5, RZ ;  /* 0x0000000502087210 */ /* 0x001fe40007f1e0ff */
[----:B------:R-:W3:Y:S03]  /*62520*/  LDL.LU R2, [R1+0x614] ;  /* 0x0006140001027983 */ /* 0x000ee60000300800 */
[----:B------:R-:W-:Y:S01]  /*62530*/  IMAD.X R9, R237, 0x1, R6, P0 ;  /* 0x00000001ed097824 */ /* 0x000fe200000e0606 */
[----:B------:R-:W-:-:S05]  /*62540*/  PRMT R237, R15, 0x7770, RZ ;  /* 0x000077700fed7816 */ /* 0x000fca00000000ff */
[----:B------:R0:W-:Y:S01]  /*62550*/  @P1 STG.E.U8 desc[UR44][R10.64], R237 ;  /* 0x000000ed0a001986 */ /* 0x0001e2000c10112c */
[----:B----4-:R-:W-:Y:S02]  /*62560*/  SHF.R.S32.HI R14, RZ, 0x1f, R180 ;  /* 0x0000001fff0e7819 */ /* 0x010fe400000114b4 */
[----:B------:R-:W-:-:S05]  /*62570*/  IADD3 R12, P0, R180, R4, RZ ;  /* 0x00000004b40c7210 */ /* 0x000fca0007f1e0ff */
[----:B------:R-:W-:Y:S01]  /*62580*/  IMAD.X R13, R14, 0x1, R7, P0 ;  /* 0x000000010e0d7824 */ /* 0x000fe200000e0607 */
        /* <DEDUP_REMOVED lines=29> */
[----:B------:R0:W-:Y:S01]  /*62760*/  @P6 STG.E.U8 desc[UR44][R12.64], R14 ;  /* 0x0000000e0c006986 */ /* 0x0001e2000c10112c */
[----:B------:R-:W-:Y:S02]  /*62770*/  LOP3.LUT P3, RZ, R249, 0x20000000, RZ, 0xc0, !PT ;  /* 0x20000000f9ff7812 */ /* 0x000fe4000786c0ff */
[C---:B0-----:R-:W-:Y:S02]  /*62780*/  PRMT R14, R16.reuse, 0x7772, RZ ;  /* 0x00007772100e7816 */ /* 0x041fe400000000ff */
[----:B------:R-:W-:-:S03]  /*62790*/  PRMT R16, R16, 0x7773, RZ ;  /* 0x0000777310107816 */ /* 0x000fc600000000ff */
[----:B------:R-:W-:Y:S04]  /*627a0*/  @P1 STG.E.U8 desc[UR44][R10.64], R14 ;  /* 0x0000000e0a001986 */ /* 0x000fe8000c10112c */
[----:B------:R0:W-:Y:S01]  /*627b0*/  @P2 STG.E.U8 desc[UR44][R8.64], R16 ;  /* 0x0000001008002986 */ /* 0x0001e2000c10112c */
[----:B------:R-:W-:Y:S02]  /*627c0*/  LOP3.LUT P4, RZ, R249, 0x40000000, RZ, 0xc0, !PT ;  /* 0x40000000f9ff7812 */ /* 0x000fe4000788c0ff */
[----:B0-----:R-:W-:Y:S02]  /*627d0*/  PRMT R8, R17, 0x7770, RZ ;  /* 0x0000777011087816 */ /* 0x001fe400000000ff */
[----:B------:R-:W-:Y:S02]  /*627e0*/  LOP3.LUT P5, RZ, R249, 0x80000000, RZ, 0xc0, !PT ;  /* 0x80000000f9ff7812 */ /* 0x000fe400078ac0ff */
[----:B---3--:R-:W-:-:S02]  /*627f0*/  SHF.R.S32.HI R15, RZ, 0x1f, R2 ;  /* 0x0000001fff0f7819 */ /* 0x008fc40000011402 */
[----:B------:R-:W-:-:S05]  /*62800*/  IADD3 R12, P0, R2, R4, RZ ;  /* 0x00000004020c7210 */ /* 0x000fca0007f1e0ff */
[C---:B------:R-:W-:Y:S01]  /*62810*/  IMAD.X R13, R15.reuse, 0x1, R7, P0 ;  /* 0x000000010f0d7824 */ /* 0x040fe200000e0607 */
[----:B------:R-:W-:Y:S02]  /*62820*/  IADD3 R14, P0, R2, R5, RZ ;  /* 0x00000005020e7210 */ /* 0x000fe40007f1e0ff */
[----:B------:R-:W3:Y:S03]  /*62830*/  LDL.LU R2, [R1+0x624] ;  /* 0x0006240001027983 */ /* 0x000ee60000300800 */
[----:B------:R-:W-:Y:S01]  /*62840*/  IMAD.X R15, R15, 0x1, R6, P0 ;  /* 0x000000010f0f7824 */ /* 0x000fe200000e0606 */
[----:B------:R0:W-:Y:S01]  /*62850*/  @P3 STG.E.U8 desc[UR44][R12.64], R8 ;  /* 0x000000080c003986 */ /* 0x0001e2000c10112c */
[----:B----4-:R-:W-:Y:S02]  /*62860*/  SHF.R.S32.HI R9, RZ, 0x1f, R180 ;  /* 0x0000001fff097819 */ /* 0x010fe400000114b4 */
[----:B------:R-:W-:-:S05]  /*62870*/  IADD3 R10, P0, R180, R4, RZ ;  /* 0x00000004b40a7210 */ /* 0x000fca0007f1e0ff */
[----:B------:R-:W-:Y:S01]  /*62880*/  IMAD.X R11, R9, 0x1, R7, P0 ;  /* 0x00000001090b7824 */ /* 0x000fe200000e0607 */
[----:B0-----:R-:W-:Y:S02]  /*62890*/  IADD3 R8, P0, R180, R5, RZ ;  /* 0x00000005b4087210 */ /* 0x001fe40007f1e0ff */
[----:B------:R-:W4:Y:S01]  /*628a0*/  LDL.LU R180, [R1+0x628] ;  /* 0x0006280001b47983 */ /* 0x000f220000300800 */
[----:B------:R-:W-:Y:S02]  /*628b0*/  PRMT R12, R17, 0x7771, RZ ;  /* 0x00007771110c7816 */ /* 0x000fe400000000ff */
[----:B------:R-:W-:-:S03]  /*628c0*/  IMAD.X R9, R9, 0x1, R6, P0 ;  /* 0x0000000109097824 */ /* 0x000fc600000e0606 */
        /* <DEDUP_REMOVED lines=17> */
[----:B------:R-:W-:Y:S02]  /*629e0*/  LOP3.LUT P4, RZ, R248, 0x10, RZ, 0xc0, !PT ;  /* 0x00000010f8ff7812 */ /* 0x000fe4000788c0ff */
[----:B--2---:R-:W-:Y:S02]  /*629f0*/  SHF.R.S32.HI R14, RZ, 0x1f, R181 ;  /* 0x0000001fff0e7819 */ /* 0x004fe400000114b5 */
[----:B0-----:R-:W-:-:S05]  /*62a00*/  IADD3 R8, P0, R181, R4, RZ ;  /* 0x00000004b5087210 */ /* 0x001fca0007f1e0ff */
[C---:B------:R-:W-:Y:S01]  /*62a10*/  IMAD.X R9, R14.reuse, 0x1, R7, P0 ;  /* 0x000000010e097824 */ /* 0x040fe200000e0607 */
[----:B-1----:R-:W-:Y:S02]  /*62a20*/  IADD3 R12, P0, R181, R5, RZ ;  /* 0x00000005b50c7210 */ /* 0x002fe40007f1e0ff */
[----:B------:R-:W2:Y:S03]  /*62a30*/  LDL.LU R181, [R1+0x630] ;  /* 0x0006300001b57983 */ /* 0x000ea60000300800 */
[----:B------:R-:W-:Y:S01]  /*62a40*/  IMAD.X R13, R14, 0x1, R6, P0 ;  /* 0x000000010e0d7824 */ /* 0x000fe200000e0606 */
[----:B------:R-:W-:-:S05]  /*62a50*/  PRMT R14, R18, 0x7771, RZ ;  /* 0x00007771120e7816 */ /* 0x000fca00000000ff */
[----:B------:R0:W-:Y:S01]  /*62a60*/  @P2 STG.E.U8 desc[UR44][R10.64], R14 ;  /* 0x0000000e0a002986 */ /* 0x0001e2000c10112c */
[----:B------:R-:W-:Y:S02]  /*62a70*/  LOP3.LUT P5, RZ, R248, 0x20, RZ, 0xc0, !PT ;  /* 0x00000020f8ff7812 */ /* 0x000fe400078ac0ff */
[C---:B0-----:R-:W-:Y:S02]  /*62a80*/  PRMT R10, R18.reuse, 0x7772, RZ ;  /* 0x00007772120a7816 */ /* 0x041fe400000000ff */
[----:B------:R-:W-:-:S03]  /*62a90*/  PRMT R18, R18, 0x7773, RZ ;  /* 0x0000777312127816 */ /* 0x000fc600000000ff */
[----:B------:R-:W-:Y:S04]  /*62aa0*/  @P3 STG.E.U8 desc[UR44][R8.64], R10 ;  /* 0x0000000a08003986 */ /* 0x000fe8000c10112c */
[----:B------:R0:W-:Y:S01]  /*62ab0*/  @P4 STG.E.U8 desc[UR44][R12.64], R18 ;  /* 0x000000120c004986 */ /* 0x0001e2000c10112c */
[C---:B------:R-:W-:Y:S02]  /*62ac0*/  LOP3.LUT P6, RZ, R248.reuse, 0x40, RZ, 0xc0, !PT ;  /* 0x00000040f8ff7812 */ /* 0x040fe400078cc0ff */
        /* <DEDUP_REMOVED lines=25> */
[C---:B------:R-:W-:Y:S02]  /*62c60*/  LOP3.LUT P3, RZ, R248.reuse, 0x200, RZ, 0xc0, !PT ;  /* 0x00000200f8ff7812 */ /* 0x040fe4000786c0ff */
        /* <DEDUP_REMOVED lines=14> */
[----:B------:R-:W-:Y:S02]  /*62d50*/  LOP3.LUT P6, RZ, R248, 0x1000, RZ, 0xc0, !PT ;  /* 0x00001000f8ff7812 */ /* 0x000fe400078cc0ff */
[----:B------:R-:W-:Y:S01]  /*62d60*/  PRMT R15, R20, 0x7772, RZ ;  /* 0x00007772140f7816 */ /* 0x000fe200000000ff */
[----:B------:R-:W-:Y:S01]  /*62d70*/  @P4 STG.E.U8 desc[UR44][R10.64], R14 ;  /* 0x0000000e0a004986 */ /* 0x000fe2000c10112c */
[----:B------:R-:W-:-:S02]  /*62d80*/  LOP3.LUT P1, RZ, R248, 0x2000, RZ, 0xc0, !PT ;  /* 0x00002000f8ff7812 */ /* 0x000fc4000782c0ff */
[----:B------:R-:W-:Y:S01]  /*62d90*/  PRMT R20, R20, 0x7773, RZ ;  /* 0x0000777314147816 */ /* 0x000fe200000000ff */
[----:B------:R-:W-:Y:S01]  /*62da0*/  @P5 STG.E.U8 desc[UR44][R8.64], R15 ;  /* 0x0000000f08005986 */ /* 0x000fe2000c10112c */
[----:B------:R-:W-:-:S05]  /*62db0*/  LOP3.LUT P2, RZ, R248, 0x4000, RZ, 0xc0, !PT ;  /* 0x00004000f8ff7812 */ /* 0x000fca000784c0ff */
[----:B------:R0:W-:Y:S01]  /*62dc0*/  @P6 STG.E.U8 desc[UR44][R12.64], R20 ;  /* 0x000000140c006986 */ /* 0x0001e2000c10112c */
[----:B------:R-:W-:Y:S02]  /*62dd0*/  LOP3.LUT P3, RZ, R248, 0x8000, RZ, 0xc0, !PT ;  /* 0x00008000f8ff7812 */ /* 0x000fe4000786c0ff */
[----:B0-----:R-:W-:Y:S02]  /*62de0*/  PRMT R12, R21, 0x7770, RZ ;  /* 0x00007770150c7816 */ /* 0x001fe400000000ff */
[----:B---3--:R-:W-:Y:S02]  /*62df0*/  SHF.R.S32.HI R14, RZ, 0x1f, R2 ;  /* 0x0000001fff0e7819 */ /* 0x008fe40000011402 */
[----:B------:R-:W-:-:S05]  /*62e00*/  IADD3 R10, P0, R2, R4, RZ ;  /* 0x00000004020a7210 */ /* 0x000fca0007f1e0ff */
[----:B------:R-:W-:Y:S01]  /*62e10*/  IMAD.X R11, R14, 0x1, R7, P0 ;  /* 0x000000010e0b7824 */ /* 0x000fe200000e0607 */
        /* <DEDUP_REMOVED lines=30> */
[----:B------:R-:W-:Y:S01]  /*63000*/  IMAD.X R9, R13, 0x1, R7, P0 ;  /* 0x000000010d097824 */ /* 0x000fe200000e0607 */
[----:B0-----:R-:W-:Y:S02]  /*63010*/  IADD3 R12, P0, R181, R5, RZ ;  /* 0x00000005b50c7210 */ /* 0x001fe40007f1e0ff */
[----:B------:R-:W2:Y:S01]  /*63020*/  LDL.LU R181, [R1+0x650] ;  /* 0x0006500001b57983 */ /* 0x000ea20000300800 */
[----:B------:R-:W-:Y:S02]  /*63030*/  PRMT R10, R22, 0x7771, RZ ;  /* 0x00007771160a7816 */ /* 0x000fe400000000ff */
[----:B------:R-:W-:Y:S01]  /*63040*/  LOP3.LUT P2, RZ, R248, 0x100000, RZ, 0xc0, !PT ;  /* 0x00100000f8ff7812 */ /* 0x000fe2000784c0ff */
[----:B------:R-:W-:Y:S02]  /*63050*/  IMAD.X R13, R13, 0x1, R6, P0 ;  /* 0x000000010d0d7824 */ /* 0x000fe400000e0606 */
[----:B------:R0:W-:Y:S02]  /*63060*/  @P6 STG.E.U8 desc[UR44][R14.64], R10 ;  /* 0x0000000a0e006986 */ /* 0x0001e4000c10112c */
[----:B0-----:R-:W-:-:S02]  /*63070*/  PRMT R10, R22, 0x7772, RZ ;  /* 0x00007772160a7816 */ /* 0x001fc400000000ff */
[----:B------:R-:W-:-:S03]  /*63080*/  PRMT R22, R22, 0x7773, RZ ;  /* 0x0000777316167816 */ /* 0x000fc600000000ff */
[----:B------:R-:W-:Y:S04]  /*63090*/  @P1 STG.E.U8 desc[UR44][R8.64], R10 ;  /* 0x0000000a08001986 */ /* 0x000fe8000c10112c */
[----:B------:R0:W-:Y:S01]  /*630a0*/  @P2 STG.E.U8 desc[UR44][R12.64], R22 ;  /* 0x000000160c002986 */ /* 0x0001e2000c10112c */
[C---:B------:R-:W-:Y:S02]  /*630b0*/  LOP3.LUT P3, RZ, R248.reuse, 0x200000, RZ, 0xc0, !PT ;  /* 0x00200000f8ff7812 */ /* 0x040fe4000786c0ff */
[----:B------:R-:W-:Y:S02]  /*630c0*/  LOP3.LUT P4, RZ, R248, 0x400000, RZ, 0xc0, !PT ;  /* 0x00400000f8ff7812 */ /* 0x000fe4000788c0ff */
[----:B0-----:R-:W-:Y:S02]  /*630d0*/  PRMT R13, R23, 0x7770, RZ ;  /* 0x00007770170d7816 */ /* 0x001fe400000000ff */
[----:B---3--:R-:W-:-:S02]  /*630e0*/  SHF.R.S32.HI R11, RZ, 0x1f, R2 ;  /* 0x0000001fff0b7819 */ /* 0x008fc40000011402 */
[----:B------:R-:W-:-:S05]  /*630f0*/  IADD3 R14, P0, R2, R4, RZ ;  /* 0x00000004020e7210 */ /* 0x000fca0007f1e0ff */
[C---:B------:R-:W-:Y:S01]  /*63100*/  IMAD.X R15, R11.reuse, 0x1, R7, P0 ;  /* 0x000000010b0f7824 */ /* 0x040fe200000e0607 */
[----:B------:R-:W-:Y:S02]  /*63110*/  IADD3 R10, P0, R2, R5, RZ ;  /* 0x00000005020a7210 */ /* 0x000fe40007f1e0ff */
        /* <DEDUP_REMOVED lines=12> */
[----:B------:R-:W-:-:S05]  /*631e0*/  IADD3 R14, P0, R3, R4, RZ ;  /* 0x00000004030e7210 */ /* 0x000fca0007f1e0ff */
[----:B------:R-:W-:Y:S01]  /*631f0*/  IMAD.X R15, R10, 0x1, R7, P0 ;  /* 0x000000010a0f7824 */ /* 0x000fe200000e0607 */
[----:B------:R-:W-:Y:S02]  /*63200*/  IADD3 R12, P0, R3, R5, RZ ;  /* 0x00000005030c7210 */ /* 0x000fe40007f1e0ff */
[----:B------:R-:W4:Y:S01]  /*63210*/  LDL.LU R3, [R1+0x65c] ;  /* 0x00065c0001037983 */ /* 0x000f220000300800 */
[C---:B------:R-:W-:Y:S02]  /*63220*/  LOP3.LUT P5, RZ, R248.reuse, 0x800000, RZ, 0xc0, !PT ;  /* 0x00800000f8ff7812 */ /* 0x040fe400078ac0ff */
[C---:B------:R-:W-:Y:S02]  /*63230*/  LOP3.LUT P6, RZ, R248.reuse, 0x1000000, RZ, 0xc0, !PT ;  /* 0x01000000f8ff7812 */ /* 0x040fe400078cc0ff */
[----:B------:R-:W-:Y:S02]  /*63240*/  LOP3.LUT P1, RZ, R248, 0x2000000, RZ, 0xc0, !PT ;  /* 0x02000000f8ff7812 */ /* 0x000fe4000782c0ff */
[C---:B------:R-:W-:Y:S01]  /*63250*/  PRMT R11, R23.reuse, 0x7772, RZ ;  /* 0x00007772170b7816 */ /* 0x040fe200000000ff */
[----:B------:R-:W-:Y:S01]  /*63260*/  IMAD.X R13, R10, 0x1, R6, P0 ;  /* 0x000000010a0d7824 */ /* 0x000fe200000e0606 */
[----:B------:R-:W-:-:S05]  /*63270*/  PRMT R23, R23, 0x7773, RZ ;  /* 0x0000777317177816 */ /* 0x000fca00000000ff */
[----:B------:R0:W-:Y:S01]  /*63280*/  @P5 STG.E.U8 desc[UR44][R8.64], R11 ;  /* 0x0000000b08005986 */ /* 0x0001e2000c10112c */
[----:B------:R-:W-:-:S03]  /*63290*/  LOP3.LUT P2, RZ, R248, 0x4000000, RZ, 0xc0, !PT ;  /* 0x04000000f8ff7812 */ /* 0x000fc6000784c0ff */
[----:B------:R-:W-:Y:S01]  /*632a0*/  @P6 STG.E.U8 desc[UR44][R16.64], R23 ;  /* 0x0000001710006986 */ /* 0x000fe2000c10112c */
[----:B0-----:R-:W-:-:S05]  /*632b0*/  PRMT R8, R24, 0x7770, RZ ;  /* 0x0000777018087816 */ /* 0x001fca00000000ff */
[----:B------:R0:W-:Y:S01]  /*632c0*/  @P1 STG.E.U8 desc[UR44][R14.64], R8 ;  /* 0x000000080e001986 */ /* 0x0001e2000c10112c */
[----:B--2---:R-:W-:Y:S02]  /*632d0*/  SHF.R.S32.HI R9, RZ, 0x1f, R181 ;  /* 0x0000001fff097819 */ /* 0x004fe400000114b5 */
[----:B------:R-:W-:-:S05]  /*632e0*/  IADD3 R10, P0, R181, R4, RZ ;  /* 0x00000004b50a7210 */ /* 0x000fca0007f1e0ff */
[----:B------:R-:W-:Y:S01]  /*632f0*/  IMAD.X R11, R9, 0x1, R7, P0 ;  /* 0x00000001090b7824 */ /* 0x000fe200000e0607 */
[----:B0-----:R-:W-:Y:S02]  /*63300*/  IADD3 R8, P0, R181, R5, RZ ;  /* 0x00000005b5087210 */ /* 0x001fe40007f1e0ff */
[----:B------:R-:W2:Y:S01]  /*63310*/  LDL.LU R181, [R1+0x660] ;  /* 0x0006600001b57983 */ /* 0x000ea20000300800 */
[----:B------:R-:W-:Y:S02]  /*63320*/  LOP3.LUT P3, RZ, R248, 0x8000000, RZ, 0xc0, !PT ;  /* 0x08000000f8ff7812 */ /* 0x000fe4000786c0ff */
[----:B------:R-:W-:Y:S01]  /*63330*/  PRMT R14, R24, 0x7771, RZ ;  /* 0x00007771180e7816 */ /* 0x000fe200000000ff */
[----:B------:R-:W-:Y:S01]  /*63340*/  IMAD.X R9, R9, 0x1, R6, P0 ;  /* 0x0000000109097824 */ /* 0x000fe200000e0606 */
[----:B------:R-:W-:Y:S02]  /*63350*/  LOP3.LUT P4, RZ, R248, 0x10000000, RZ, 0xc0, !PT ;  /* 0x10000000f8ff7812 */ /* 0x000fe4000788c0ff */
[----:B------:R-:W-:Y:S01]  /*63360*/  PRMT R15, R24, 0x7772, RZ ;  /* 0x00007772180f7816 */ /* 0x000fe200000000ff */
[----:B------:R3:W-:Y:S01]  /*63370*/  @P2 STG.E.U8 desc[UR44][R12.64], R14 ;  /* 0x0000000e0c002986 */ /* 0x0007e2000c10112c */
[----:B------:R-:W-:-:S02]  /*63380*/  LOP3.LUT P5, RZ, R248, 0x20000000, RZ, 0xc0, !PT ;  /* 0x20000000f8ff7812 */ /* 0x000fc400078ac0ff */
[----:B------:R-:W-:-:S03]  /*63390*/  PRMT R24, R24, 0x7773, RZ ;  /* 0x0000777318187816 */ /* 0x000fc600000000ff */
[----:B------:R0:W-:Y:S04]  /*633a0*/  @P3 STG.E.U8 desc[UR44][R10.64], R15 ;  /* 0x0000000f0a003986 */ /* 0x0001e8000c10112c */
[----:B------:R1:W-:Y:S01]  /*633b0*/  @P4 STG.E.U8 desc[UR44][R8.64], R24 ;  /* 0x0000001808004986 */ /* 0x0003e2000c10112c */
[C---:B------:R-:W-:Y:S02]  /*633c0*/  LOP3.LUT P6, RZ, R248.reuse, 0x40000000, RZ, 0xc0, !PT ;  /* 0x40000000f8ff7812 */ /* 0x040fe400078cc0ff */
[----:B------:R-:W-:Y:S02]  /*633d0*/  LOP3.LUT P1, RZ, R248, 0x80000000, RZ, 0xc0, !PT ;  /* 0x80000000f8ff7812 */ /* 0x000fe4000782c0ff */
[----:B---3--:R-:W-:Y:S02]  /*633e0*/  SHF.R.S32.HI R14, RZ, 0x1f, R2 ;  /* 0x0000001fff0e7819 */ /* 0x008fe40000011402 */
[----:B------:R-:W-:-:S05]  /*633f0*/  IADD3 R12, P0, R2, R4, RZ ;  /* 0x00000004020c7210 */ /* 0x000fca0007f1e0ff */
[----:B------:R-:W-:Y:S01]  /*63400*/  IMAD.X R13, R14, 0x1, R7, P0 ;  /* 0x000000010e0d7824 */ /* 0x000fe200000e0607 */
[----:B0-----:R-:W-:Y:S02]  /*63410*/  IADD3 R10, P0, R2, R5, RZ ;  /* 0x00000005020a7210 */ /* 0x001fe40007f1e0ff */
[----:B------:R-:W3:Y:S03]  /*63420*/  LDL.LU R2, [R1+0x664] ;  /* 0x0006640001027983 */ /* 0x000ee60000300800 */
[----:B------:R-:W-:Y:S01]  /*63430*/  IMAD.X R11, R14, 0x1, R6, P0 ;  /* 0x000000010e0b7824 */ /* 0x000fe200000e0606 */
[----:B------:R-:W-:-:S05]  /*63440*/  PRMT R14, R25, 0x7770, RZ ;  /* 0x00007770190e7816 */ /* 0x000fca00000000ff */
[----:B------:R0:W-:Y:S01]  /*63450*/  @P5 STG.E.U8 desc[UR44][R12.64], R14 ;  /* 0x0000000e0c005986 */ /* 0x0001e2000c10112c */
[----:B----4-:R-:W-:Y:S02]  /*63460*/  SHF.R.S32.HI R15, RZ, 0x1f, R180 ;  /* 0x0000001fff0f7819 */ /* 0x010fe400000114b4 */
[----:B-1----:R-:W-:-:S05]  /*63470*/  IADD3 R8, P0, R180, R4, RZ ;  /* 0x00000004b4087210 */ /* 0x002fca0007f1e0ff */
        /* <DEDUP_REMOVED lines=28> */
[C---:B------:R-:W-:Y:S02]  /*63640*/  PRMT R14, R26.reuse, 0x7771, RZ ;  /* 0x000077711a0e7816 */ /* 0x040fe400000000ff */
[C---:B------:R-:W-:Y:S02]  /*63650*/  LOP3.LUT P6, RZ, R247.reuse, 0x10, RZ, 0xc0, !PT ;  /* 0x00000010f7ff7812 */ /* 0x040fe400078cc0ff */
        /* <DEDUP_REMOVED lines=28> */
[C---:B------:R-:W-:Y:S01]  /*63820*/  IMAD.X R11, R8.reuse, 0x1, R7, P0 ;  /* 0x00000001080b7824 */ /* 0x040fe200000e0607 */
        /* <DEDUP_REMOVED lines=19> */
[----:B------:R0:W-:Y:S01]  /*63960*/  @P6 STG.E.U8 desc[UR44][R14.64], R10 ;  /* 0x0000000a0e006986 */ /* 0x0001e2000c10112c */
[----:B------:R-:W-:-:S02]  /*63970*/  LOP3.LUT P3, RZ, R247, 0x2000, RZ, 0xc0, !PT ;  /* 0x00002000f7ff7812 */ /* 0x000fc4000786c0ff */
        /* <DEDUP_REMOVED lines=50> */
[----:B------:R0:W-:Y:S01]  /*63ca0*/  @P3 STG.E.U8 desc[UR44][R8.64], R15 ;  /* 0x0000000f08003986 */ /* 0x0001e2000c10112c */
[----:B------:R-:W-:-:S05]  /*63cb0*/  LOP3.LUT P6, RZ, R247, 0x400000, RZ, 0xc0, !PT ;  /* 0x00400000f7ff7812 */ /* 0x000fca00078cc0ff */
[----:B------:R1:W-:Y:S01]  /*63cc0*/  @P4 STG.E.U8 desc[UR44][R12.64], R30 ;  /* 0x0000001e0c004986 */ /* 0x0003e2000c10112c */
[----:B0-----:R-:W-:Y:S02]  /*63cd0*/  PRMT R15, R31, 0x7770, RZ ;  /* 0x000077701f0f7816 */ /* 0x001fe400000000ff */
[----:B------:R-:W-:Y:S02]  /*63ce0*/  LOP3.LUT P1, RZ, R247, 0x800000, RZ, 0xc0, !PT ;  /* 0x00800000f7ff7812 */ /* 0x000fe4000782c0ff */
        /* <DEDUP_REMOVED lines=8> */
[----:B-1----:R-:W-:-:S05]  /*63d70*/  IADD3 R12, P0, R180, R4, RZ ;  /* 0x00000004b40c7210 */ /* 0x002fca0007f1e0ff */
        /* <DEDUP_REMOVED lines=701> */
[C---:B------:R-:W-:Y:S02]  /*66950*/  PRMT R14, R60.reuse, 0x7771, RZ ;  /* 0x000077713c0e7816 */ /* 0x040fe400000000ff */
[----:B------:R-:W-:-:S03]  /*66960*/  PRMT R15, R60, 0x7772, RZ ;  /* 0x000077723c0f7816 */ /* 0x000fc600000000ff */
[----:B------:R-:W-:Y:S01]  /*66970*/  @P2 STG.E.U8 desc[UR44][R12.64], R14 ;  /* 0x0000000e0c002986 */ /* 0x000fe2000c10112c */
[C---:B------:R-:W-:Y:S02]  /*66980*/  LOP3.LUT P5, RZ, R243.reuse, 0x2000, RZ, 0xc0, !PT ;  /* 0x00002000f3ff7812 */ /* 0x040fe400078ac0ff */
[----:B------:R-:W-:Y:S01]  /*66990*/  PRMT R60, R60, 0x7773, RZ ;  /* 0x000077733c3c7816 */ /* 0x000fe200000000ff */
[----:B------:R0:W-:Y:S04]  /*669a0*/  @P3 STG.E.U8 desc[UR44][R10.64], R15 ;  /* 0x0000000f0a003986 */ /* 0x0001e8000c10112c */
[----:B------:R1:W-:Y:S01]  /*669b0*/  @P4 STG.E.U8 desc[UR44][R8.64], R60 ;  /* 0x0000003c08004986 */ /* 0x0003e2000c10112c */
[----:B------:R-:W-:Y:S02]  /*669c0*/  LOP3.LUT P6, RZ, R243, 0x4000, RZ, 0xc0, !PT ;  /* 0x00004000f3ff7812 */ /* 0x000fe400078cc0ff */
[----:B0-----:R-:W-:-:S02]  /*669d0*/  PRMT R15, R61, 0x7770, RZ ;  /* 0x000077703d0f7816 */ /* 0x001fc400000000ff */
        /* <DEDUP_REMOVED lines=116> */
[----:B------:R-:W-:Y:S01]  /*67120*/  IMAD.X R9, R14, 0x1, R7, P0 ;  /* 0x000000010e097824 */ /* 0x000fe200000e0607 */
        /* <DEDUP_REMOVED lines=21> */
[----:B------:R-:W-:Y:S02]  /*67280*/  LOP3.LUT P5, RZ, R242, 0x20, RZ, 0xc0, !PT ;  /* 0x00000020f2ff7812 */ /* 0x000fe400078ac0ff */
        /* <DEDUP_REMOVED lines=940> */
[----:B------:R-:W-:Y:S02]  /*6ad50*/  LOP3.LUT P4, RZ, R238, 0x8000000, RZ, 0xc0, !PT ;  /* 0x08000000eeff7812 */ /* 0x000fe4000788c0ff */
        /* <DEDUP_REMOVED lines=583> */
[----:B------:R-:W-:Y:S02]  /*6d1d0*/  LOP3.LUT P1, RZ, R229, 0x80000000, RZ, 0xc0, !PT ;  /* 0x80000000e5ff7812 */ /* 0x000fe4000782c0ff */
        /* <DEDUP_REMOVED lines=1059> */
[----:B------:R-:W-:Y:S01]  /*71410*/  IMAD.X R11, R14, 0x1, R7, P0 ;  /* 0x000000010e0b7824 */ /* 0x000fe200000e0607 */
[----:B-1----:R-:W-:Y:S02]  /*71420*/  IADD3 R8, P0, R181, R5, RZ ;  /* 0x00000005b5087210 */ /* 0x002fe40007f1e0ff */
[----:B------:R-:W-:Y:S01]  /*71430*/  PRMT R15, R174, 0x7772, RZ ;  /* 0x00007772ae0f7816 */ /* 0x000fe200000000ff */
[----:B------:R-:W2:Y:S02]  /*71440*/  LDL.LU R181, [R1+0x564] ;  /* 0x0005640001b57983 */ /* 0x000ea40000300800 */
[----:B------:R-:W-:Y:S01]  /*71450*/  IMAD.X R9, R14, 0x1, R6, P0 ;  /* 0x000000010e097824 */ /* 0x000fe200000e0606 */
[----:B------:R-:W-:-:S05]  /*71460*/  PRMT R14, R174, 0x7771, RZ ;  /* 0x00007771ae0e7816 */ /* 0x000fca00000000ff */
        /* <DEDUP_REMOVED lines=18> */
[----:B0-----:R-:W-:-:S05]  /*71590*/  IADD3 R12, P0, R180, R5, RZ ;  /* 0x00000005b40c7210 */ /* 0x001fca0007f1e0ff */
        /* <DEDUP_REMOVED lines=11> */
[----:B------:R-:W-:Y:S01]  /*71650*/  LOP3.LUT P3, RZ, R236, 0x10, RZ, 0xc0, !PT ;  /* 0x00000010ecff7812 */ /* 0x000fe2000786c0ff */
[----:B------:R-:W4:Y:S01]  /*71660*/  LDL.LU R180, [R1+0x560] ;  /* 0x0005600001b47983 */ /* 0x000f220000300800 */
        /* <DEDUP_REMOVED lines=17> */
[----:B------:R-:W-:-:S03]  /*71780*/  PRMT R176, R176, 0x7773, RZ ;  /* 0x00007773b0b07816 */ /* 0x000fc600000000ff */
[----:B------:R0:W-:Y:S04]  /*71790*/  @P5 STG.E.U8 desc[UR44][R12.64], R15 ;  /* 0x0000000f0c005986 */ /* 0x0001e8000c10112c */
[----:B------:R1:W-:Y:S01]  /*717a0*/  @P6 STG.E.U8 desc[UR44][R10.64], R176 ;  /* 0x000000b00a006986 */ /* 0x0003e2000c10112c */
[----:B0-----:R-:W-:Y:S02]  /*717b0*/  PRMT R15, R177, 0x7770, RZ ;  /* 0x00007770b10f7816 */ /* 0x001fe400000000ff */
[----:B---3--:R-:W-:Y:S02]  /*717c0*/  SHF.R.S32.HI R14, RZ, 0x1f, R2 ;  /* 0x0000001fff0e7819 */ /* 0x008fe40000011402 */
[----:B------:R-:W-:-:S05]  /*717d0*/  IADD3 R8, P0, R2, R4, RZ ;  /* 0x0000000402087210 */ /* 0x000fca0007f1e0ff */
[----:B------:R-:W-:Y:S01]  /*717e0*/  IMAD.X R9, R14, 0x1, R7, P0 ;  /* 0x000000010e097824 */ /* 0x000fe200000e0607 */
[----:B------:R-:W-:Y:S02]  /*717f0*/  IADD3 R12, P0, R2, R5, RZ ;  /* 0x00000005020c7210 */ /* 0x000fe40007f1e0ff */
[----:B------:R-:W3:Y:S03]  /*71800*/  LDL.LU R2, [R1+0x558] ;  /* 0x0005580001027983 */ /* 0x000ee60000300800 */
[----:B------:R-:W-:Y:S01]  /*71810*/  IMAD.X R13, R14, 0x1, R6, P0 ;  /* 0x000000010e0d7824 */ /* 0x000fe200000e0606 */
[----:B----4-:R-:W-:Y:S02]  /*71820*/  SHF.R.S32.HI R14, RZ, 0x1f, R3 ;  /* 0x0000001fff0e7819 */ /* 0x010fe40000011403 */
[----:B-1----:R-:W-:-:S05]  /*71830*/  IADD3 R10, P0, R3, R4, RZ ;  /* 0x00000004030a7210 */ /* 0x002fca0007f1e0ff */
[----:B------:R-:W-:Y:S01]  /*71840*/  IMAD.X R11, R14, 0x1, R7, P0 ;  /* 0x000000010e0b7824 */ /* 0x000fe200000e0607 */
[----:B------:R-:W-:-:S13]  /*71850*/  LOP3.LUT P0, RZ, R236, 0x800, RZ, 0xc0, !PT ;  /* 0x00000800ecff7812 */ /* 0x000fda000780c0ff */
[----:B------:R0:W-:Y:S02]  /*71860*/  @P0 STG.E.U8 desc[UR44][R8.64], R15 ;  /* 0x0000000f08000986 */ /* 0x0001e4000c10112c */
[----:B0-----:R-:W-:Y:S02]  /*71870*/  IADD3 R8, P0, R3, R5, RZ ;  /* 0x0000000503087210 */ /* 0x001fe40007f1e0ff */
[----:B------:R-:W4:Y:S04]  /*71880*/  LDL.LU R3, [R1+0x54c] ;  /* 0x00054c0001037983 */ /* 0x000f280000300800 */
[----:B------:R-:W4:Y:S04]  /*71890*/  LDL.LU R184, [R1+0x550] ;  /* 0x0005500001b87983 */ /* 0x000f280000300800 */
[----:B------:R-:W4:Y:S01]  /*718a0*/  LDL.LU R185, [R1+0x544] ;  /* 0x0005440001b97983 */ /* 0x000f220000300800 */
[----:B------:R-:W-:-:S03]  /*718b0*/  LOP3.LUT P1, RZ, R236, 0x1000, RZ, 0xc0, !PT ;  /* 0x00001000ecff7812 */ /* 0x000fc6000782c0ff */
[----:B------:R-:W4:Y:S01]  /*718c0*/  LDL.LU R183, [R1+0x548] ;  /* 0x0005480001b77983 */ /* 0x000f220000300800 */
[----:B------:R-:W-:Y:S01]  /*718d0*/  LOP3.LUT P2, RZ, R236, 0x4000, RZ, 0xc0, !PT ;  /* 0x00004000ecff7812 */ /* 0x000fe2000784c0ff */
[----:B------:R-:W-:Y:S01]  /*718e0*/  IMAD.X R9, R14, 0x1, R6, P0 ;  /* 0x000000010e097824 */ /* 0x000fe200000e0606 */
[C---:B------:R-:W-:Y:S02]  /*718f0*/  PRMT R14, R177.reuse, 0x7771, RZ ;  /* 0x00007771b10e7816 */ /* 0x040fe400000000ff */
[----:B------:R-:W-:-:S05]  /*71900*/  PRMT R15, R177, 0x7772, RZ ;  /* 0x00007772b10f7816 */ /* 0x000fca00000000ff */
[----:B------:R0:W-:Y:S01]  /*71910*/  @P1 STG.E.U8 desc[UR44][R12.64], R14 ;  /* 0x0000000e0c001986 */ /* 0x0001e2000c10112c */
[----:B------:R-:W-:-:S03]  /*71920*/  LOP3.LUT P3, RZ, R236, 0x10000, RZ, 0xc0, !PT ;  /* 0x00010000ecff7812 */ /* 0x000fc6000786c0ff */
[----:B------:R1:W-:Y:S01]  /*71930*/  @P2 STG.E.U8 desc[UR44][R10.64], R15 ;  /* 0x0000000f0a002986 */ /* 0x0003e2000c10112c */
[----:B0-----:R-:W-:Y:S02]  /*71940*/  SHF.R.S32.HI R14, RZ, 0x1f, R180 ;  /* 0x0000001fff0e7819 */ /* 0x001fe400000114b4 */
[----:B------:R-:W-:-:S05]  /*71950*/  IADD3 R12, P0, R180, R4, RZ ;  /* 0x00000004b40c7210 */ /* 0x000fca0007f1e0ff */
[----:B------:R-:W-:Y:S01]  /*71960*/  IMAD.X R13, R14, 0x1, R7, P0 ;  /* 0x000000010e0d7824 */ /* 0x000fe200000e0607 */
[----:B-1----:R-:W-:Y:S02]  /*71970*/  IADD3 R10, P0, R180, R5, RZ ;  /* 0x00000005b40a7210 */ /* 0x002fe40007f1e0ff */
[----:B------:R-:W4:Y:S01]  /*71980*/  LDL.LU R180, [R1+0x53c] ;  /* 0x00053c0001b47983 */ /* 0x000f220000300800 */
[----:B------:R-:W-:Y:S02]  /*71990*/  PRMT R177, R177, 0x7773, RZ ;  /* 0x00007773b1b17816 */ /* 0x000fe400000000ff */
[----:B------:R-:W-:Y:S01]  /*719a0*/  IMAD.X R11, R14, 0x1, R6, P0 ;  /* 0x000000010e0b7824 */ /* 0x000fe200000e0606 */
[----:B------:R-:W-:Y:S02]  /*719b0*/  LOP3.LUT P4, RZ, R236, 0x20000, RZ, 0xc0, !PT ;  /* 0x00020000ecff7812 */ /* 0x000fe4000788c0ff */
[----:B------:R0:W-:Y:S01]  /*719c0*/  @P3 STG.E.U8 desc[UR44][R8.64], R177 ;  /* 0x000000b108003986 */ /* 0x0001e2000c10112c */
[----:B--2---:R-:W-:-:S02]  /*719d0*/  SHF.R.S32.HI R14, RZ, 0x1f, R181 ;  /* 0x0000001fff0e7819 */ /* 0x004fc400000114b5 */
[----:B------:R-:W-:Y:S02]  /*719e0*/  LOP3.LUT P5, RZ, R236, 0x80000, RZ, 0xc0, !PT ;  /* 0x00080000ecff7812 */ /* 0x000fe400078ac0ff */
[----:B0-----:R-:W-:Y:S02]  /*719f0*/  IADD3 R8, P0, R181, R4, RZ ;  /* 0x00000004b5087210 */ /* 0x001fe40007f1e0ff */
[----:B------:R-:W-:-:S03]  /*71a00*/  PRMT R15, R178, 0x7770, RZ ;  /* 0x00007770b20f7816 */ /* 0x000fc600000000ff */
[----:B------:R-:W-:Y:S01]  /*71a10*/  IMAD.X R9, R14, 0x1, R7, P0 ;  /* 0x000000010e097824 */ /* 0x000fe200000e0607 */
[----:B------:R-:W-:Y:S02]  /*71a20*/  IADD3 R142, P0, R181, R5, RZ ;  /* 0x00000005b58e7210 */ /* 0x000fe40007f1e0ff */
[----:B------:R-:W2:Y:S04]  /*71a30*/  LDL.LU R181, [R1+0x540] ;  /* 0x0005400001b57983 */ /* 0x000ea80000300800 */
[----:B------:R0:W-:Y:S01]  /*71a40*/  @P4 STG.E.U8 desc[UR44][R12.64], R15 ;  /* 0x0000000f0c004986 */ /* 0x0001e2000c10112c */
[----:B------:R-:W-:Y:S01]  /*71a50*/  LOP3.LUT P6, RZ, R236, 0x100000, RZ, 0xc0, !PT ;  /* 0x00100000ecff7812 */ /* 0x000fe200078cc0ff */
[----:B------:R-:W-:Y:S02]  /*71a60*/  IMAD.X R143, R14, 0x1, R6, P0 ;  /* 0x000000010e8f7824 */ /* 0x000fe400000e0606 */
[----:B------:R-:W2:Y:S01]  /*71a70*/  LDL.LU R187, [R1+0x534] ;  /* 0x0005340001bb7983 */ /* 0x000ea20000300800 */
[----:B0-----:R-:W-:-:S05]  /*71a80*/  PRMT R12, R178, 0x7771, RZ ;  /* 0x00007771b20c7816 */ /* 0x001fca00000000ff */
[----:B------:R0:W-:Y:S02]  /*71a90*/  @P5 STG.E.U8 desc[UR44][R10.64], R12 ;  /* 0x0000000c0a005986 */ /* 0x0001e4000c10112c */
[----:B0-----:R-:W-:-:S05]  /*71aa0*/  PRMT R11, R178, 0x7772, RZ ;  /* 0x00007772b20b7816 */ /* 0x001fca00000000ff */
[----:B------:R4:W-:Y:S01]  /*71ab0*/  @P6 STG.E.U8 desc[UR44][R8.64], R11 ;  /* 0x0000000b08006986 */ /* 0x0009e2000c10112c */
[----:B---3--:R-:W-:Y:S02]  /*71ac0*/  SHF.R.S32.HI R10, RZ, 0x1f, R2 ;  /* 0x0000001fff0a7819 */ /* 0x008fe40000011402 */
[----:B------:R-:W-:-:S05]  /*71ad0*/  IADD3 R162, P0, R2, R4, RZ ;  /* 0x0000000402a27210 */ /* 0x000fca0007f1e0ff */
[----:B------:R-:W-:Y:S01]  /*71ae0*/  IMAD.X R163, R10, 0x1, R7, P0 ;  /* 0x000000010aa37824 */ /* 0x000fe200000e0607 */
[----:B------:R-:W-:-:S05]  /*71af0*/  IADD3 R148, P0, R2, R5, RZ ;  /* 0x0000000502947210 */ /* 0x000fca0007f1e0ff */
[----:B------:R-:W-:Y:S01]  /*71b00*/  IMAD.X R149, R10, 0x1, R6, P0 ;  /* 0x000000010a957824 */ /* 0x000fe200000e0606 */
[----:B----4-:R-:W-:Y:S02]  /*71b10*/  SHF.R.S32.HI R8, RZ, 0x1f, R3 ;  /* 0x0000001fff087819 */ /* 0x010fe40000011403 */
[----:B------:R-:W-:-:S05]  /*71b20*/  IADD3 R150, P0, R3, R4, RZ ;  /* 0x0000000403967210 */ /* 0x000fca0007f1e0ff */
[----:B------:R-:W-:Y:S01]  /*71b30*/  IMAD.X R151, R8, 0x1, R7, P0 ;  /* 0x0000000108977824 */ /* 0x000fe200000e0607 */
[----:B------:R-:W-:-:S05]  /*71b40*/  IADD3 R2, P0, R3, R5, RZ ;  /* 0x0000000503027210 */ /* 0x000fca0007f1e0ff */
[----:B------:R-:W-:Y:S01]  /*71b50*/  IMAD.X R3, R8, 0x1, R6, P0 ;  /* 0x0000000108037824 */ /* 0x000fe200000e0606 */
[----:B------:R-:W-:Y:S02]  /*71b60*/  SHF.R.S32.HI R8, RZ, 0x1f, R184 ;  /* 0x0000001fff087819 */ /* 0x000fe400000114b8 */
[----:B------:R-:W-:-:S05]  /*71b70*/  IADD3 R146, P0, R184, R4, RZ ;  /* 0x00000004b8927210 */ /* 0x000fca0007f1e0ff */
[----:B------:R-:W-:Y:S01]  /*71b80*/  IMAD.X R147, R8, 0x1, R7, P0 ;  /* 0x0000000108937824 */ /* 0x000fe200000e0607 */
[----:B------:R-:W-:Y:S02]  /*71b90*/  IADD3 R10, P0, R184, R5, RZ ;  /* 0x00000005b80a7210 */ /* 0x000fe40007f1e0ff */
[----:B------:R-:W3:Y:S03]  /*71ba0*/  LDL.LU R184, [R1+0x538] ;  /* 0x0005380001b87983 */ /* 0x000ee60000300800 */
[----:B------:R-:W-:Y:S01]  /*71bb0*/  IMAD.X R11, R8, 0x1, R6, P0 ;  /* 0x00000001080b7824 */ /* 0x000fe200000e0606 */
[----:B------:R-:W-:-:S04]  /*71bc0*/  SHF.R.S32.HI R8, RZ, 0x1f, R185 ;  /* 0x0000001fff087819 */ /* 0x000fc800000114b9 */
[----:B------:R0:W-:Y:S02]  /*71bd0*/  STL.64 [R1+0x7f0], R10 ;  /* 0x0007f00a01007387 */ /* 0x0001e40000100a00 */
[----:B0-----:R-:W-:-:S05]  /*71be0*/  IADD3 R10, P0, R185, R4, RZ ;  /* 0x00000004b90a7210 */ /* 0x001fca0007f1e0ff */
[C---:B------:R-:W-:Y:S01]  /*71bf0*/  IMAD.X R11, R8.reuse, 0x1, R7, P0 ;  /* 0x00000001080b7824 */ /* 0x040fe200000e0607 */
[----:B------:R-:W-:Y:S02]  /*71c00*/  IADD3 R12, P0, R185, R5, RZ ;  /* 0x00000005b90c7210 */ /* 0x000fe40007f1e0ff */
[----:B------:R-:W4:Y:S03]  /*71c10*/  LDL.LU R185, [R1+0x52c] ;  /* 0x00052c0001b97983 */ /* 0x000f260000300800 */
[----:B------:R-:W-:Y:S01]  /*71c20*/  IMAD.X R13, R8, 0x1, R6, P0 ;  /* 0x00000001080d7824 */ /* 0x000fe200000e0606 */
[----:B------:R-:W-:-:S04]  /*71c30*/  SHF.R.S32.HI R8, RZ, 0x1f, R183 ;  /* 0x0000001fff087819 */ /* 0x000fc800000114b7 */
[----:B------:R0:W-:Y:S02]  /*71c40*/  STL.64 [R1+0x7e0], R12 ;  /* 0x0007e00c01007387 */ /* 0x0001e40000100a00 */
[----:B0-----:R-:W-:-:S05]  /*71c50*/  IADD3 R12, P0, R183, R4, RZ ;  /* 0x00000004b70c7210 */ /* 0x001fca0007f1e0ff */
[----:B------:R-:W-:-:S05]  /*71c60*/  IMAD.X R13, R8, 0x1, R7, P0 ;  /* 0x00000001080d7824 */ /* 0x000fca00000e0607 */
[----:B------:R0:W-:Y:S02]  /*71c70*/  STL.64 [R1+0x7d8], R12 ;  /* 0x0007d80c01007387 */ /* 0x0001e40000100a00 */
[----:B0-----:R-:W-:Y:S02]  /*71c80*/  IADD3 R12, P0, R183, R5, RZ ;  /* 0x00000005b70c7210 */ /* 0x001fe40007f1e0ff */
        /* <DEDUP_REMOVED lines=10> */
[----:B--2---:R-:W-:-:S04]  /*71d30*/  SHF.R.S32.HI R8, RZ, 0x1f, R181 ;  /* 0x0000001fff087819 */ /* 0x004fc800000114b5 */
[----:B------:R0:W-:Y:S02]  /*71d40*/  STL.64 [R1+0x7c0], R12 ;  /* 0x0007c00c01007387 */ /* 0x0001e40000100a00 */
[----:B0-----:R-:W-:-:S05]  /*71d50*/  IADD3 R12, P0, R181, R4, RZ ;  /* 0x00000004b50c7210 */ /* 0x001fca0007f1e0ff */
[----:B------:R-:W-:-:S05]  /*71d60*/  IMAD.X R13, R8, 0x1, R7, P0 ;  /* 0x00000001080d7824 */ /* 0x000fca00000e0607 */
[----:B------:R0:W-:Y:S02]  /*71d70*/  STL.64 [R1+0x7b8], R12 ;  /* 0x0007b80c01007387 */ /* 0x0001e40000100a00 */
[----:B0-----:R-:W-:Y:S02]  /*71d80*/  IADD3 R12, P0, R181, R5, RZ ;  /* 0x00000005b50c7210 */ /* 0x001fe40007f1e0ff */
[----:B------:R-:W2:Y:S03]  /*71d90*/  LDL.LU R181, [R1+0x524] ;  /* 0x0005240001b57983 */ /* 0x000ea60000300800 */
[----:B------:R-:W-:Y:S01]  /*71da0*/  IMAD.X R13, R8, 0x1, R6, P0 ;  /* 0x00000001080d7824 */ /* 0x000fe200000e0606 */
[----:B------:R-:W-:-:S04]  /*71db0*/  SHF.R.S32.HI R8, RZ, 0x1f, R187 ;  /* 0x0000001fff087819 */ /* 0x000fc800000114bb */
[----:B------:R0:W-:Y:S02]  /*71dc0*/  STL.64 [R1+0x7b0], R12 ;  /* 0x0007b00c01007387 */ /* 0x0001e40000100a00 */
[----:B0-----:R-:W-:-:S05]  /*71dd0*/  IADD3 R12, P0, R187, R4, RZ ;  /* 0x00000004bb0c7210 */ /* 0x001fca0007f1e0ff */
[----:B------:R-:W-:-:S05]  /*71de0*/  IMAD.X R13, R8, 0x1, R7, P0 ;  /* 0x00000001080d7824 */ /* 0x000fca00000e0607 */
[----:B------:R0:W-:Y:S02]  /*71df0*/  STL.64 [R1+0x7a8], R12 ;  /* 0x0007a80c01007387 */ /* 0x0001e40000100a00 */
[----:B0-----:R-:W-:Y:S02]  /*71e00*/  IADD3 R12, P0, R187, R5, RZ ;  /* 0x00000005bb0c7210 */ /* 0x001fe40007f1e0ff */
[----:B------:R-:W2:Y:S03]  /*71e10*/  LDL.LU R187, [R1+0x520] ;  /* 0x0005200001bb7983 */ /* 0x000ea60000300800 */
[----:B------:R-:W-:-:S05]  /*71e20*/  IMAD.X R13, R8, 0x1, R6, P0 ;  /* 0x00000001080d7824 */ /* 0x000fca00000e0606 */
[----:B------:R0:W-:Y:S01]  /*71e30*/  STL.64 [R1+0x7a0], R12 ;  /* 0x0007a00c01007387 */ /* 0x0001e20000100a00 */
[----:B---3--:R-:W-:Y:S02]  /*71e40*/  SHF.R.S32.HI R8, RZ, 0x1f, R184 ;  /* 0x0000001fff087819 */ /* 0x008fe400000114b8 */
[----:B0-----:R-:W-:-:S05]  /*71e50*/  IADD3 R12, P0, R184, R4, RZ ;  /* 0x00000004b80c7210 */ /* 0x001fca0007f1e0ff */
[----:B------:R-:W-:-:S05]  /*71e60*/  IMAD.X R13, R8, 0x1, R7, P0 ;  /* 0x00000001080d7824 */ /* 0x000fca00000e0607 */
[----:B------:R0:W-:Y:S02]  /*71e70*/  STL.64 [R1+0x798], R12 ;  /* 0x0007980c01007387 */ /* 0x0001e40000100a00 */
[----:B0-----:R-:W-:Y:S02]  /*71e80*/  IADD3 R12, P0, R184, R5, RZ ;  /* 0x00000005b80c7210 */ /* 0x001fe40007f1e0ff */
[----:B------:R-:W3:Y:S03]  /*71e90*/  LDL.LU R184, [R1+0x51c] ;  /* 0x00051c0001b87983 */ /* 0x000ee60000300800 */
[----:B------:R-:W-:Y:S01]  /*71ea0*/  IMAD.X R13, R8, 0x1, R6, P0 ;  /* 0x00000001080d7824 */ /* 0x000fe200000e0606 */
[----:B----4-:R-:W-:-:S04]  /*71eb0*/  SHF.R.S32.HI R8, RZ, 0x1f, R185 ;  /* 0x0000001fff087819 */ /* 0x010fc800000114b9 */
        /* <DEDUP_REMOVED lines=46> */
[----:B------:R-:W-:-:S05]  /*721a0*/  IMAD.X R13, R8, 0x1, R6, P0 ;  /* 0x00000001080d7824 */ /* 0x000fca00000e0606 */
[----:B------:R0:W-:Y:S01]  /*721b0*/  STL.64 [R1+0x730], R12 ;  /* 0x0007300c01007387 */ /* 0x0001e20000100a00 */
[----:B----4-:R-:W-:Y:S02]  /*721c0*/  SHF.R.S32.HI R8, RZ, 0x1f, R185 ;  /* 0x0000001fff087819 */ /* 0x010fe400000114b9 */
[----:B0-----:R-:W-:-:S05]  /*721d0*/  IADD3 R12, P0, R185, R4, RZ ;  /* 0x00000004b90c7210 */ /* 0x001fca0007f1e0ff */
[----:B------:R-:W-:-:S05]  /*721e0*/  IMAD.X R13, R8, 0x1, R7, P0 ;  /* 0x00000001080d7824 */ /* 0x000fca00000e0607 */
[----:B------:R0:W-:Y:S02]  /*721f0*/  STL.64 [R1+0x728], R12 ;  /* 0x0007280c01007387 */ /* 0x0001e40000100a00 */
[----:B0-----:R-:W-:Y:S02]  /*72200*/  IADD3 R12, P0, R185, R5, RZ ;  /* 0x00000005b90c7210 */ /* 0x001fe40007f1e0ff */
[----:B------:R-:W4:Y:S03]  /*72210*/  LDL.LU R185, [R1+0x4f4] ;  /* 0x0004f40001b97983 */ /* 0x000f260000300800 */
[----:B------:R-:W-:-:S05]  /*72220*/  IMAD.X R13, R8, 0x1, R6, P0 ;  /* 0x00000001080d7824 */ /* 0x000fca00000e0606 */
[----:B------:R0:W-:Y:S01]  /*72230*/  STL.64 [R1+0x720], R12 ;  /* 0x0007200c01007387 */ /* 0x0001e20000100a00 */
[----:B------:R-:W-:Y:S02]  /*72240*/  SHF.R.S32.HI R8, RZ, 0x1f, R183 ;  /* 0x0000001fff087819 */ /* 0x000fe400000114b7 */
        /* <DEDUP_REMOVED lines=15> */
[----:B--2---:R-:W-:Y:S02]  /*72340*/  SHF.R.S32.HI R8, RZ, 0x1f, R181 ;  /* 0x0000001fff087819 */ /* 0x004fe400000114b5 */
[----:B0-----:R-:W-:-:S05]  /*72350*/  IADD3 R12, P0, R181, R4, RZ ;  /* 0x00000004b50c7210 */ /* 0x001fca0007f1e0ff */
[----:B------:R-:W-:-:S05]  /*72360*/  IMAD.X R13, R8, 0x1, R7, P0 ;  /* 0x00000001080d7824 */ /* 0x000fca00000e0607 */
[----:B------:R0:W-:Y:S02]  /*72370*/  STL.64 [R1+0x6f8], R12 ;  /* 0x0006f80c01007387 */ /* 0x0001e40000100a00 */
[----:B0-----:R-:W-:Y:S02]  /*72380*/  IADD3 R12, P0, R181, R5, RZ ;  /* 0x00000005b50c7210 */ /* 0x001fe40007f1e0ff */
[----:B------:R-:W2:Y:S03]  /*72390*/  LDL.LU R181, [R1+0x4f0] ;  /* 0x0004f00001b57983 */ /* 0x000ea60000300800 */
[----:B------:R-:W-:-:S05]  /*723a0*/  IMAD.X R13, R8, 0x1, R6, P0 ;  /* 0x00000001080d7824 */ /* 0x000fca00000e0606 */
[----:B------:R0:W-:Y:S01]  /*723b0*/  STL.64 [R1+0x6f0], R12 ;  /* 0x0006f00c01007387 */ /* 0x0001e20000100a00 */
[----:B------:R-:W-:Y:S02]  /*723c0*/  SHF.R.S32.HI R8, RZ, 0x1f, R187 ;  /* 0x0000001fff087819 */ /* 0x000fe400000114bb */
        /* <DEDUP_REMOVED lines=226> */
[----:B------:R0:W-:Y:S04]  /*731f0*/  STL.64 [R1+0x528], R12 ;  /* 0x0005280c01007387 */ /* 0x0001e80000100a00 */
[----:B------:R-:W4:Y:S01]  /*73200*/  LDL.LU R188, [R1+0x3c8] ;  /* 0x0003c80001bc7983 */ /* 0x000f220000300800 */
[----:B0-----:R-:W-:-:S05]  /*73210*/  IADD3 R12, P0, R180, R5, RZ ;  /* 0x00000005b40c7210 */ /* 0x001fca0007f1e0ff */
[----:B------:R-:W-:-:S05]  /*73220*/  IMAD.X R13, R8, 0x1, R6, P0 ;  /* 0x00000001080d7824 */ /* 0x000fca00000e0606 */
[----:B------:R0:W-:Y:S01]  /*73230*/  STL.64 [R1+0x520], R12 ;  /* 0x0005200c01007387 */ /* 0x0001e20000100a00 */
[----:B--2---:R-:W-:Y:S02]  /*73240*/  SHF.R.S32.HI R8, RZ, 0x1f, R181 ;  /* 0x0000001fff087819 */ /* 0x004fe400000114b5 */
[----:B0-----:R-:W-:-:S05]  /*73250*/  IADD3 R12, P0, R181, R4, RZ ;  /* 0x00000004b50c7210 */ /* 0x001fca0007f1e0ff */
[----:B------:R-:W-:-:S05]  /*73260*/  IMAD.X R13, R8, 0x1, R7, P0 ;  /* 0x00000001080d7824 */ /* 0x000fca00000e0607 */
[----:B------:R0:W-:Y:S04]  /*73270*/  STL.64 [R1+0x518], R12 ;  /* 0x0005180c01007387 */ /* 0x0001e80000100a00 */
[----:B------:R-:W2:Y:S01]  /*73280*/  LDL.LU R189, [R1+0x3d0] ;  /* 0x0003d00001bd7983 */ /* 0x000ea20000300800 */
[----:B0-----:R-:W-:-:S05]  /*73290*/  IADD3 R12, P0, R181, R5, RZ ;  /* 0x00000005b50c7210 */ /* 0x001fca0007f1e0ff */
[----:B------:R-:W-:-:S05]  /*732a0*/  IMAD.X R13, R8, 0x1, R6, P0 ;  /* 0x00000001080d7824 */ /* 0x000fca00000e0606 */
[----:B------:R0:W-:Y:S01]  /*732b0*/  STL.64 [R1+0x510], R12 ;  /* 0x0005100c01007387 */ /* 0x0001e20000100a00 */
[----:B------:R-:W-:Y:S02]  /*732c0*/  SHF.R.S32.HI R8, RZ, 0x1f, R187 ;  /* 0x0000001fff087819 */ /* 0x000fe400000114bb */
[----:B------:R-:W-:-:S05]  /*732d0*/  IADD3 R180, P0, R187, R4, RZ ;  /* 0x00000004bbb47210 */ /* 0x000fca0007f1e0ff */
[----:B------:R-:W-:Y:S01]  /*732e0*/  IMAD.X R181, R8, 0x1, R7, P0 ;  /* 0x0000000108b57824 */ /* 0x000fe200000e0607 */
[----:B0-----:R-:W-:-:S04]  /*732f0*/  IADD3 R12, P0, R187, R5, RZ ;  /* 0x00000005bb0c7210 */ /* 0x001fc80007f1e0ff */
[----:B------:R-:W-:Y:S04]  /*73300*/  STL.64 [R1+0x1ba8], R180 ;  /* 0x001ba8b401007387 */ /* 0x000fe80000100a00 */
[----:B------:R-:W2:Y:S01]  /*73310*/  LDL.LU R191, [R1+0x3bc] ;  /* 0x0003bc0001bf7983 */ /* 0x000ea20000300800 */
[----:B------:R-:W-:-:S05]  /*73320*/  IMAD.X R13, R8, 0x1, R6, P0 ;  /* 0x00000001080d7824 */ /* 0x000fca00000e0606 */
[----:B------:R0:W-:Y:S01]  /*73330*/  STL.64 [R1+0x500], R12 ;  /* 0x0005000c01007387 */ /* 0x0001e20000100a00 */
[----:B---3--:R-:W-:Y:S02]  /*73340*/  SHF.R.S32.HI R8, RZ, 0x1f, R184 ;  /* 0x0000001fff087819 */ /* 0x008fe400000114b8 */
[----:B0-----:R-:W-:-:S05]  /*73350*/  IADD3 R12, P0, R184, R4, RZ ;  /* 0x00000004b80c7210 */ /* 0x001fca0007f1e0ff */
[----:B------:R-:W-:-:S05]  /*73360*/  IMAD.X R13, R8, 0x1, R7, P0 ;  /* 0x00000001080d7824 */ /* 0x000fca00000e0607 */
[----:B------:R0:W-:Y:S04]  /*73370*/  STL.64 [R1+0x4f8], R12 ;  /* 0x0004f80c01007387 */ /* 0x0001e80000100a00 */
[----:B------:R-:W3:Y:S01]  /*73380*/  LDL.LU R186, [R1+0x3c0] ;  /* 0x0003c00001ba7983 */ /* 0x000ee20000300800 */
[----:B0-----:R-:W-:-:S05]  /*73390*/  IADD3 R12, P0, R184, R5, RZ ;  /* 0x00000005b80c7210 */ /* 0x001fca0007f1e0ff */
[----:B------:R-:W-:-:S05]  /*733a0*/  IMAD.X R13, R8, 0x1, R6, P0 ;  /* 0x00000001080d7824 */ /* 0x000fca00000e0606 */
[----:B------:R0:W-:Y:S01]  /*733b0*/  STL.64 [R1+0x4f0], R12 ;  /* 0x0004f00c01007387 */ /* 0x0001e20000100a00 */
[----:B----4-:R-:W-:Y:S02]  /*733c0*/  SHF.R.S32.HI R8, RZ, 0x1f, R185 ;  /* 0x0000001fff087819 */ /* 0x010fe400000114b9 */
[----:B0-----:R-:W-:-:S05]  /*733d0*/  IADD3 R12, P0, R185, R4, RZ ;  /* 0x00000004b90c7210 */ /* 0x001fca0007f1e0ff */
[----:B------:R-:W-:-:S05]  /*733e0*/  IMAD.X R13, R8, 0x1, R7, P0 ;  /* 0x00000001080d7824 */ /* 0x000fca00000e0607 */
[----:B------:R0:W-:Y:S04]  /*733f0*/  STL.64 [R1+0x4e8], R12 ;  /* 0x0004e80c01007387 */ /* 0x0001e80000100a00 */
[----:B------:R-:W4:Y:S01]  /*73400*/  LDL.LU R187, [R1+0x3b4] ;  /* 0x0003b40001bb7983 */ /* 0x000f220000300800 */
[----:B0-----:R-:W-:-:S05]  /*73410*/  IADD3 R12, P0, R185, R5, RZ ;  /* 0x00000005b90c7210 */ /* 0x001fca0007f1e0ff */
[----:B------:R-:W-:-:S05]  /*73420*/  IMAD.X R13, R8, 0x1, R6, P0 ;  /* 0x00000001080d7824 */ /* 0x000fca00000e0606 */
[----:B------:R0:W-:Y:S01]  /*73430*/  STL.64 [R1+0x4e0], R12 ;  /* 0x0004e00c01007387 */ /* 0x0001e20000100a00 */
[----:B------:R-:W-:Y:S02]  /*73440*/  SHF.R.S32.HI R8, RZ, 0x1f, R183 ;  /* 0x0000001fff087819 */ /* 0x000fe400000114b7 */
[----:B0-----:R-:W-:-:S05]  /*73450*/  IADD3 R12, P0, R183, R4, RZ ;  /* 0x00000004b70c7210 */ /* 0x001fca0007f1e0ff */
[----:B------:R-:W-:-:S05]  /*73460*/  IMAD.X R13, R8, 0x1, R7, P0 ;  /* 0x00000001080d7824 */ /* 0x000fca00000e0607 */
[----:B------:R0:W-:Y:S04]  /*73470*/  STL.64 [R1+0x4d8], R12 ;  /* 0x0004d80c01007387 */ /* 0x0001e80000100a00 */
[----:B------:R-:W4:Y:S01]  /*73480*/  LDL.LU R185, [R1+0x3b8] ;  /* 0x0003b80001b97983 */ /* 0x000f220000300800 */
[----:B------:R-:W-:Y:S01]  /*73490*/  IMAD.MOV.U32 R184, RZ, RZ, R182 ;  /* 0x000000ffffb87224 */ /* 0x000fe200078e00b6 */
[----:B0-----:R-:W-:-:S05]  /*734a0*/  IADD3 R12, P0, R183, R5, RZ ;  /* 0x00000005b70c7210 */ /* 0x001fca0007f1e0ff */
[----:B------:R-:W-:Y:S01]  /*734b0*/  IMAD.X R13, R8, 0x1, R6, P0 ;  /* 0x00000001080d7824 */ /* 0x000fe200000e0606 */
[----:B------:R-:W-:Y:S02]  /*734c0*/  SHF.R.S32.HI R8, RZ, 0x1f, R188 ;  /* 0x0000001fff087819 */ /* 0x000fe400000114bc */
[----:B------:R-:W-:Y:S02]  /*734d0*/  IADD3 R182, P0, R188, R4, RZ ;  /* 0x00000004bcb67210 */ /* 0x000fe40007f1e0ff */
[----:B------:R0:W-:Y:S03]  /*734e0*/  STL.64 [R1+0x4d0], R12 ;  /* 0x0004d00c01007387 */ /* 0x0001e60000100a00 */
[----:B------:R-:W-:-:S05]  /*734f0*/  IMAD.X R183, R8, 0x1, R7, P0 ;  /* 0x0000000108b77824 */ /* 0x000fca00000e0607 */
[----:B------:R-:W-:Y:S01]  /*73500*/  STL.64 [R1+0x1b98], R182 ;  /* 0x001b98b601007387 */ /* 0x000fe20000100a00 */
[----:B0-----:R-:W-:-:S03]  /*73510*/  IADD3 R12, P0, R188, R5, RZ ;  /* 0x00000005bc0c7210 */ /* 0x001fc60007f1e0ff */
[----:B------:R-:W4:Y:S02]  /*73520*/  LDL.LU R188, [R1+0x3a0] ;  /* 0x0003a00001bc7983 */ /* 0x000f240000300800 */
        /* <DEDUP_REMOVED lines=30> */
[----:B0-----:R-:W-:Y:S01]  /*73710*/  IADD3 R12, P0, R187, R5, RZ ;  /* 0x00000005bb0c7210 */ /* 0x001fe20007f1e0ff */
[----:B------:R-:W-:Y:S02]  /*73720*/  IMAD.MOV.U32 R187, RZ, RZ, R184 ;  /* 0x000000ffffbb7224 */ /* 0x000fe400078e00b8 */
[----:B------:R-:W4:Y:S02]  /*73730*/  LDL.LU R184, [R1+0x384] ;  /* 0x0003840001b87983 */ /* 0x000f240000300800 */
        /* <DEDUP_REMOVED lines=29> */
[----:B------:R0:W-:Y:S04]  /*73910*/  STL.64 [R1+0x448], R12 ;  /* 0x0004480c01007387 */ /* 0x0001e80000100a00 */
[----:B------:R-:W2:Y:S01]  /*73920*/  LDL.LU R193, [R1+0x350] ;  /* 0x0003500001c17983 */ /* 0x000ea20000300800 */
[----:B0-----:R-:W-:-:S05]  /*73930*/  IADD3 R12, P0, R191, R5, RZ ;  /* 0x00000005bf0c7210 */ /* 0x001fca0007f1e0ff */
[----:B------:R-:W-:-:S05]  /*73940*/  IMAD.X R13, R8, 0x1, R6, P0 ;  /* 0x00000001080d7824 */ /* 0x000fca00000e0606 */
[----:B------:R0:W-:Y:S01]  /*73950*/  STL.64 [R1+0x440], R12 ;  /* 0x0004400c01007387 */ /* 0x0001e20000100a00 */
[----:B---3--:R-:W-:Y:S02]  /*73960*/  SHF.R.S32.HI R8, RZ, 0x1f, R186 ;  /* 0x0000001fff087819 */ /* 0x008fe400000114ba */
[----:B0-----:R-:W-:-:S05]  /*73970*/  IADD3 R12, P0, R186, R4, RZ ;  /* 0x00000004ba0c7210 */ /* 0x001fca0007f1e0ff */
[----:B------:R-:W-:-:S05]  /*73980*/  IMAD.X R13, R8, 0x1, R7, P0 ;  /* 0x00000001080d7824 */ /* 0x000fca00000e0607 */
[----:B------:R0:W-:Y:S02]  /*73990*/  STL.64 [R1+0x438], R12 ;  /* 0x0004380c01007387 */ /* 0x0001e40000100a00 */
[----:B0-----:R-:W-:Y:S01]  /*739a0*/  IADD3 R12, P0, R186, R5, RZ ;  /* 0x00000005ba0c7210 */ /* 0x001fe20007f1e0ff */
[----:B------:R-:W-:Y:S02]  /*739b0*/  IMAD.MOV.U32 R186, RZ, RZ, R187 ;  /* 0x000000ffffba7224 */ /* 0x000fe400078e00bb */
[----:B------:R-:W3:Y:S02]  /*739c0*/  LDL.LU R187, [R1+0x370] ;  /* 0x0003700001bb7983 */ /* 0x000ee40000300800 */
[----:B------:R-:W-:-:S05]  /*739d0*/  IMAD.X R13, R8, 0x1, R6, P0 ;  /* 0x00000001080d7824 */ /* 0x000fca00000e0606 */
[----:B------:R0:W-:Y:S01]  /*739e0*/  STL.64 [R1+0x430], R12 ;  /* 0x0004300c01007387 */ /* 0x0001e20000100a00 */
[----:B----4-:R-:W-:Y:S02]  /*739f0*/  SHF.R.S32.HI R8, RZ, 0x1f, R184 ;  /* 0x0000001fff087819 */ /* 0x010fe400000114b8 */
[----:B0-----:R-:W-:-:S05]  /*73a00*/  IADD3 R12, P0, R184, R4, RZ ;  /* 0x00000004b80c7210 */ /* 0x001fca0007f1e0ff */
[----:B------:R-:W-:-:S05]  /*73a10*/  IMAD.X R13, R8, 0x1, R7, P0 ;  /* 0x00000001080d7824 */ /* 0x000fca00000e0607 */
[----:B------:R0:W-:Y:S02]  /*73a20*/  STL.64 [R1+0x428], R12 ;  /* 0x0004280c01007387 */ /* 0x0001e40000100a00 */
[----:B0-----:R-:W-:-:S05]  /*73a30*/  IADD3 R12, P0, R184, R5, RZ ;  /* 0x00000005b80c7210 */ /* 0x001fca0007f1e0ff */
[----:B------:R-:W-:-:S05]  /*73a40*/  IMAD.X R13, R8, 0x1, R6, P0 ;  /* 0x00000001080d7824 */ /* 0x000fca00000e0606 */
[----:B------:R0:W-:Y:S04]  /*73a50*/  STL.64 [R1+0x420], R12 ;  /* 0x0004200c01007387 */ /* 0x0001e80000100a00 */
[----:B------:R-:W4:Y:S04]  /*73a60*/  LDL.LU R190, [R1+0x344] ;  /* 0x0003440001be7983 */ /* 0x000f280000300800 */
[----:B------:R-:W4:Y:S01]  /*73a70*/  LDL.LU R191, [R1+0x34c] ;  /* 0x00034c0001bf7983 */ /* 0x000f220000300800 */
[----:B------:R-:W-:Y:S02]  /*73a80*/  SHF.R.S32.HI R8, RZ, 0x1f, R185 ;  /* 0x0000001fff087819 */ /* 0x000fe400000114b9 */
[----:B0-----:R-:W-:-:S05]  /*73a90*/  IADD3 R12, P0, R185, R4, RZ ;  /* 0x00000004b90c7210 */ /* 0x001fca0007f1e0ff */
[----:B------:R-:W-:Y:S01]  /*73aa0*/  IMAD.X R13, R8, 0x1, R7, P0 ;  /* 0x00000001080d7824 */ /* 0x000fe200000e0607 */
[----:B------:R-:W-:-:S04]  /*73ab0*/  IADD3 R184, P0, R185, R5, RZ ;  /* 0x00000005b9b87210 */ /* 0x000fc80007f1e0ff */
[----:B------:R0:W-:Y:S01]  /*73ac0*/  STL.64 [R1+0x418], R12 ;  /* 0x0004180c01007387 */ /* 0x0001e20000100a00 */
[----:B------:R-:W-:-:S05]  /*73ad0*/  IMAD.X R185, R8, 0x1, R6, P0 ;  /* 0x0000000108b97824 */ /* 0x000fca00000e0606 */
[----:B------:R-:W-:Y:S01]  /*73ae0*/  STL.64 [R1+0x1b80], R184 ;  /* 0x001b80b801007387 */ /* 0x000fe20000100a00 */
        /* <DEDUP_REMOVED lines=20> */
[----:B0-----:R-:W-:-:S05]  /*73c30*/  IADD3 R12, P0, R193, R5, RZ ;  /* 0x00000005c10c7210 */ /* 0x001fca0007f1e0ff */
[----:B------:R-:W-:-:S05]  /*73c40*/  IMAD.X R13, R8, 0x1, R6, P0 ;  /* 0x00000001080d7824 */ /* 0x000fca00000e0606 */
[----:B------:R0:W-:Y:S04]  /*73c50*/  STL.64 [R1+0x3e0], R12 ;  /* 0x0003e00c01007387 */ /* 0x0001e80000100a00 */
[----:B------:R-:W2:Y:S01]  /*73c60*/  LDL.LU R192, [R1+0x314] ;  /* 0x0003140001c07983 */ /* 0x000ea20000300800 */
[----:B------:R-:W-:-:S03]  /*73c70*/  IMAD.MOV.U32 R195, RZ, RZ, R186 ;  /* 0x000000ffffc37224 */ /* 0x000fc600078e00ba */
[----:B------:R-:W2:Y:S01]  /*73c80*/  LDL.LU R193, [R1+0x318] ;  /* 0x0003180001c17983 */ /* 0x000ea20000300800 */
[----:B---3--:R-:W-:Y:S02]  /*73c90*/  SHF.R.S32.HI R8, RZ, 0x1f, R187 ;  /* 0x0000001fff087819 */ /* 0x008fe400000114bb */
[----:B0-----:R-:W-:-:S05]  /*73ca0*/  IADD3 R12, P0, R187, R4, RZ ;  /* 0x00000004bb0c7210 */ /* 0x001fca0007f1e0ff */
[----:B------:R-:W-:Y:S01]  /*73cb0*/  IMAD.X R13, R8, 0x1, R7, P0 ;  /* 0x00000001080d7824 */ /* 0x000fe200000e0607 */
[----:B------:R-:W-:-:S04]  /*73cc0*/  IADD3 R186, P0, R187, R5, RZ ;  /* 0x00000005bbba7210 */ /* 0x000fc80007f1e0ff */
[----:B------:R0:W-:Y:S01]  /*73cd0*/  STL.64 [R1+0x3d8], R12 ;  /* 0x0003d80c01007387 */ /* 0x0001e20000100a00 */
[----:B------:R-:W-:-:S05]  /*73ce0*/  IMAD.X R187, R8, 0x1, R6, P0 ;  /* 0x0000000108bb7824 */ /* 0x000fca00000e0606 */
[----:B------:R-:W-:Y:S01]  /*73cf0*/  STL.64 [R1+0x1b70], R186 ;  /* 0x001b70ba01007387 */ /* 0x000fe20000100a00 */
[----:B----4-:R-:W-:Y:S02]  /*73d00*/  SHF.R.S32.HI R8, RZ, 0x1f, R190 ;  /* 0x0000001fff087819 */ /* 0x010fe400000114be */
[----:B0-----:R-:W-:-:S05]  /*73d10*/  IADD3 R12, P0, R190, R4, RZ ;  /* 0x00000004be0c7210 */ /* 0x001fca0007f1e0ff */
[----:B------:R-:W-:-:S05]  /*73d20*/  IMAD.X R13, R8, 0x1, R7, P0 ;  /* 0x00000001080d7824 */ /* 0x000fca00000e0607 */
[----:B------:R0:W-:Y:S02]  /*73d30*/  STL.64 [R1+0x3c8], R12 ;  /* 0x0003c80c01007387 */ /* 0x0001e40000100a00 */
[----:B0-----:R-:W-:Y:S02]  /*73d40*/  IADD3 R12, P0, R190, R5, RZ ;  /* 0x00000005be0c7210 */ /* 0x001fe40007f1e0ff */
[----:B------:R-:W3:Y:S03]  /*73d50*/  LDL.LU R190, [R1+0x304] ;  /* 0x0003040001be7983 */ /* 0x000ee60000300800 */
        /* <DEDUP_REMOVED lines=14> */
[----:B0-----:R-:W-:-:S05]  /*73e40*/  IADD3 R12, P0, R188, R5, RZ ;  /* 0x00000005bc0c7210 */ /* 0x001fca0007f1e0ff */
[----:B------:R-:W-:-:S05]  /*73e50*/  IMAD.X R13, R8, 0x1, R6, P0 ;  /* 0x00000001080d7824 */ /* 0x000fca00000e0606 */
[----:B------:R0:W-:Y:S04]  /*73e60*/  STL.64 [R1+0x3a0], R12 ;  /* 0x0003a00c01007387 */ /* 0x0001e80000100a00 */
[----:B------:R-:W4:Y:S01]  /*73e70*/  LDL.LU R197, [R1+0x33c] ;  /* 0x00033c0001c57983 */ /* 0x000f220000300800 */
[----:B--2---:R-:W-:Y:S02]  /*73e80*/  SHF.R.S32.HI R8, RZ, 0x1f, R189 ;  /* 0x0000001fff087819 */ /* 0x004fe400000114bd */
[----:B0-----:R-:W-:-:S05]  /*73e90*/  IADD3 R12, P0, R189, R4, RZ ;  /* 0x00000004bd0c7210 */ /* 0x001fca0007f1e0ff */
[----:B------:R-:W-:Y:S01]  /*73ea0*/  IMAD.X R13, R8, 0x1, R7, P0 ;  /* 0x00000001080d7824 */ /* 0x000fe200000e0607 */
[----:B------:R-:W-:Y:S01]  /*73eb0*/  IADD3 R188, P0, R189, R5, RZ ;  /* 0x00000005bdbc7210 */ /* 0x000fe20007f1e0ff */
[----:B------:R-:W-:-:S03]  /*73ec0*/  IMAD.MOV.U32 R194, RZ, RZ, R195 ;  /* 0x000000ffffc27224 */ /* 0x000fc600078e00c3 */
[----:B------:R0:W-:Y:S01]  /*73ed0*/  STL.64 [R1+0x398], R12 ;  /* 0x0003980c01007387 */ /* 0x0001e20000100a00 */
[----:B------:R-:W-:-:S03]  /*73ee0*/  IMAD.X R189, R8, 0x1, R6, P0 ;  /* 0x0000000108bd7824 */ /* 0x000fc600000e0606 */
[----:B------:R-:W2:Y:S04]  /*73ef0*/  LDL.LU R195, [R1+0x824] ;  /* 0x0008240001c37983 */ /* 0x000ea80000300800 */
[----:B------:R-:W-:Y:S01]  /*73f00*/  STL.64 [R1+0x1b88], R188 ;  /* 0x001b88bc01007387 */ /* 0x000fe20000100a00 */
[----:B------:R-:W-:Y:S02]  /*73f10*/  SHF.R.S32.HI R8, RZ, 0x1f, R192 ;  /* 0x0000001fff087819 */ /* 0x000fe400000114c0 */
        /* <DEDUP_REMOVED lines=19> */
[----:B0-----:R-:W-:-:S05]  /*74050*/  IADD3 R12, P0, R190, R5, RZ ;  /* 0x00000005be0c7210 */ /* 0x001fca0007f1e0ff */
[----:B------:R-:W-:-:S05]  /*74060*/  IMAD.X R13, R8, 0x1, R6, P0 ;  /* 0x00000001080d7824 */ /* 0x000fca00000e0606 */
[----:B------:R0:W-:Y:S04]  /*74070*/  STL.64 [R1+0x360], R12 ;  /* 0x0003600c01007387 */ /* 0x0001e80000100a00 */
[----:B------:R-:W3:Y:S04]  /*74080*/  LDL.LU R201, [R1+0x82c] ;  /* 0x00082c0001c97983 */ /* 0x000ee80000300800 */
[----:B------:R-:W3:Y:S01]  /*74090*/  LDL.LU R196, [R1+0x830] ;  /* 0x0008300001c47983 */ /* 0x000ee20000300800 */
[----:B----4-:R-:W-:Y:S02]  /*740a0*/  SHF.R.S32.HI R8, RZ, 0x1f, R191 ;  /* 0x0000001fff087819 */ /* 0x010fe400000114bf */
        /* <DEDUP_REMOVED lines=10> */
[----:B0-----:R-:W-:Y:S01]  /*74150*/  IADD3 R12, P0, R197, R5, RZ ;  /* 0x00000005c50c7210 */ /* 0x001fe20007f1e0ff */
[----:B------:R-:W-:Y:S02]  /*74160*/  IMAD.MOV.U32 R197, RZ, RZ, R194 ;  /* 0x000000ffffc57224 */ /* 0x000fe400078e00c2 */
[----:B------:R-:W4:Y:S02]  /*74170*/  LDL.LU R194, [R1+0x834] ;  /* 0x0008340001c27983 */ /* 0x000f240000300800 */
        /* <DEDUP_REMOVED lines=13> */
[----:B------:R0:W-:Y:S04]  /*74250*/  STL.64 [R1+0x328], R12 ;  /* 0x0003280c01007387 */ /* 0x0001e80000100a00 */
[----:B------:R-:W2:Y:S01]  /*74260*/  LDL.LU R198, [R1+0x83c] ;  /* 0x00083c0001c67983 */ /* 0x000ea20000300800 */
[----:B0-----:R-:W-:-:S05]  /*74270*/  IADD3 R12, P0, R192, R5, RZ ;  /* 0x00000005c00c7210 */ /* 0x001fca0007f1e0ff */
[----:B------:R-:W-:Y:S01]  /*74280*/  IMAD.X R13, R8, 0x1, R6, P0 ;  /* 0x00000001080d7824 */ /* 0x000fe200000e0606 */
[----:B------:R-:W-:-:S04]  /*74290*/  SHF.R.S32.HI R8, RZ, 0x1f, R193 ;  /* 0x0000001fff087819 */ /* 0x000fc800000114c1 */
[----:B------:R0:W-:Y:S04]  /*742a0*/  STL.64 [R1+0x320], R12 ;  /* 0x0003200c01007387 */ /* 0x0001e80000100a00 */
[----:B------:R-:W2:Y:S01]  /*742b0*/  LDL.LU R199, [R1+0x840] ;  /* 0x0008400001c77983 */ /* 0x000ea20000300800 */
[----:B0-----:R-:W-:-:S05]  /*742c0*/  IADD3 R12, P0, R193, R4, RZ ;  /* 0x00000004c10c7210 */ /* 0x001fca0007f1e0ff */
[----:B------:R-:W-:Y:S01]  /*742d0*/  IMAD.X R13, R8, 0x1, R7, P0 ;  /* 0x00000001080d7824 */ /* 0x000fe200000e0607 */
[----:B------:R-:W-:-:S04]  /*742e0*/  IADD3 R192, P0, R193, R5, RZ ;  /* 0x00000005c1c07210 */ /* 0x000fc80007f1e0ff */
[----:B------:R0:W-:Y:S01]  /*742f0*/  STL.64 [R1+0x318], R12 ;  /* 0x0003180c01007387 */ /* 0x0001e20000100a00 */
[----:B------:R-:W-:-:S05]  /*74300*/  IMAD.X R193, R8, 0x1, R6, P0 ;  /* 0x0000000108c17824 */ /* 0x000fca00000e0606 */
[----:B------:R-:W-:Y:S01]  /*74310*/  STL.64 [R1+0x1bb8], R192 ;  /* 0x001bb8c001007387 */ /* 0x000fe20000100a00 */
[----:B---3--:R-:W-:Y:S02]  /*74320*/  SHF.R.S32.HI R8, RZ, 0x1f, R201 ;  /* 0x0000001fff087819 */ /* 0x008fe400000114c9 */
[----:B0-----:R-:W-:-:S05]  /*74330*/  IADD3 R12, P0, R201, R4, RZ ;  /* 0x00000004c90c7210 */ /* 0x001fca0007f1e0ff */
[----:B------:R-:W-:-:S05]  /*74340*/  IMAD.X R13, R8, 0x1, R7, P0 ;  /* 0x00000001080d7824 */ /* 0x000fca00000e0607 */
[----:B------:R0:W-:Y:S04]  /*74350*/  STL.64 [R1+0x308], R12 ;  /* 0x0003080c01007387 */ /* 0x0001e80000100a00 */
[----:B------:R-:W3:Y:S01]  /*74360*/  LDL.LU R203, [R1+0x844] ;  /* 0x0008440001cb7983 */ /* 0x000ee20000300800 */
[----:B0-----:R-:W-:-:S05]  /*74370*/  IADD3 R12, P0, R201, R5, RZ ;  /* 0x00000005c90c7210 */ /* 0x001fca0007f1e0ff */
[----:B------:R-:W-:Y:S01]  /*74380*/  IMAD.X R13, R8, 0x1, R6, P0 ;  /* 0x00000001080d7824 */ /* 0x000fe200000e0606 */
[----:B------:R-:W-:-:S04]  /*74390*/  SHF.R.S32.HI R8, RZ, 0x1f, R196 ;  /* 0x0000001fff087819 */ /* 0x000fc800000114c4 */
[----:B------:R0:W-:Y:S02]  /*743a0*/  STL.64 [R1+0x300], R12 ;  /* 0x0003000c01007387 */ /* 0x0001e40000100a00 */
        /* <DEDUP_REMOVED lines=15> */
[----:B------:R0:W-:Y:S04]  /*744a0*/  STL.64 [R1+0x2e0], R12 ;  /* 0x0002e00c01007387 */ /* 0x0001e80000100a00 */
[----:B------:R-:W4:Y:S01]  /*744b0*/  LDL.LU R201, [R1+0x850] ;  /* 0x0008500001c97983 */ /* 0x000f220000300800 */
[----:B--2---:R-:W-:Y:S02]  /*744c0*/  SHF.R.S32.HI R8, RZ, 0x1f, R195 ;  /* 0x0000001fff087819 */ /* 0x004fe400000114c3 */
[----:B0-----:R-:W-:-:S05]  /*744d0*/  IADD3 R12, P0, R195, R4, RZ ;  /* 0x00000004c30c7210 */ /* 0x001fca0007f1e0ff */
[----:B------:R-:W-:Y:S01]  /*744e0*/  IMAD.X R13, R8, 0x1, R7, P0 ;  /* 0x00000001080d7824 */ /* 0x000fe200000e0607 */
[----:B------:R-:W-:-:S04]  /*744f0*/  IADD3 R194, P0, R195, R5, RZ ;  /* 0x00000005c3c27210 */ /* 0x000fc80007f1e0ff */
[----:B------:R0:W-:Y:S01]  /*74500*/  STL.64 [R1+0x2d8], R12 ;  /* 0x0002d80c01007387 */ /* 0x0001e20000100a00 */
[----:B------:R-:W-:Y:S01]  /*74510*/  IMAD.X R195, R8, 0x1, R6, P0 ;  /* 0x0000000108c37824 */ /* 0x000fe200000e0606 */
        /* <DEDUP_REMOVED lines=24> */
[----:B------:R-:W-:-:S03]  /*746a0*/  IMAD.MOV.U32 R205, RZ, RZ, R196 ;  /* 0x000000ffffcd7224 */ /* 0x000fc600078e00c4 */
[----:B------:R-:W3:Y:S01]  /*746b0*/  LDL.LU R203, [R1+0x860] ;  /* 0x0008600001cb7983 */ /* 0x000ee20000300800 */
[----:B------:R-:W-:Y:S02]  /*746c0*/  SHF.R.S32.HI R8, RZ, 0x1f, R197 ;  /* 0x0000001fff087819 */ /* 0x000fe400000114c5 */
[----:B0-----:R-:W-:-:S05]  /*746d0*/  IADD3 R12, P0, R197, R4, RZ ;  /* 0x00000004c50c7210 */ /* 0x001fca0007f1e0ff */
[----:B------:R-:W-:Y:S01]  /*746e0*/  IMAD.X R13, R8, 0x1, R7, P0 ;  /* 0x00000001080d7824 */ /* 0x000fe200000e0607 */
[----:B------:R-:W-:-:S04]  /*746f0*/  IADD3 R196, P0, R197, R5, RZ ;  /* 0x00000005c5c47210 */ /* 0x000fc80007f1e0ff */
[----:B------:R0:W-:Y:S01]  /*74700*/  STL.64 [R1+0x298], R12 ;  /* 0x0002980c01007387 */ /* 0x0001e20000100a00 */
[----:B------:R-:W-:Y:S01]  /*74710*/  IMAD.X R197, R8, 0x1, R6, P0 ;  /* 0x0000000108c57824 */ /* 0x000fe200000e0606 */
[----:B----4-:R-:W-:Y:S02]  /*74720*/  SHF.R.S32.HI R8, RZ, 0x1f, R200 ;  /* 0x0000001fff087819 */ /* 0x010fe400000114c8 */
        /* <DEDUP_REMOVED lines=21> */
[----:B------:R-:W-:Y:S02]  /*74880*/  IMAD.X R13, R8, 0x1, R6, P0 ;  /* 0x00000001080d7824 */ /* 0x000fe400000e0606 */
[----:B------:R-:W-:-:S03]  /*74890*/  IMAD.MOV.U32 R204, RZ, RZ, R205 ;  /* 0x000000ffffcc7224 */ /* 0x000fc600078e00cd */
[----:B------:R0:W-:Y:S04]  /*748a0*/  STL.64 [R1+0x260], R12 ;  /* 0x0002600c01007387 */ /* 0x0001e80000100a00 */
[----:B------:R-:W2:Y:S01]  /*748b0*/  LDL.LU R205, [R1+0x870] ;  /* 0x0008700001cd7983 */ /* 0x000ea20000300800 */
[----:B------:R-:W-:Y:S02]  /*748c0*/  SHF.R.S32.HI R8, RZ, 0x1f, R199 ;  /* 0x0000001fff087819 */ /* 0x000fe400000114c7 */
[----:B0-----:R-:W-:-:S05]  /*748d0*/  IADD3 R12, P0, R199, R4, RZ ;  /* 0x00000004c70c7210 */ /* 0x001fca0007f1e0ff */
[----:B------:R-:W-:Y:S01]  /*748e0*/  IMAD.X R13, R8, 0x1, R7, P0 ;  /* 0x00000001080d7824 */ /* 0x000fe200000e0607 */
[----:B------:R-:W-:-:S04]  /*748f0*/  IADD3 R198, P0, R199, R5, RZ ;  /* 0x00000005c7c67210 */ /* 0x000fc80007f1e0ff */
[----:B------:R0:W-:Y:S01]  /*74900*/  STL.64 [R1+0x258], R12 ;  /* 0x0002580c01007387 */ /* 0x0001e20000100a00 */
[----:B------:R-:W-:Y:S01]  /*74910*/  IMAD.X R199, R8, 0x1, R6, P0 ;  /* 0x0000000108c77824 */ /* 0x000fe200000e0606 */
[----:B---3--:R-:W-:Y:S02]  /*74920*/  SHF.R.S32.HI R8, RZ, 0x1f, R202 ;  /* 0x0000001fff087819 */ /* 0x008fe400000114ca */
        /* <DEDUP_REMOVED lines=24> */
[----:B------:R-:W-:Y:S02]  /*74ab0*/  SHF.R.S32.HI R8, RZ, 0x1f, R201 ;  /* 0x0000001fff087819 */ /* 0x000fe400000114c9 */
[----:B0-----:R-:W-:-:S05]  /*74ac0*/  IADD3 R12, P0, R201, R4, RZ ;  /* 0x00000004c90c7210 */ /* 0x001fca0007f1e0ff */
[----:B------:R-:W-:Y:S01]  /*74ad0*/  IMAD.X R13, R8, 0x1, R7, P0 ;  /* 0x00000001080d7824 */ /* 0x000fe200000e0607 */
[----:B------:R-:W-:-:S04]  /*74ae0*/  IADD3 R200, P0, R201, R5, RZ ;  /* 0x00000005c9c87210 */ /* 0x000fc80007f1e0ff */
[----:B------:R0:W-:Y:S01]  /*74af0*/  STL.64 [R1+0x218], R12 ;  /* 0x0002180c01007387 */ /* 0x0001e20000100a00 */
[----:B------:R-:W-:Y:S01]  /*74b00*/  IMAD.X R201, R8, 0x1, R6, P0 ;  /* 0x0000000108c97824 */ /* 0x000fe200000e0606 */
[----:B--2---:R-:W-:Y:S02]  /*74b10*/  SHF.R.S32.HI R8, RZ, 0x1f, R207 ;  /* 0x0000001fff087819 */ /* 0x004fe400000114cf */
[----:B0-----:R-:W-:-:S05]  /*74b20*/  IADD3 R12, P0, R207, R4, RZ ;  /* 0x00000004cf0c7210 */ /* 0x001fca0007f1e0ff */
[----:B------:R-:W-:-:S05]  /*74b30*/  IMAD.X R13, R8, 0x1, R7, P0 ;  /* 0x00000001080d7824 */ /* 0x000fca00000e0607 */
[----:B------:R0:W-:Y:S02]  /*74b40*/  STL.64 [R1+0x208], R12 ;  /* 0x0002080c01007387 */ /* 0x0001e40000100a00 */
[----:B0-----:R-:W-:Y:S01]  /*74b50*/  IADD3 R12, P0, R207, R5, RZ ;  /* 0x00000005cf0c7210 */ /* 0x001fe20007f1e0ff */
[----:B------:R-:W-:Y:S02]  /*74b60*/  IMAD.MOV.U32 R207, RZ, RZ, R204 ;  /* 0x000000ffffcf7224 */ /* 0x000fe400078e00cc */
[----:B------:R-:W2:Y:S02]  /*74b70*/  LDL.LU R204, [R1+0x884] ;  /* 0x0008840001cc7983 */ /* 0x000ea40000300800 */
        /* <DEDUP_REMOVED lines=17> */
[----:B------:R0:W-:Y:S04]  /*74c90*/  STL.64 [R1+0x1e0], R12 ;  /* 0x0001e00c01007387 */ /* 0x0001e80000100a00 */
        /* <DEDUP_REMOVED lines=10> */
[----:B------:R0:W-:Y:S04]  /*74d40*/  STL.64 [R1+0x1c8], R12 ;  /* 0x0001c80c01007387 */ /* 0x0001e80000100a00 */
[----:B------:R-:W4:Y:S01]  /*74d50*/  LDL.LU R213, [R1+0x894] ;  /* 0x0008940001d57983 */ /* 0x000f220000300800 */
        /* <DEDUP_REMOVED lines=51> */
[----:B------:R-:W-:-:S03]  /*75090*/  IMAD.MOV.U32 R215, RZ, RZ, R206 ;  /* 0x000000ffffd77224 */ /* 0x000fc600078e00ce */
        /* <DEDUP_REMOVED lines=54> */
[----:B------:R-:W-:Y:S01]  /*75400*/  IMAD.MOV.U32 R217, RZ, RZ, R215 ;  /* 0x000000ffffd97224 */ /* 0x000fe200078e00d7 */
        /* <DEDUP_REMOVED lines=23> */
[----:B------:R-:W3:Y:S04]  /*75580*/  LDL.LU R19, [R1+0x8d8] ;  /* 0x0008d80001137983 */ /* 0x000ee80000300800 */
[----:B------:R-:W3:Y:S04]  /*75590*/  LDL.LU R18, [R1+0x8dc] ;  /* 0x0008dc0001127983 */ /* 0x000ee80000300800 */
[----:B------:R-:W3:Y:S04]  /*755a0*/  LDL.LU R22, [R1+0x8e0] ;  /* 0x0008e00001167983 */ /* 0x000ee80000300800 */
[----:B------:R-:W3:Y:S01]  /*755b0*/  LDL.LU R237, [R1+0x8e4] ;  /* 0x0008e40001ed7983 */ /* 0x000ee20000300800 */
[----:B------:R-:W-:-:S02]  /*755c0*/  SHF.R.S32.HI R8, RZ, 0x1f, R214 ;  /* 0x0000001fff087819 */ /* 0x000fc400000114d6 */
[----:B------:R-:W-:-:S05]  /*755d0*/  IADD3 R224, P0, R214, R4, RZ ;  /* 0x00000004d6e07210 */ /* 0x000fca0007f1e0ff */
[----:B------:R-:W-:Y:S01]  /*755e0*/  IMAD.X R225, R8, 0x1, R7, P0 ;  /* 0x0000000108e17824 */ /* 0x000fe200000e0607 */
[----:B------:R-:W-:-:S05]  /*755f0*/  IADD3 R226, P0, R214, R5, RZ ;  /* 0x00000005d6e27210 */ /* 0x000fca0007f1e0ff */
[----:B------:R-:W-:Y:S02]  /*75600*/  IMAD.X R227, R8, 0x1, R6, P0 ;  /* 0x0000000108e37824 */ /* 0x000fe400000e0606 */
[----:B------:R-:W-:Y:S01]  /*75610*/  IMAD.MOV.U32 R251, RZ, RZ, R217 ;  /* 0x000000fffffb7224 */ /* 0x000fe200078e00d9 */
        /* <DEDUP_REMOVED lines=8> */
[----:B------:R-:W-:-:S05]  /*756a0*/  IADD3 R212, P0, R213, R5, RZ ;  /* 0x00000005d5d47210 */ /* 0x000fca0007f1e0ff */
[----:B------:R-:W-:Y:S01]  /*756b0*/  IMAD.X R213, R8, 0x1, R6, P0 ;  /* 0x0000000108d57824 */ /* 0x000fe200000e0606 */
[----:B--2---:R-:W-:Y:S02]  /*756c0*/  SHF.R.S32.HI R8, RZ, 0x1f, R215 ;  /* 0x0000001fff087819 */ /* 0x004fe400000114d7 */
[----:B------:R-:W-:-:S05]  /*756d0*/  IADD3 R218, P0, R215, R4, RZ ;  /* 0x00000004d7da7210 */ /* 0x000fca0007f1e0ff */
[----:B------:R-:W-:Y:S01]  /*756e0*/  IMAD.X R219, R8, 0x1, R7, P0 ;  /* 0x0000000108db7824 */ /* 0x000fe200000e0607 */
[----:B------:R-:W-:-:S05]  /*756f0*/  IADD3 R214, P0, R215, R5, RZ ;  /* 0x00000005d7d67210 */ /* 0x000fca0007f1e0ff */
[----:B------:R-:W-:Y:S01]  /*75700*/  IMAD.X R215, R8, 0x1, R6, P0 ;  /* 0x0000000108d77824 */ /* 0x000fe200000e0606 */
[----:B------:R-:W-:Y:S02]  /*75710*/  SHF.R.S32.HI R8, RZ, 0x1f, R21 ;  /* 0x0000001fff087819 */ /* 0x000fe40000011415 */
[----:B------:R-:W-:-:S05]  /*75720*/  IADD3 R248, P0, R21, R4, RZ ;  /* 0x0000000415f87210 */ /* 0x000fca0007f1e0ff */
[C---:B------:R-:W-:Y:S01]  /*75730*/  IMAD.X R249, R8.reuse, 0x1, R7, P0 ;  /* 0x0000000108f97824 */ /* 0x040fe200000e0607 */
[----:B------:R-:W-:Y:S02]  /*75740*/  IADD3 R246, P0, R21, R5, RZ ;  /* 0x0000000515f67210 */ /* 0x000fe40007f1e0ff */
[----:B------:R-:W2:Y:S03]  /*75750*/  LDL.LU R21, [R1+0x8e8] ;  /* 0x0008e80001157983 */ /* 0x000ea60000300800 */
[----:B------:R-:W-:Y:S01]  /*75760*/  IMAD.X R247, R8, 0x1, R6, P0 ;  /* 0x0000000108f77824 */ /* 0x000fe200000e0606 */
[----:B---3--:R-:W-:Y:S02]  /*75770*/  SHF.R.S32.HI R8, RZ, 0x1f, R20 ;  /* 0x0000001fff087819 */ /* 0x008fe40000011414 */
[----:B------:R-:W-:-:S05]  /*75780*/  IADD3 R244, P0, R20, R4, RZ ;  /* 0x0000000414f47210 */ /* 0x000fca0007f1e0ff */
[----:B------:R-:W-:Y:S01]  /*75790*/  IMAD.X R245, R8, 0x1, R7, P0 ;  /* 0x0000000108f57824 */ /* 0x000fe200000e0607 */
[----:B------:R-:W-:Y:S02]  /*757a0*/  IADD3 R242, P0, R20, R5, RZ ;  /* 0x0000000514f27210 */ /* 0x000fe40007f1e0ff */
[----:B------:R-:W3:Y:S03]  /*757b0*/  LDL.LU R20, [R1+0x8ec] ;  /* 0x0008ec0001147983 */ /* 0x000ee60000300800 */
[----:B------:R-:W-:Y:S01]  /*757c0*/  IMAD.X R243, R8, 0x1, R6, P0 ;  /* 0x0000000108f37824 */ /* 0x000fe200000e0606 */
[----:B------:R-:W-:Y:S02]  /*757d0*/  SHF.R.S32.HI R8, RZ, 0x1f, R19 ;  /* 0x0000001fff087819 */ /* 0x000fe40000011413 */
[----:B------:R-:W-:-:S05]  /*757e0*/  IADD3 R240, P0, R19, R4, RZ ;  /* 0x0000000413f07210 */ /* 0x000fca0007f1e0ff */
[C---:B------:R-:W-:Y:S01]  /*757f0*/  IMAD.X R241, R8.reuse, 0x1, R7, P0 ;  /* 0x0000000108f17824 */ /* 0x040fe200000e0607 */
[----:B------:R-:W-:Y:S02]  /*75800*/  IADD3 R238, P0, R19, R5, RZ ;  /* 0x0000000513ee7210 */ /* 0x000fe40007f1e0ff */
[----:B------:R-:W4:Y:S03]  /*75810*/  LDL.LU R19, [R1+0x8f0] ;  /* 0x0008f00001137983 */ /* 0x000f260000300800 */
[----:B------:R-:W-:Y:S01]  /*75820*/  IMAD.X R239, R8, 0x1, R6, P0 ;  /* 0x0000000108ef7824 */ /* 0x000fe200000e0606 */
[----:B------:R-:W-:Y:S02]  /*75830*/  SHF.R.S32.HI R8, RZ, 0x1f, R18 ;  /* 0x0000001fff087819 */ /* 0x000fe40000011412 */
[----:B------:R-:W-:-:S05]  /*75840*/  IADD3 R234, P0, R18, R4, RZ ;  /* 0x0000000412ea7210 */ /* 0x000fca0007f1e0ff */
[----:B------:R-:W-:Y:S01]  /*75850*/  IMAD.X R235, R8, 0x1, R7, P0 ;  /* 0x0000000108eb7824 */ /* 0x000fe200000e0607 */
        /* <DEDUP_REMOVED lines=11> */
[C---:B------:R-:W-:Y:S01]  /*75910*/  IMAD.X R177, R8.reuse, 0x1, R7, P0 ;  /* 0x0000000108b17824 */ /* 0x040fe200000e0607 */
[----:B------:R-:W-:Y:S02]  /*75920*/  IADD3 R174, P0, R237, R5, RZ ;  /* 0x00000005edae7210 */ /* 0x000fe40007f1e0ff */
[----:B------:R-:W4:Y:S03]  /*75930*/  LDL.LU R237, [R1+0x8fc] ;  /* 0x0008fc0001ed7983 */ /* 0x000f260000300800 */
[----:B------:R-:W-:Y:S01]  /*75940*/  IMAD.X R175, R8, 0x1, R6, P0 ;  /* 0x0000000108af7824 */ /* 0x000fe200000e0606 */
[----:B--2---:R-:W-:Y:S02]  /*75950*/  SHF.R.S32.HI R8, RZ, 0x1f, R21 ;  /* 0x0000001fff087819 */ /* 0x004fe40000011415 */
        /* <DEDUP_REMOVED lines=11> */
[----:B----4-:R-:W-:Y:S02]  /*75a10*/  SHF.R.S32.HI R8, RZ, 0x1f, R19 ;  /* 0x0000001fff087819 */ /* 0x010fe40000011413 */
        /* <DEDUP_REMOVED lines=155> */
[----:B------:R-:W-:Y:S01]  /*763d0*/  SHF.R.S32.HI R8, RZ, 0x1f, R22 ;  /* 0x0000001fff087819 */ /* 0x000fe20000011416 */
[----:B------:R-:W4:Y:S01]  /*763e0*/  LDL.LU R144, [R1+0x970] ;  /* 0x0009700001907983 */ /* 0x000f220000300800 */
        /* <DEDUP_REMOVED lines=8> */
[----:B------:R-:W4:Y:S03]  /*76470*/  LDL.LU R237, [R1+0xa40] ;  /* 0x000a400001ed7983 */ /* 0x000f260000300800 */
[----:B------:R-:W-:Y:S01]  /*76480*/  IMAD.X R31, R8, 0x1, R6, P0 ;  /* 0x00000001081f7824 */ /* 0x000fe200000e0606 */
[----:B------:R-:W4:Y:S04]  /*76490*/  LDL.LU R153, [R1+0x974] ;  /* 0x0009740001997983 */ /* 0x000f280000300800 */
[----:B------:R-:W4:Y:S04]  /*764a0*/  LDL.LU R152, [R1+0x978] ;  /* 0x0009780001987983 */ /* 0x000f280000300800 */
[----:B------:R-:W4:Y:S04]  /*764b0*/  LDL.LU R154, [R1+0x97c] ;  /* 0x00097c00019a7983 */ /* 0x000f280000300800 */
[----:B------:R-:W4:Y:S01]  /*764c0*/  LDL.LU R145, [R1+0x980] ;  /* 0x0009800001917983 */ /* 0x000f220000300800 */
[----:B------:R-:W-:-:S02]  /*764d0*/  IMAD.MOV.U32 R180, RZ, RZ, R10 ;  /* 0x000000ffffb47224 */ /* 0x000fc400078e000a */
[----:B------:R-:W-:Y:S01]  /*764e0*/  IMAD.MOV.U32 R181, RZ, RZ, R11 ;  /* 0x000000ffffb57224 */ /* 0x000fe200078e000b */
[----:B--2---:R-:W-:Y:S02]  /*764f0*/  SHF.R.S32.HI R8, RZ, 0x1f, R21 ;  /* 0x0000001fff087819 */ /* 0x004fe40000011415 */
[----:B------:R-:W-:-:S05]  /*76500*/  IADD3 R32, P0, R21, R4, RZ ;  /* 0x0000000415207210 */ /* 0x000fca0007f1e0ff */
[----:B------:R-:W-:Y:S01]  /*76510*/  IMAD.X R33, R8, 0x1, R7, P0 ;  /* 0x0000000108217824 */ /* 0x000fe200000e0607 */
[----:B0-----:R-:W-:-:S05]  /*76520*/  IADD3 R12, P0, R21, R5, RZ ;  /* 0x00000005150c7210 */ /* 0x001fca0007f1e0ff */
[----:B------:R-:W-:Y:S01]  /*76530*/  IMAD.X R13, R8, 0x1, R6, P0 ;  /* 0x00000001080d7824 */ /* 0x000fe200000e0606 */
        /* <DEDUP_REMOVED lines=19> */
[----:B------:R-:W2:Y:S03]  /*76670*/  LDL.LU R144, [R1+0x984] ;  /* 0x0009840001907983 */ /* 0x000ea60000300800 */
[----:B------:R-:W-:Y:S01]  /*76680*/  IMAD.X R15, R8, 0x1, R6, P0 ;  /* 0x00000001080f7824 */ /* 0x000fe200000e0606 */
[----:B------:R-:W-:Y:S02]  /*76690*/  SHF.R.S32.HI R9, RZ, 0x1f, R237 ;  /* 0x0000001fff097819 */ /* 0x000fe400000114ed */
[----:B------:R-:W-:-:S05]  /*766a0*/  IADD3 R10, P0, R237, R4, RZ ;  /* 0x00000004ed0a7210 */ /* 0x000fca0007f1e0ff */
[----:B------:R-:W-:Y:S01]  /*766b0*/  IMAD.X R11, R9, 0x1, R7, P0 ;  /* 0x00000001090b7824 */ /* 0x000fe200000e0607 */
[----:B------:R-:W-:Y:S02]  /*766c0*/  IADD3 R8, P0, R237, R5, RZ ;  /* 0x00000005ed087210 */ /* 0x000fe40007f1e0ff */
[----:B------:R-:W3:Y:S01]  /*766d0*/  LDL.LU R237, [R1+0x988] ;  /* 0x0009880001ed7983 */ /* 0x000ee20000300800 */
[----:B------:R-:W-:Y:S02]  /*766e0*/  LOP3.LUT P6, RZ, R236, 0x400000, RZ, 0xc0, !PT ;  /* 0x00400000ecff7812 */ /* 0x000fe400078cc0ff */
[----:B------:R-:W-:Y:S01]  /*766f0*/  PRMT R178, R178, 0x7773, RZ ;  /* 0x00007773b2b27816 */ /* 0x000fe200000000ff */
[----:B------:R-:W-:Y:S01]  /*76700*/  IMAD.X R9, R9, 0x1, R6, P0 ;  /* 0x0000000109097824 */ /* 0x000fe200000e0606 */
[----:B------:R-:W-:-:S09]  /*76710*/  IADD3 R160, P0, R153, R4, RZ ;  /* 0x0000000499a07210 */ /* 0x000fd20007f1e0ff */
[----:B------:R0:W-:Y:S02]  /*76720*/  @P6 STG.E.U8 desc[UR44][R142.64], R178 ;  /* 0x000000b28e006986 */ /* 0x0001e4000c10112c */
[----:B0-----:R-:W-:-:S05]  /*76730*/  SHF.R.S32.HI R142, RZ, 0x1f, R153 ;  /* 0x0000001fff8e7819 */ /* 0x001fca0000011499 */
[----:B------:R-:W-:Y:S01]  /*76740*/  IMAD.X R161, R142, 0x1, R7, P0 ;  /* 0x000000018ea17824 */ /* 0x000fe200000e0607 */
[----:B------:R-:W-:Y:S02]  /*76750*/  IADD3 R156, P0, R153, R5, RZ ;  /* 0x00000005999c7210 */ /* 0x000fe40007f1e0ff */
[----:B------:R-:W-:-:S03]  /*76760*/  SHF.R.S32.HI R143, RZ, 0x1f, R152 ;  /* 0x0000001fff8f7819 */ /* 0x000fc60000011498 */
[----:B------:R-:W-:Y:S01]  /*76770*/  IMAD.X R157, R142, 0x1, R6, P0 ;  /* 0x000000018e9d7824 */ /* 0x000fe200000e0606 */
[----:B------:R-:W-:-:S05]  /*76780*/  IADD3 R158, P0, R152, R4, RZ ;  /* 0x00000004989e7210 */ /* 0x000fca0007f1e0ff */
[----:B------:R-:W-:Y:S01]  /*76790*/  IMAD.X R159, R143, 0x1, R7, P0 ;  /* 0x000000018f9f7824 */ /* 0x000fe200000e0607 */
[----:B------:R-:W-:Y:S01]  /*767a0*/  IADD3 R152, P0, R152, R5, RZ ;  /* 0x0000000598987210 */ /* 0x000fe20007f1e0ff */
[----:B------:R-:W-:Y:S01]  /*767b0*/  IMAD.MOV.U32 R188, RZ, RZ, R148 ;  /* 0x000000ffffbc7224 */ /* 0x000fe200078e0094 */
[----:B------:R-:W-:-:S03]  /*767c0*/  SHF.R.S32.HI R142, RZ, 0x1f, R154 ;  /* 0x0000001fff8e7819 */ /* 0x000fc6000001149a */
[----:B------:R-:W-:Y:S01]  /*767d0*/  IMAD.X R153, R143, 0x1, R6, P0 ;  /* 0x000000018f997824 */ /* 0x000fe200000e0606 */
[----:B------:R-:W-:Y:S01]  /*767e0*/  IADD3 R148, P0, R154, R4, RZ ;  /* 0x000000049a947210 */ /* 0x000fe20007f1e0ff */
[----:B------:R-:W-:-:S04]  /*767f0*/  IMAD.MOV.U32 R189, RZ, RZ, R149 ;  /* 0x000000ffffbd7224 */ /* 0x000fc800078e0095 */
        /* <DEDUP_REMOVED lines=9> */
[----:B------:R-:W-:-:S04]  /*76890*/  IMAD.MOV.U32 R190, RZ, RZ, R146 ;  /* 0x000000ffffbe7224 */ /* 0x000fc800078e0092 */
[----:B------:R-:W-:Y:S02]  /*768a0*/  IMAD.X R143, R143, 0x1, R6, P0 ;  /* 0x000000018f8f7824 */ /* 0x000fe400000e0606 */
[----:B------:R-:W-:Y:S02]  /*768b0*/  IMAD.MOV.U32 R191, RZ, RZ, R147 ;  /* 0x000000ffffbf7224 */ /* 0x000fe400078e0093 */
[----:B------:R-:W-:Y:S02]  /*768c0*/  IMAD.MOV.U32 R192, RZ, RZ, R162 ;  /* 0x000000ffffc07224 */ /* 0x000fe400078e00a2 */
[----:B------:R-:W-:Y:S01]  /*768d0*/  IMAD.MOV.U32 R193, RZ, RZ, R163 ;  /* 0x000000ffffc17224 */ /* 0x000fe200078e00a3 */
[C---:B------:R-:W-:Y:S02]  /*768e0*/  LOP3.LUT P1, RZ, R236.reuse, 0x800000, RZ, 0xc0, !PT ;  /* 0x00800000ecff7812 */ /* 0x040fe4000782c0ff */
[C---:B------:R-:W-:Y:S02]  /*768f0*/  LOP3.LUT P2, RZ, R236.reuse, 0x2000000, RZ, 0xc0, !PT ;  /* 0x02000000ecff7812 */ /* 0x040fe4000784c0ff */
[----:B------:R-:W-:-:S02]  /*76900*/  LOP3.LUT P3, RZ, R236, 0x8000000, RZ, 0xc0, !PT ;  /* 0x08000000ecff7812 */ /* 0x000fc4000786c0ff */
[----:B------:R-:W-:Y:S01]  /*76910*/  LOP3.LUT P4, RZ, R236, 0x10000000, RZ, 0xc0, !PT ;  /* 0x10000000ecff7812 */ /* 0x000fe2000788c0ff */
[----:B------:R-:W-:Y:S02]  /*76920*/  IMAD.MOV.U32 R187, RZ, RZ, R181 ;  /* 0x000000ffffbb7224 */ /* 0x000fe400078e00b5 */
[----:B------:R-:W4:Y:S04]  /*76930*/  LDL.LU R181, [R1+0x50] ;  /* 0x0000500001b57983 */ /* 0x000f280000300800 */
[----:B------:R-:W4:Y:S01]  /*76940*/  LDL.LU.64 R184, [R1+0x7f0] ;  /* 0x0007f00001b87983 */ /* 0x000f220000300a00 */
[----:B--2---:R-:W-:Y:S02]  /*76950*/  SHF.R.S32.HI R145, RZ, 0x1f, R144 ;  /* 0x0000001fff917819 */ /* 0x004fe40000011490 */
[----:B------:R-:W-:-:S05]  /*76960*/  IADD3 R146, P0, R144, R4, RZ ;  /* 0x0000000490927210 */ /* 0x000fca0007f1e0ff */
[----:B------:R-:W-:Y:S01]  /*76970*/  IMAD.X R147, R145, 0x1, R7, P0 ;  /* 0x0000000191937824 */ /* 0x000fe200000e0607 */
[----:B------:R-:W-:-:S05]  /*76980*/  IADD3 R144, P0, R144, R5, RZ ;  /* 0x0000000590907210 */ /* 0x000fca0007f1e0ff */
[----:B------:R-:W-:Y:S01]  /*76990*/  IMAD.X R145, R145, 0x1, R6, P0 ;  /* 0x0000000191917824 */ /* 0x000fe200000e0606 */
[----:B---3--:R-:W-:Y:S02]  /*769a0*/  IADD3 R162, P0, R237, R4, RZ ;  /* 0x00000004eda27210 */ /* 0x008fe40007f1e0ff */
[----:B------:R-:W-:-:S05]  /*769b0*/  SHF.R.S32.HI R178, RZ, 0x1f, R237 ;  /* 0x0000001fffb27819 */ /* 0x000fca00000114ed */
[----:B------:R-:W-:Y:S01]  /*769c0*/  IMAD.X R163, R178, 0x1, R7, P0 ;  /* 0x00000001b2a37824 */ /* 0x000fe200000e0607 */
[----:B------:R-:W-:-:S05]  /*769d0*/  IADD3 R4, P0, R237, R5, RZ ;  /* 0x00000005ed047210 */ /* 0x000fca0007f1e0ff */
[----:B------:R-:W-:Y:S02]  /*769e0*/  IMAD.X R5, R178, 0x1, R6, P0 ;  /* 0x00000001b2057824 */ /* 0x000fe400000e0606 */
[----:B------:R-:W-:Y:S01]  /*769f0*/  VIADD R6, R0, 0x159 ;  /* 0x0000015900067836 */ /* 0x000fe20000000000 */
[C---:B------:R-:W-:Y:S02]  /*76a00*/  PRMT R7, R179.reuse, 0x7770, RZ ;  /* 0x00007770b3077816 */ /* 0x040fe400000000ff */
[C---:B------:R-:W-:Y:S02]  /*76a10*/  PRMT R178, R179.reuse, 0x7771, RZ ;  /* 0x00007771b3b27816 */ /* 0x040fe400000000ff */
[----:B------:R-:W-:Y:S02]  /*76a20*/  ISETP.GE.AND P0, PT, R6, UR35, PT ;  /* 0x0000002306007c0c */ /* 0x000fe4000bf06270 */
[C---:B------:R-:W-:Y:S01]  /*76a30*/  PRMT R6, R179.reuse, 0x7772, RZ ;  /* 0x00007772b3067816 */ /* 0x040fe200000000ff */
[----:B------:R0:W-:Y:S01]  /*76a40*/  @P1 STG.E.U8 desc[UR44][R192.64], R7 ;  /* 0x00000007c0001986 */ /* 0x0001e2000c10112c */
[----:B------:R-:W-:-:S03]  /*76a50*/  PRMT R179, R179, 0x7773, RZ ;  /* 0x00007773b3b37816 */ /* 0x000fc600000000ff */
[----:B------:R1:W-:Y:S04]  /*76a60*/  @P2 STG.E.U8 desc[UR44][R188.64], R178 ;  /* 0x000000b2bc002986 */ /* 0x0003e8000c10112c */
[----:B------:R2:W-:Y:S04]  /*76a70*/  @P3 STG.E.U8 desc[UR44][R182.64], R6 ;  /* 0x00000006b6003986 */ /* 0x0005e8000c10112c */
[----:B0-----:R-:W3:Y:S04]  /*76a80*/  LDL.LU.64 R192, [R1+0x7e0] ;  /* 0x0007e00001c07983 */ /* 0x001ee80000300a00 */
[----:B------:R-:W3:Y:S04]  /*76a90*/  LDL.LU R237, [R1+0x54] ;  /* 0x0000540001ed7983 */ /* 0x000ee80000300800 */
[----:B-1----:R-:W3:Y:S04]  /*76aa0*/  LDL.LU.64 R188, [R1+0x7d8] ;  /* 0x0007d80001bc7983 */ /* 0x002ee80000300a00 */
[----:B--2---:R-:W2:Y:S04]  /*76ab0*/  LDL.LU.64 R182, [R1+0x7d0] ;  /* 0x0007d00001b67983 */ /* 0x004ea80000300a00 */
[----:B------:R0:W-:Y:S04]  /*76ac0*/  @P4 STG.E.U8 desc[UR44][R2.64], R179 ;  /* 0x000000b302004986 */ /* 0x0001e8000c10112c */
[----:B0-----:R-:W3:Y:S01]  /*76ad0*/  LDL.LU.64 R2, [R1+0x1bc0] ;  /* 0x001bc00001027983 */ /* 0x001ee20000300a00 */
[----:B------:R-:W-:Y:S01]  /*76ae0*/  LOP3.LUT P5, RZ, R236, 0x40000000, RZ, 0xc0, !PT ;  /* 0x40000000ecff7812 */ /* 0x000fe200078ac0ff */
[----:B------:R-:W-:Y:S01]  /*76af0*/  VIADD R7, R0, 0x15a ;  /* 0x0000015a00077836 */ /* 0x000fe20000000000 */
[----:B------:R-:W-:-:S04]  /*76b00*/  LOP3.LUT P6, RZ, R250, 0x400, RZ, 0xc0, !PT ;  /* 0x00000400faff7812 */ /* 0x000fc800078cc0ff */
[----:B------:R-:W-:Y:S01]  /*76b10*/  ISETP.GE.AND P1, PT, R7, UR57, PT ;  /* 0x0000003907007c0c */ /* 0x000fe2000bf26270 */
[----:B------:R-:W-:-:S05]  /*76b20*/  VIADD R7, R0, 0x15b ;  /* 0x0000015b00077836 */ /* 0x000fca0000000000 */
[----:B------:R-:W-:Y:S01]  /*76b30*/  ISETP.GE.AND P2, PT, R7, UR29, PT ;  /* 0x0000001d07007c0c */ /* 0x000fe2000bf46270 */
[----:B------:R-:W-:Y:S01]  /*76b40*/  VIADD R7, R0, 0x15c ;  /* 0x0000015c00077836 */ /* 0x000fe20000000000 */
[----:B------:R-:W-:Y:S01]  /*76b50*/  ULDC.64 UR28, c[0x0][0x228] ;  /* 0x00008a00001c7ab9 */ /* 0x000fe20000000a00 */
[----:B----4-:R-:W-:-:S05]  /*76b60*/  PRMT R6, R181, 0x7770, RZ ;  /* 0x00007770b5067816 */ /* 0x010fca00000000ff */
[----:B------:R0:W-:Y:S01]  /*76b70*/  @P5 STG.E.U8 desc[UR44][R190.64], R6 ;  /* 0x00000006be005986 */ /* 0x0001e2000c10112c */
[----:B------:R-:W-:Y:S01]  /*76b80*/  IMAD.MOV.U32 R186, RZ, RZ, R180 ;  /* 0x000000ffffba7224 */ /* 0x000fe200078e00b4 */
[----:B------:R-:W-:Y:S01]  /*76b90*/  ISETP.GE.AND P3, PT, R7, UR27, PT ;  /* 0x0000001b07007c0c */ /* 0x000fe2000bf66270 */
[----:B------:R-:W-:Y:S01]  /*76ba0*/  VIADD R178, R0, 0x15d ;  /* 0x0000015d00b27836 */ /* 0x000fe20000000000 */
[----:B0-----:R-:W-:Y:S01]  /*76bb0*/  PRMT R6, R181, 0x7771, RZ ;  /* 0x00007771b5067816 */ /* 0x001fe200000000ff */
[----:B------:R-:W-:-:S04]  /*76bc0*/  ULDC.64 UR26, c[0x0][0x228] ;  /* 0x00008a00001a7ab9 */ /* 0x000fc80000000a00 */
[----:B------:R0:W-:Y:S01]  /*76bd0*/  @P6 STG.E.U8 desc[UR44][R184.64], R6 ;  /* 0x00000006b8006986 */ /* 0x0001e2000c10112c */
[----:B------:R-:W-:-:S03]  /*76be0*/  PRMT R7, R181, 0x7772, RZ ;  /* 0x00007772b5077816 */ /* 0x000fc600000000ff */
[----:B0-----:R-:W4:Y:S01]  /*76bf0*/  LDL.LU.64 R184, [R1+0x7c8] ;  /* 0x0007c80001b87983 */ /* 0x001f220000300a00 */
[----:B------:R-:W-:-:S03]  /*76c00*/  PRMT R6, R181, 0x7773, RZ ;  /* 0x00007773b5067816 */ /* 0x000fc600000000ff */
[----:B------:R-:W4:Y:S04]  /*76c10*/  LDL.LU R180, [R1+0x58] ;  /* 0x0000580001b47983 */ /* 0x000f280000300800 */
[----:B------:R-:W4:Y:S01]  /*76c20*/  LDL.LU.64 R190, [R1+0x7c0] ;  /* 0x0007c00001be7983 */ /* 0x000f220000300a00 */
[C---:B---3--:R-:W-:Y:S01]  /*76c30*/  ISETP.LT.AND P4, PT, R2.reuse, UR8, !P0 ;  /* 0x0000000802007c0c */ /* 0x048fe2000c781270 */
[----:B------:R-:W-:Y:S01]  /*76c40*/  ULDC UR8, c[0x0][0x228] ;  /* 0x00008a0000087ab9 */ /* 0x000fe20000000800 */
[C---:B------:R-:W-:Y:S01]  /*76c50*/  ISETP.LT.AND P0, PT, R3.reuse, UR6, !P0 ;  /* 0x0000000603007c0c */ /* 0x040fe2000c701270 */
[----:B------:R-:W-:Y:S01]  /*76c60*/  ULDC UR6, c[0x0][0x228] ;  /* 0x00008a0000067ab9 */ /* 0x000fe20000000800 */
[----:B------:R-:W-:Y:S02]  /*76c70*/  ISETP.LT.AND P5, PT, R2, UR12, !P1 ;  /* 0x0000000c02007c0c */ /* 0x000fe4000cfa1270 */
[----:B------:R-:W-:-:S07]  /*76c80*/  ISETP.LT.AND P6, PT, R3, UR10, !P1 ;  /* 0x0000000a03007c0c */ /* 0x000fce000cfc1270 */
[----:B------:R0:W-:Y:S04]  /*76c90*/  @P4 STG.E.U8 desc[UR44][R186.64], R7 ;  /* 0x00000007ba004986 */ /* 0x0001e8000c10112c */
[----:B------:R1:W-:Y:S04]  /*76ca0*/  @P0 STG.E.U8 desc[UR44][R192.64], R6 ;  /* 0x00000006c0000986 */ /* 0x0003e8000c10112c */
[----:B0-----:R-:W3:Y:S01]  /*76cb0*/  LDL.LU.64 R186, [R1+0x7b8] ;  /* 0x0007b80001ba7983 */ /* 0x001ee20000300a00 */
[C---:B------:R-:W-:Y:S02]  /*76cc0*/  PRMT R7, R237.reuse, 0x7770, RZ ;  /* 0x00007770ed077816 */ /* 0x040fe400000000ff */
[----:B-1----:R-:W-:-:S03]  /*76cd0*/  PRMT R6, R237, 0x7771, RZ ;  /* 0x00007771ed067816 */ /* 0x002fc600000000ff */
[----:B------:R0:W-:Y:S04]  /*76ce0*/  @P5 STG.E.U8 desc[UR44][R188.64], R7 ;  /* 0x00000007bc005986 */ /* 0x0001e8000c10112c */
[----:B--2---:R1:W-:Y:S04]  /*76cf0*/  @P6 STG.E.U8 desc[UR44][R182.64], R6 ;  /* 0x00000006b6006986 */ /* 0x0043e8000c10112c */
[----:B0-----:R-:W2:Y:S04]  /*76d00*/  LDL.LU.64 R188, [R1+0x7b0] ;  /* 0x0007b00001bc7983 */ /* 0x001ea80000300a00 */
[----:B-1----:R-:W2:Y:S01]  /*76d10*/  LDL.LU.64 R182, [R1+0x7a8] ;  /* 0x0007a80001b67983 */ /* 0x002ea20000300a00 */
[----:B------:R-:W-:-:S02]  /*76d20*/  ISETP.LT.AND P4, PT, R2, UR20, !P2 ;  /* 0x0000001402007c0c */ /* 0x000fc4000d781270 */
[----:B------:R-:W-:Y:S01]  /*76d30*/  ISETP.LT.AND P2, PT, R3, UR18, !P2 ;  /* 0x0000001203007c0c */ /* 0x000fe2000d741270 */
[----:B------:R-:W-:Y:S01]  /*76d40*/  VIADD R7, R0, 0x15e ;  /* 0x0000015e00077836 */ /* 0x000fe20000000000 */
[----:B------:R-:W-:Y:S01]  /*76d50*/  PRMT R6, R237, 0x7772, RZ ;  /* 0x00007772ed067816 */ /* 0x000fe200000000ff */
[----:B------:R-:W2:Y:S01]  /*76d60*/  LDL.LU R181, [R1+0x5c] ;  /* 0x00005c0001b57983 */ /* 0x000ea20000300800 */
[----:B------:R-:W-:Y:S02]  /*76d70*/  ISETP.LT.AND P5, PT, R2, UR14, !P3 ;  /* 0x0000000e02007c0c */ /* 0x000fe4000dfa1270 */
[----:B------:R-:W-:Y:S01]  /*76d80*/  ISETP.GE.AND P0, PT, R7, UR37, PT ;  /* 0x0000002507007c0c */ /* 0x000fe2000bf06270 */
[----:B------:R-:W2:Y:S01]  /*76d90*/  LDL.LU.64 R192, [R1+0x7a0] ;  /* 0x0007a00001c07983 */ /* 0x000ea20000300a00 */
[----:B------:R-:W-:Y:S02]  /*76da0*/  PRMT R7, R237, 0x7773, RZ ;  /* 0x00007773ed077816 */ /* 0x000fe400000000ff */
[----:B------:R-:W-:Y:S01]  /*76db0*/  ISETP.GE.AND P1, PT, R178, UR59, PT ;  /* 0x0000003bb2007c0c */ /* 0x000fe2000bf26270 */
[----:B----4-:R0:W-:Y:S01]  /*76dc0*/  @P4 STG.E.U8 desc[UR44][R184.64], R6 ;  /* 0x00000006b8004986 */ /* 0x0101e2000c10112c */
[----:B------:R-:W-:-:S03]  /*76dd0*/  ISETP.LT.AND P3, PT, R3, UR26, !P3 ;  /* 0x0000001a03007c0c */ /* 0x000fc6000df61270 */
[----:B------:R1:W-:Y:S01]  /*76de0*/  @P2 STG.E.U8 desc[UR44][R190.64], R7 ;  /* 0x00000007be002986 */ /* 0x0003e2000c10112c */
[----:B------:R-:W-:-:S03]  /*76df0*/  ISETP.LT.AND P2, PT, R2, UR24, !P1 ;  /* 0x0000001802007c0c */ /* 0x000fc6000cf41270 */
[----:B0-----:R-:W4:Y:S01]  /*76e00*/  LDL.LU.64 R184, [R1+0x798] ;  /* 0x0007980001b87983 */ /* 0x001f220000300a00 */
[C---:B------:R-:W-:Y:S02]  /*76e10*/  PRMT R6, R180.reuse, 0x7770, RZ ;  /* 0x00007770b4067816 */ /* 0x040fe400000000ff */
[----:B-1----:R-:W-:-:S03]  /*76e20*/  PRMT R7, R180, 0x7771, RZ ;  /* 0x00007771b4077816 */ /* 0x002fc600000000ff */
[----:B---3--:R0:W-:Y:S04]  /*76e30*/  @P5 STG.E.U8 desc[UR44][R186.64], R6 ;  /* 0x00000006ba005986 */ /* 0x0081e8000c10112c */
[----:B0-----:R-:W3:Y:S01]  /*76e40*/  LDL.LU.64 R186, [R1+0x790] ;  /* 0x0007900001ba7983 */ /* 0x001ee20000300a00 */
[----:B------:R-:W-:-:S03]  /*76e50*/  PRMT R6, R180, 0x7772, RZ ;  /* 0x00007772b4067816 */ /* 0x000fc600000000ff */
[----:B------:R-:W3:Y:S04]  /*76e60*/  LDL.LU.64 R190, [R1+0x788] ;  /* 0x0007880001be7983 */ /* 0x000ee80000300a00 */
[----:B--2---:R-:W-:Y:S04]  /*76e70*/  @P3 STG.E.U8 desc[UR44][R188.64], R7 ;  /* 0x00000007bc003986 */ /* 0x004fe8000c10112c */
[----:B------:R-:W2:Y:S04]  /*76e80*/  LDL.LU R237, [R1+0x40] ;  /* 0x0000400001ed7983 */ /* 0x000ea80000300800 */
[----:B------:R0:W-:Y:S04]  /*76e90*/  @P2 STG.E.U8 desc[UR44][R182.64], R6 ;  /* 0x00000006b6002986 */ /* 0x0001e8000c10112c */
[----:B0-----:R-:W2:Y:S01]  /*76ea0*/  LDL.LU.64 R182, [R1+0x780] ;  /* 0x0007800001b67983 */ /* 0x001ea20000300a00 */
[----:B------:R-:W-:Y:S01]  /*76eb0*/  VIADD R178, R0, 0x15f ;  /* 0x0000015f00b27836 */ /* 0x000fe20000000000 */
[----:B------:R-:W-:-:S02]  /*76ec0*/  ISETP.LT.AND P1, PT, R3, UR22, !P1 ;  /* 0x0000001603007c0c */ /* 0x000fc4000cf21270 */
[----:B------:R-:W-:Y:S01]  /*76ed0*/  PRMT R7, R180, 0x7773, RZ ;  /* 0x00007773b4077816 */ /* 0x000fe200000000ff */
[----:B------:R-:W2:Y:S01]  /*76ee0*/  LDL.LU.64 R188, [R1+0x778] ;  /* 0x0007780001bc7983 */ /* 0x000ea20000300a00 */
[----:B------:R-:W-:Y:S01]  /*76ef0*/  ISETP.GE.AND P4, PT, R178, UR5, PT ;  /* 0x00000005b2007c0c */ /* 0x000fe2000bf86270 */
[----:B------:R-:W-:Y:S02]  /*76f00*/  ULDC.64 UR4, c[0x0][0x228] ;  /* 0x00008a0000047ab9 */ /* 0x000fe40000000a00 */
[C---:B------:R-:W-:Y:S01]  /*76f10*/  ISETP.LT.AND P5, PT, R2.reuse, UR4, !P0 ;  /* 0x0000000402007c0c */ /* 0x040fe2000c7a1270 */
[----:B------:R-:W-:Y:S01]  /*76f20*/  ULDC UR4, c[0x0][0x228] ;  /* 0x00008a0000047ab9 */ /* 0x000fe20000000800 */
[----:B------:R-:W-:Y:S02]  /*76f30*/  PRMT R6, R181, 0x7770, RZ ;  /* 0x00007770b5067816 */ /* 0x000fe400000000ff */
[----:B------:R-:W-:Y:S02]  /*76f40*/  ISETP.LT.AND P2, PT, R3, UR28, !P0 ;  /* 0x0000001c03007c0c */ /* 0x000fe4000c741270 */
[----:B------:R0:W-:Y:S07]  /*76f50*/  @P1 STG.E.U8 desc[UR44][R192.64], R7 ;  /* 0x00000007c0001986 */ /* 0x0001ee000c10112c */
[----:B----4-:R1:W-:Y:S01]  /*76f60*/  @P5 STG.E.U8 desc[UR44][R184.64], R6 ;  /* 0x00000006b8005986 */ /* 0x0103e2000c10112c */
[----:B------:R-:W-:Y:S01]  /*76f70*/  ISETP.LT.AND P5, PT, R2, UR4, !P4 ;  /* 0x0000000402007c0c */ /* 0x000fe2000e7a1270 */
[----:B------:R-:W-:-:S02]  /*76f80*/  ULDC UR4, c[0x0][0x228] ;  /* 0x00008a0000047ab9 */ /* 0x000fc40000000800 */
[----:B------:R-:W-:Y:S01]  /*76f90*/  ISETP.LT.AND P4, PT, R3, UR4, !P4 ;  /* 0x0000000403007c0c */ /* 0x000fe2000e781270 */
[----:B0-----:R-:W-:Y:S01]  /*76fa0*/  VIADD R7, R0, 0x162 ;  /* 0x0000016200077836 */ /* 0x001fe20000000000 */
[----:B------:R-:W-:Y:S01]  /*76fb0*/  ULDC UR4, c[0x0][0x228] ;  /* 0x00008a0000047ab9 */ /* 0x000fe20000000800 */
[----:B-1----:R-:W4:Y:S01]  /*76fc0*/  LDL.LU.64 R184, [R1+0x770] ;  /* 0x0007700001b87983 */ /* 0x002f220000300a00 */
[----:B------:R-:W-:Y:S02]  /*76fd0*/  PRMT R6, R181, 0x7771, RZ ;  /* 0x00007771b5067816 */ /* 0x000fe400000000ff */
[----:B------:R-:W-:Y:S02]  /*76fe0*/  ISETP.GE.AND P1, PT, R7, UR39, PT ;  /* 0x0000002707007c0c */ /* 0x000fe4000bf26270 */
[C---:B------:R-:W-:Y:S01]  /*76ff0*/  PRMT R7, R181.reuse, 0x7773, RZ ;  /* 0x00007773b5077816 */ /* 0x040fe200000000ff */
[----:B---3--:R0:W-:Y:S04]  /*77000*/  @P2 STG.E.U8 desc[UR44][R186.64], R6 ;  /* 0x00000006ba002986 */ /* 0x0081e8000c10112c */
[----:B0-----:R-:W3:Y:S01]  /*77010*/  LDL.LU R187, [R1+0x44] ;  /* 0x0000440001bb7983 */ /* 0x001ee20000300800 */
[----:B------:R-:W-:-:S03]  /*77020*/  PRMT R6, R181, 0x7772, RZ ;  /* 0x00007772b5067816 */ /* 0x000fc600000000ff */
[----:B------:R-:W3:Y:S04]  /*77030*/  LDL.LU.64 R180, [R1+0x768] ;  /* 0x0007680001b47983 */ /* 0x000ee80000300a00 */
[----:B------:R-:W3:Y:S04]  /*77040*/  LDL.LU.64 R192, [R1+0x760] ;  /* 0x0007600001c07983 */ /* 0x000ee80000300a00 */
[----:B------:R0:W-:Y:S04]  /*77050*/  @P5 STG.E.U8 desc[UR44][R190.64], R6 ;  /* 0x00000006be005986 */ /* 0x0001e8000c10112c */
[----:B--2---:R1:W-:Y:S04]  /*77060*/  @P4 STG.E.U8 desc[UR44][R182.64], R7 ;  /* 0x00000007b6004986 */ /* 0x0043e8000c10112c */
[----:B0-----:R-:W2:Y:S04]  /*77070*/  LDL.LU.64 R190, [R1+0x758] ;  /* 0x0007580001be7983 */ /* 0x001ea80000300a00 */
[----:B-1----:R-:W2:Y:S01]  /*77080*/  LDL.LU.64 R182, [R1+0x750] ;  /* 0x0007500001b67983 */ /* 0x002ea20000300a00 */
[----:B------:R-:W-:-:S05]  /*77090*/  VIADD R178, R0, 0x160 ;  /* 0x0000016000b27836 */ /* 0x000fca0000000000 */
[----:B------:R-:W-:-:S04]  /*770a0*/  ISETP.GE.AND P3, PT, R178, UR61, PT ;  /* 0x0000003db2007c0c */ /* 0x000fc8000bf66270 */
[----:B------:R-:W-:Y:S01]  /*770b0*/  ISETP.LT.AND P6, PT, R2, UR6, !P3 ;  /* 0x0000000602007c0c */ /* 0x000fe2000dfc1270 */
[C---:B------:R-:W-:Y:S01]  /*770c0*/  VIADD R178, R0.reuse, 0x161 ;  /* 0x0000016100b27836 */ /* 0x040fe20000000000 */
[----:B------:R-:W-:Y:S01]  /*770d0*/  ISETP.LT.AND P3, PT, R3, UR4, !P3 ;  /* 0x0000000403007c0c */ /* 0x000fe2000df61270 */
[----:B------:R-:W-:Y:S01]  /*770e0*/  ULDC UR4, c[0x0][0x228] ;  /* 0x00008a0000047ab9 */ /* 0x000fe20000000800 */
[----:B------:R-:W-:Y:S01]  /*770f0*/  PRMT R6, R237, 0x7770, RZ ;  /* 0x00007770ed067816 */ /* 0x000fe200000000ff */
[----:B------:R-:W-:Y:S01]  /*77100*/  VIADD R7, R0, 0x1ff ;  /* 0x000001ff00077836 */ /* 0x000fe20000000000 */
[----:B------:R-:W-:Y:S01]  /*77110*/  ISETP.GE.AND P0, PT, R178, UR31, PT ;  /* 0x0000001fb2007c0c */ /* 0x000fe2000bf06270 */
[----:B------:R-:W-:-:S03]  /*77120*/  ULDC UR6, c[0x0][0x228] ;  /* 0x00008a0000067ab9 */ /* 0x000fc60000000800 */
[----:B------:R-:W-:Y:S01]  /*77130*/  ISETP.LT.AND P5, PT, R2, UR4, !P0 ;  /* 0x0000000402007c0c */ /* 0x000fe2000c7a1270 */
[----:B------:R-:W-:Y:S02]  /*77140*/  ULDC UR4, c[0x0][0x228] ;  /* 0x00008a0000047ab9 */ /* 0x000fe40000000800 */
[----:B------:R0:W-:Y:S01]  /*77150*/  @P6 STG.E.U8 desc[UR44][R188.64], R6 ;  /* 0x00000006bc006986 */ /* 0x0001e2000c10112c */
[----:B------:R-:W-:Y:S01]  /*77160*/  ISETP.LT.AND P0, PT, R3, UR4, !P0 ;  /* 0x0000000403007c0c */ /* 0x000fe2000c701270 */
[----:B------:R-:W-:Y:S01]  /*77170*/  ULDC UR4, c[0x0][0x228] ;  /* 0x00008a0000047ab9 */ /* 0x000fe20000000800 */
[----:B0-----:R-:W-:-:S05]  /*77180*/  PRMT R6, R237, 0x7771, RZ ;  /* 0x00007771ed067816 */ /* 0x001fca00000000ff */
[----:B----4-:R0:W-:Y:S01]  /*77190*/  @P3 STG.E.U8 desc[UR44][R184.64], R6 ;  /* 0x00000006b8003986 */ /* 0x0101e2000c10112c */
[----:B------:R-:W-:Y:S02]  /*771a0*/  ISETP.LT.AND P3, PT, R2, UR4, !P1 ;  /* 0x0000000402007c0c */ /* 0x000fe4000cf61270 */
[----:B------:R-:W-:Y:S01]  /*771b0*/  ISETP.GE.AND P4, PT, R7, UR29, PT ;  /* 0x0000001d07007c0c */ /* 0x000fe2000bf86270 */
[----:B------:R-:W-:Y:S01]  /*771c0*/  VIADD R178, R0, 0x163 ;  /* 0x0000016300b27836 */ /* 0x000fe20000000000 */
[----:B------:R-:W-:Y:S01]  /*771d0*/  ISETP.LT.AND P6, PT, R3, UR6, !P1 ;  /* 0x0000000603007c0c */ /* 0x000fe2000cfc1270 */
[----:B------:R-:W-:Y:S01]  /*771e0*/  ULDC UR4, c[0x0][0x22c] ;  /* 0x00008b0000047ab9 */ /* 0x000fe20000000800 */
[C---:B------:R-:W-:Y:S01]  /*771f0*/  PRMT R7, R237.reuse, 0x7772, RZ ;  /* 0x00007772ed077816 */ /* 0x040fe200000000ff */
[----:B------:R-:W-:Y:S01]  /*77200*/  ULDC UR6, c[0x0][0x228] ;  /* 0x00008a0000067ab9 */ /* 0x000fe20000000800 */
[----:B0-----:R-:W4:Y:S01]  /*77210*/  LDL.LU.64 R184, [R1+0x748] ;  /* 0x0007480001b87983 */ /* 0x001f220000300a00 */
[----:B------:R-:W-:-:S03]  /*77220*/  PRMT R6, R237, 0x7773, RZ ;  /* 0x00007773ed067816 */ /* 0x000fc600000000ff */
[----:B------:R-:W4:Y:S04]  /*77230*/  LDL.LU R186, [R1+0x48] ;  /* 0x0000480001ba7983 */ /* 0x000f280000300800 */
[----:B------:R-:W4:Y:S04]  /*77240*/  LDL.LU.64 R188, [R1+0x740] ;  /* 0x0007400001bc7983 */ /* 0x000f280000300a00 */
[----:B---3--:R0:W-:Y:S04]  /*77250*/  @P5 STG.E.U8 desc[UR44][R180.64], R7 ;  /* 0x00000007b4005986 */ /* 0x0081e8000c10112c */
[----:B------:R1:W-:Y:S04]  /*77260*/  @P0 STG.E.U8 desc[UR44][R192.64], R6 ;  /* 0x00000006c0000986 */ /* 0x0003e8000c10112c */
[----:B0-----:R-:W3:Y:S01]  /*77270*/  LDL.LU.64 R180, [R1+0x738] ;  /* 0x0007380001b47983 */ /* 0x001ee20000300a00 */
[----:B------:R-:W-:-:S02]  /*77280*/  PRMT R7, R187, 0x7770, RZ ;  /* 0x00007770bb077816 */ /* 0x000fc400000000ff */
[----:B-1----:R-:W-:-:S03]  /*77290*/  PRMT R6, R187, 0x7771, RZ ;  /* 0x00007771bb067816 */ /* 0x002fc600000000ff */
[----:B--2---:R-:W-:Y:S04]  /*772a0*/  @P3 STG.E.U8 desc[UR44][R190.64], R7 ;  /* 0x00000007be003986 */ /* 0x004fe8000c10112c */
[----:B------:R0:W-:Y:S04]  /*772b0*/  @P6 STG.E.U8 desc[UR44][R182.64], R6 ;  /* 0x00000006b6006986 */ /* 0x0001e8000c10112c */
[----:B0-----:R-:W2:Y:S01]  /*772c0*/  LDL.LU.64 R182, [R1+0x730] ;  /* 0x0007300001b67983 */ /* 0x001ea20000300a00 */
[----:B------:R-:W-:Y:S01]  /*772d0*/  ISETP.GE.AND P2, PT, R178, UR17, PT ;  /* 0x00000011b2007c0c */ /* 0x000fe2000bf46270 */
[----:B------:R-:W-:-:S02]  /*772e0*/  VIADD R178, R0, 0x164 ;  /* 0x0000016400b27836 */ /* 0x000fc40000000000 */
[----:B------:R-:W-:Y:S01]  /*772f0*/  VIADD R6, R0, 0x165 ;  /* 0x0000016500067836 */ /* 0x000fe20000000000 */
[----:B------:R-:W-:Y:S01]  /*77300*/  PRMT R7, R187, 0x7772, RZ ;  /* 0x00007772bb077816 */ /* 0x000fe200000000ff */
[----:B------:R-:W2:Y:S01]  /*77310*/  LDL.LU R237, [R1+0x4c] ;  /* 0x00004c0001ed7983 */ /* 0x000ea20000300800 */
[----:B------:R-:W-:Y:S01]  /*77320*/  ISETP.GE.AND P1, PT, R178, UR4, PT ;  /* 0x00000004b2007c0c */ /* 0x000fe2000bf26270 */
[----:B------:R-:W-:Y:S02]  /*77330*/  ULDC UR4, c[0x0][0x228] ;  /* 0x00008a0000047ab9 */ /* 0x000fe40000000800 */
[----:B------:R-:W-:Y:S01]  /*77340*/  ISETP.LT.AND P3, PT, R2, UR4, !P2 ;  /* 0x0000000402007c0c */ /* 0x000fe2000d761270 */
[----:B------:R-:W-:Y:S01]  /*77350*/  ULDC UR4, c[0x0][0x22c] ;  /* 0x00008b0000047ab9 */ /* 0x000fe20000000800 */
[----:B------:R-:W-:Y:S01]  /*77360*/  ISETP.LT.AND P2, PT, R3, UR6, !P2 ;  /* 0x0000000603007c0c */ /* 0x000fe2000d741270 */
[----:B------:R-:W-:Y:S01]  /*77370*/  ULDC UR6, c[0x0][0x228] ;  /* 0x00008a0000067ab9 */ /* 0x000fe20000000800 */
[----:B------:R-:W-:Y:S01]  /*77380*/  ISETP.GE.AND P0, PT, R6, UR4, PT ;  /* 0x0000000406007c0c */ /* 0x000fe2000bf06270 */
[----:B------:R-:W-:Y:S01]  /*77390*/  VIADD R6, R0, 0x166 ;  /* 0x0000016600067836 */ /* 0x000fe20000000000 */
[----:B------:R-:W-:Y:S01]  /*773a0*/  ISETP.LT.AND P5, PT, R2, UR8, !P1 ;  /* 0x0000000802007c0c */ /* 0x000fe2000cfa1270 */
[----:B------:R-:W-:Y:S01]  /*773b0*/  ULDC UR4, c[0x0][0x22c] ;  /* 0x00008b0000047ab9 */ /* 0x000fe20000000800 */
[----:B------:R-:W-:Y:S01]  /*773c0*/  VIADD R178, R0, 0x168 ;  /* 0x0000016800b27836 */ /* 0x000fe20000000000 */
[----:B------:R-:W-:-:S04]  /*773d0*/  ULDC UR8, c[0x0][0x228] ;  /* 0x00008a0000087ab9 */ /* 0x000fc80000000800 */
[----:B----4-:R0:W-:Y:S01]  /*773e0*/  @P3 STG.E.U8 desc[UR44][R184.64], R7 ;  /* 0x00000007b8003986 */ /* 0x0101e2000c10112c */
[----:B------:R-:W-:Y:S01]  /*773f0*/  ISETP.GE.AND P3, PT, R6, UR4, PT ;  /* 0x0000000406007c0c */ /* 0x000fe2000bf66270 */
[----:B------:R-:W-:Y:S02]  /*77400*/  ULDC UR4, c[0x0][0x228] ;  /* 0x00008a0000047ab9 */ /* 0x000fe40000000800 */
[----:B------:R-:W-:Y:S01]  /*77410*/  ISETP.LT.AND P1, PT, R3, UR4, !P1 ;  /* 0x0000000403007c0c */ /* 0x000fe2000cf21270 */
[----:B------:R-:W-:Y:S01]  /*77420*/  ULDC UR4, c[0x0][0x22c] ;  /* 0x00008b0000047ab9 */ /* 0x000fe20000000800 */
[----:B------:R-:W-:Y:S01]  /*77430*/  PRMT R6, R186, 0x7770, RZ ;  /* 0x00007770ba067816 */ /* 0x000fe200000000ff */
[----:B0-----:R-:W4:Y:S01]  /*77440*/  LDL.LU.64 R184, [R1+0x728] ;  /* 0x0007280001b87983 */ /* 0x001f220000300a00 */
[----:B------:R-:W-:-:S03]  /*77450*/  PRMT R7, R187, 0x7773, RZ ;  /* 0x00007773bb077816 */ /* 0x000fc600000000ff */
[----:B------:R-:W4:Y:S04]  /*77460*/  LDL.LU.64 R192, [R1+0x720] ;  /* 0x0007200001c07983 */ /* 0x000f280000300a00 */
[----:B------:R-:W-:Y:S04]  /*77470*/  @P2 STG.E.U8 desc[UR44][R188.64], R7 ;  /* 0x00000007bc002986 */ /* 0x000fe8000c10112c */
[----:B------:R-:W4:Y:S04]  /*77480*/  LDL.LU.64 R190, [R1+0x718] ;  /* 0x0007180001be7983 */ /* 0x000f280000300a00 */
[----:B---3--:R0:W-:Y:S04]  /*77490*/  @P5 STG.E.U8 desc[UR44][R180.64], R6 ;  /* 0x00000006b4005986 */ /* 0x0081e8000c10112c */
[----:B0-----:R-:W3:Y:S01]  /*774a0*/  LDL.LU.64 R180, [R1+0x710] ;  /* 0x0007100001b47983 */ /* 0x001ee20000300a00 */
[----:B------:R-:W-:-:S05]  /*774b0*/  PRMT R6, R186, 0x7771, RZ ;  /* 0x00007771ba067816 */ /* 0x000fca00000000ff */
[----:B--2---:R0:W-:Y:S04]  /*774c0*/  @P1 STG.E.U8 desc[UR44][R182.64], R6 ;  /* 0x00000006b6001986 */ /* 0x0041e8000c10112c */
[----:B0-----:R-:W2:Y:S01]  /*774d0*/  LDL.LU.64 R182, [R1+0x708] ;  /* 0x0007080001b67983 */ /* 0x001ea20000300a00 */
[----:B------:R-:W-:Y:S01]  /*774e0*/  ISETP.LT.AND P5, PT, R2, UR6, !P0 ;  /* 0x0000000602007c0c */ /* 0x000fe2000c7a1270 */
[----:B------:R-:W-:Y:S01]  /*774f0*/  VIADD R7, R0, 0x167 ;  /* 0x0000016700077836 */ /* 0x000fe20000000000 */
[----:B------:R-:W-:Y:S01]  /*77500*/  ULDC UR6, c[0x0][0x228] ;  /* 0x00008a0000067ab9 */ /* 0x000fe20000000800 */
[----:B------:R-:W2:Y:S01]  /*77510*/  LDL.LU R187, [R1+0x30] ;  /* 0x0000300001bb7983 */ /* 0x000ea20000300800 */
[----:B------:R-:W-:Y:S01]  /*77520*/  ISETP.LT.AND P0, PT, R3, UR6, !P0 ;  /* 0x0000000603007c0c */ /* 0x000fe2000c701270 */
[----:B------:R-:W-:Y:S01]  /*77530*/  ULDC UR6, c[0x0][0x228] ;  /* 0x00008a0000067ab9 */ /* 0x000fe20000000800 */
[----:B------:R-:W-:Y:S01]  /*77540*/  ISETP.GE.AND P2, PT, R7, UR4, PT ;  /* 0x0000000407007c0c */ /* 0x000fe2000bf46270 */
[----:B------:R-:W-:Y:S01]  /*77550*/  ULDC UR4, c[0x0][0x228] ;  /* 0x00008a0000047ab9 */ /* 0x000fe20000000800 */
[----:B------:R-:W-:Y:S01]  /*77560*/  PRMT R7, R186, 0x7772, RZ ;  /* 0x00007772ba077816 */ /* 0x000fe200000000ff */
[----:B------:R-:W2:Y:S01]  /*77570*/  LDL.LU.64 R188, [R1+0x700] ;  /* 0x0007000001bc7983 */ /* 0x000ea20000300a00 */
[----:B------:R-:W-:Y:S01]  /*77580*/  ISETP.LT.AND P6, PT, R2, UR4, !P3 ;  /* 0x0000000402007c0c */ /* 0x000fe2000dfc1270 */
[----:B------:R-:W-:Y:S01]  /*77590*/  ULDC UR4, c[0x0][0x22c] ;  /* 0x00008b0000047ab9 */ /* 0x000fe20000000800 */
[----:B------:R-:W-:Y:S01]  /*775a0*/  ISETP.LT.AND P3, PT, R3, UR6, !P3 ;  /* 0x0000000603007c0c */ /* 0x000fe2000df61270 */
[----:B------:R-:W-:Y:S01]  /*775b0*/  ULDC UR6, c[0x0][0x228] ;  /* 0x00008a0000067ab9 */ /* 0x000fe20000000800 */
[----:B------:R-:W-:-:S02]  /*775c0*/  PRMT R6, R186, 0x7773, RZ ;  /* 0x00007773ba067816 */ /* 0x000fc400000000ff */
[----:B------:R-:W-:Y:S01]  /*775d0*/  ISETP.GE.AND P1, PT, R178, UR4, PT ;  /* 0x00000004b2007c0c */ /* 0x000fe2000bf26270 */
[----:B------:R-:W-:Y:S01]  /*775e0*/  ULDC UR4, c[0x0][0x228] ;  /* 0x00008a0000047ab9 */ /* 0x000fe20000000800 */
[----:B----4-:R0:W-:Y:S01]  /*775f0*/  @P5 STG.E.U8 desc[UR44][R184.64], R7 ;  /* 0x00000007b8005986 */ /* 0x0101e2000c10112c */
[----:B------:R-:W-:Y:S01]  /*77600*/  ISETP.LT.AND P5, PT, R2, UR4, !P2 ;  /* 0x0000000402007c0c */ /* 0x000fe2000d7a1270 */
[----:B------:R-:W-:Y:S02]  /*77610*/  ULDC UR4, c[0x0][0x22c] ;  /* 0x00008b0000047ab9 */ /* 0x000fe40000000800 */
[----:B------:R1:W-:Y:S04]  /*77620*/  @P0 STG.E.U8 desc[UR44][R192.64], R6 ;  /* 0x00000006c0000986 */ /* 0x0003e8000c10112c */
[----:B0-----:R-:W4:Y:S01]  /*77630*/  LDL.LU.64 R184, [R1+0x6f8] ;  /* 0x0006f80001b87983 */ /* 0x001f220000300a00 */
[----:B------:R-:W-:-:S02]  /*77640*/  PRMT R7, R237, 0x7770, RZ ;  /* 0x00007770ed077816 */ /* 0x000fc400000000ff */
[----:B-1----:R-:W-:-:S03]  /*77650*/  PRMT R6, R237, 0x7771, RZ ;  /* 0x00007771ed067816 */ /* 0x002fc600000000ff */
[----:B------:R0:W-:Y:S02]  /*77660*/  @P6 STG.E.U8 desc[UR44][R190.64], R7 ;  /* 0x00000007be006986 */ /* 0x0001e4000c10112c */
[----:B0-----:R-:W-:Y:S02]  /*77670*/  PRMT R7, R237, 0x7772, RZ ;  /* 0x00007772ed077816 */ /* 0x001fe400000000ff */
[----:B---3--:R0:W-:Y:S04]  /*77680*/  @P3 STG.E.U8 desc[UR44][R180.64], R6 ;  /* 0x00000006b4003986 */ /* 0x0081e8000c10112c */
[----:B0-----:R-:W3:Y:S04]  /*77690*/  LDL.LU.64 R180, [R1+0x6f0] ;  /* 0x0006f00001b47983 */ /* 0x001ee80000300a00 */
[----:B--2---:R0:W-:Y:S04]  /*776a0*/  @P5 STG.E.U8 desc[UR44][R182.64], R7 ;  /* 0x00000007b6005986 */ /* 0x0041e8000c10112c */
[----:B0-----:R-:W2:Y:S01]  /*776b0*/  LDL.LU.64 R182, [R1+0x6e8] ;  /* 0x0006e80001b67983 */ /* 0x001ea20000300a00 */
[----:B------:R-:W-:Y:S01]  /*776c0*/  VIADD R6, R0, 0x169 ;  /* 0x0000016900067836 */ /* 0x000fe20000000000 */
[----:B------:R-:W-:Y:S01]  /*776d0*/  ISETP.LT.AND P2, PT, R3, UR6, !P2 ;  /* 0x0000000603007c0c */ /* 0x000fe2000d741270 */
[----:B------:R-:W-:Y:S01]  /*776e0*/  ULDC UR6, c[0x0][0x228] ;  /* 0x00008a0000067ab9 */ /* 0x000fe20000000800 */
[----:B------:R-:W-:Y:S01]  /*776f0*/  ISETP.LT.AND P6, PT, R2, UR8, !P1 ;  /* 0x0000000802007c0c */ /* 0x000fe2000cfc1270 */
[----:B------:R-:W2:Y:S01]  /*77700*/  LDL.LU R186, [R1+0x34] ;  /* 0x0000340001ba7983 */ /* 0x000ea20000300800 */
[----:B------:R-:W-:Y:S01]  /*77710*/  ISETP.GE.AND P0, PT, R6, UR4, PT ;  /* 0x0000000406007c0c */ /* 0x000fe2000bf06270 */
[C---:B------:R-:W-:Y:S01]  /*77720*/  VIADD R6, R0.reuse, 0x16a ;  /* 0x0000016a00067836 */ /* 0x040fe20000000000 */
[----:B------:R-:W-:Y:S01]  /*77730*/  ULDC UR4, c[0x0][0x22c] ;  /* 0x00008b0000047ab9 */ /* 0x000fe20000000800 */
[----:B------:R-:W-:Y:S01]  /*77740*/  PRMT R7, R237, 0x7773, RZ ;  /* 0x00007773ed077816 */ /* 0x000fe200000000ff */
[----:B------:R-:W2:Y:S01]  /*77750*/  LDL.LU.64 R192, [R1+0x6e0] ;  /* 0x0006e00001c07983 */ /* 0x000ea20000300a00 */
[----:B------:R-:W-:Y:S01]  /*77760*/  VIADD R178, R0, 0x16c ;  /* 0x0000016c00b27836 */ /* 0x000fe20000000000 */
[----:B------:R-:W-:Y:S01]  /*77770*/  ISETP.GE.AND P3, PT, R6, UR4, PT ;  /* 0x0000000406007c0c */ /* 0x000fe2000bf66270 */
[----:B------:R-:W-:Y:S01]  /*77780*/  ULDC UR4, c[0x0][0x228] ;  /* 0x00008a0000047ab9 */ /* 0x000fe20000000800 */
[----:B------:R-:W-:Y:S01]  /*77790*/  PRMT R6, R187, 0x7770, RZ ;  /* 0x00007770bb067816 */ /* 0x000fe200000000ff */
[----:B------:R0:W-:Y:S01]  /*777a0*/  @P2 STG.E.U8 desc[UR44][R188.64], R7 ;  /* 0x00000007bc002986 */ /* 0x0001e2000c10112c */
[----:B------:R-:W-:Y:S01]  /*777b0*/  ISETP.LT.AND P1, PT, R3, UR4, !P1 ;  /* 0x0000000403007c0c */ /* 0x000fe2000cf21270 */
[----:B------:R-:W-:Y:S01]  /*777c0*/  ULDC UR4, c[0x0][0x22c] ;  /* 0x00008b0000047ab9 */ /* 0x000fe20000000800 */
[----:B------:R-:W-:Y:S01]  /*777d0*/  ULDC UR8, c[0x0][0x228] ;  /* 0x00008a0000087ab9 */ /* 0x000fe20000000800 */
[----:B------:R-:W2:Y:S01]  /*777e0*/  LDL.LU.64 R190, [R1+0x6d8] ;  /* 0x0006d80001be7983 */ /* 0x000ea20000300a00 */
[----:B------:R-:W-:Y:S01]  /*777f0*/  ISETP.LT.AND P5, PT, R2, UR6, !P0 ;  /* 0x0000000602007c0c */ /* 0x000fe2000c7a1270 */
[----:B------:R-:W-:Y:S01]  /*77800*/  ULDC UR6, c[0x0][0x228] ;  /* 0x00008a0000067ab9 */ /* 0x000fe20000000800 */
[----:B0-----:R-:W-:Y:S01]  /*77810*/  VIADD R7, R0, 0x16b ;  /* 0x0000016b00077836 */ /* 0x001fe20000000000 */
[----:B----4-:R0:W-:Y:S04]  /*77820*/  @P6 STG.E.U8 desc[UR44][R184.64], R6 ;  /* 0x00000006b8006986 */ /* 0x0101e8000c10112c */
[----:B------:R-:W-:Y:S01]  /*77830*/  ISETP.GE.AND P2, PT, R7, UR4, PT ;  /* 0x0000000407007c0c */ /* 0x000fe2000bf46270 */
[----:B------:R-:W-:Y:S01]  /*77840*/  ULDC UR4, c[0x0][0x228] ;  /* 0x00008a0000047ab9 */ /* 0x000fe20000000800 */
[----:B0-----:R-:W4:Y:S01]  /*77850*/  LDL.LU.64 R184, [R1+0x6d0] ;  /* 0x0006d00001b87983 */ /* 0x001f220000300a00 */
[----:B------:R-:W-:-:S02]  /*77860*/  PRMT R6, R187, 0x7771, RZ ;  /* 0x00007771bb067816 */ /* 0x000fc400000000ff */
[----:B------:R-:W-:-:S03]  /*77870*/  PRMT R7, R187, 0x7772, RZ ;  /* 0x00007772bb077816 */ /* 0x000fc600000000ff */
[----:B---3--:R0:W-:Y:S04]  /*77880*/  @P1 STG.E.U8 desc[UR44][R180.64], R6 ;  /* 0x00000006b4001986 */ /* 0x0081e8000c10112c */
[----:B0-----:R-:W3:Y:S04]  /*77890*/  LDL.LU.64 R180, [R1+0x6c8] ;  /* 0x0006c80001b47983 */ /* 0x001ee80000300a00 */
[----:B------:R-:W3:Y:S04]  /*778a0*/  LDL.LU R237, [R1+0x38] ;  /* 0x0000380001ed7983 */ /* 0x000ee80000300800 */
[----:B------:R-:W3:Y:S04]  /*778b0*/  LDL.LU.64 R188, [R1+0x6c0] ;  /* 0x0006c00001bc7983 */ /* 0x000ee80000300a00 */
[----:B--2---:R0:W-:Y:S04]  /*778c0*/  @P5 STG.E.U8 desc[UR44][R182.64], R7 ;  /* 0x00000007b6005986 */ /* 0x0041e8000c10112c */
[----:B0-----:R-:W2:Y:S01]  /*778d0*/  LDL.LU.64 R182, [R1+0x6b8] ;  /* 0x0006b80001b67983 */ /* 0x001ea20000300a00 */
[C---:B------:R-:W-:Y:S01]  /*778e0*/  ISETP.LT.AND P0, PT, R3.reuse, UR6, !P0 ;  /* 0x0000000603007c0c */ /* 0x040fe2000c701270 */
[----:B------:R-:W-:Y:S01]  /*778f0*/  ULDC UR6, c[0x0][0x228] ;  /* 0x00008a0000067ab9 */ /* 0x000fe20000000800 */
[----:B------:R-:W-:Y:S01]  /*77900*/  ISETP.LT.AND P6, PT, R2, UR4, !P3 ;  /* 0x0000000402007c0c */ /* 0x000fe2000dfc1270 */
[----:B------:R-:W-:Y:S01]  /*77910*/  ULDC UR4, c[0x0][0x22c] ;  /* 0x00008b0000047ab9 */ /* 0x000fe20000000800 */
[----:B------:R-:W-:Y:S01]  /*77920*/  ISETP.LT.AND P3, PT, R3, UR6, !P3 ;  /* 0x0000000603007c0c */ /* 0x000fe2000df61270 */
[----:B------:R-:W-:Y:S01]  /*77930*/  ULDC UR6, c[0x0][0x228] ;  /* 0x00008a0000067ab9 */ /* 0x000fe20000000800 */
[----:B------:R-:W-:-:S02]  /*77940*/  PRMT R6, R187, 0x7773, RZ ;  /* 0x00007773bb067816 */ /* 0x000fc400000000ff */
[----:B------:R-:W-:Y:S02]  /*77950*/  PRMT R7, R186, 0x7770, RZ ;  /* 0x00007770ba077816 */ /* 0x000fe400000000ff */
[----:B------:R-:W-:Y:S01]  /*77960*/  ISETP.GE.AND P1, PT, R178, UR4, PT ;  /* 0x00000004b2007c0c */ /* 0x000fe2000bf26270 */
[----:B------:R-:W-:Y:S02]  /*77970*/  ULDC UR4, c[0x0][0x228] ;  /* 0x00008a0000047ab9 */ /* 0x000fe40000000800 */
[----:B------:R0:W-:Y:S01]  /*77980*/  @P0 STG.E.U8 desc[UR44][R192.64], R6 ;  /* 0x00000006c0000986 */ /* 0x0001e2000c10112c */
[----:B------:R-:W-:Y:S01]  /*77990*/  ISETP.LT.AND P5, PT, R2, UR4, !P2 ;  /* 0x0000000402007c0c */ /* 0x000fe2000d7a1270 */
[----:B------:R-:W-:Y:S02]  /*779a0*/  ULDC UR4, c[0x0][0x22c] ;  /* 0x00008b0000047ab9 */ /* 0x000fe40000000800 */
[----:B------:R1:W-:Y:S01]  /*779b0*/  @P6 STG.E.U8 desc[UR44][R190.64], R7 ;  /* 0x00000007be006986 */ /* 0x0003e2000c10112c */
[----:B0-----:R-:W-:-:S02]  /*779c0*/  PRMT R6, R186, 0x7771, RZ ;  /* 0x00007771ba067816 */ /* 0x001fc400000000ff */
[----:B------:R-:W-:Y:S01]  /*779d0*/  ISETP.LT.AND P2, PT, R3, UR6, !P2 ;  /* 0x0000000603007c0c */ /* 0x000fe2000d741270 */
[----:B------:R-:W-:Y:S01]  /*779e0*/  ULDC UR6, c[0x0][0x228] ;  /* 0x00008a0000067ab9 */ /* 0x000fe20000000800 */
[----:B------:R-:W-:Y:S01]  /*779f0*/  ISETP.LT.AND P6, PT, R2, UR8, !P1 ;  /* 0x0000000802007c0c */ /* 0x000fe2000cfc1270 */
[----:B------:R-:W-:Y:S01]  /*77a00*/  VIADD R178, R0, 0x170 ;  /* 0x0000017000b27836 */ /* 0x000fe20000000000 */
[----:B-1----:R-:W-:Y:S01]  /*77a10*/  PRMT R7, R186, 0x7772, RZ ;  /* 0x00007772ba077816 */ /* 0x002fe200000000ff */
[----:B------:R-:W-:Y:S01]  /*77a20*/  ULDC UR8, c[0x0][0x228] ;  /* 0x00008a0000087ab9 */ /* 0x000fe20000000800 */
[----:B----4-:R0:W-:Y:S04]  /*77a30*/  @P3 STG.E.U8 desc[UR44][R184.64], R6 ;  /* 0x00000006b8003986 */ /* 0x0101e8000c10112c */
[----:B0-----:R-:W4:Y:S01]  /*77a40*/  LDL.LU.64 R184, [R1+0x6b0] ;  /* 0x0006b00001b87983 */ /* 0x001f220000300a00 */
[----:B------:R-:W-:-:S03]  /*77a50*/  VIADD R6, R0, 0x16d ;  /* 0x0000016d00067836 */ /* 0x000fc60000000000 */
[----:B------:R-:W4:Y:S02]  /*77a60*/  LDL.LU R187, [R1+0x3c] ;  /* 0x00003c0001bb7983 */ /* 0x000f240000300800 */
[----:B------:R-:W-:Y:S01]  /*77a70*/  ISETP.GE.AND P0, PT, R6, UR4, PT ;  /* 0x0000000406007c0c */ /* 0x000fe2000bf06270 */
[----:B------:R-:W-:Y:S01]  /*77a80*/  VIADD R6, R0, 0x16e ;  /* 0x0000016e00067836 */ /* 0x000fe20000000000 */
[----:B------:R-:W-:-:S04]  /*77a90*/  ULDC UR4, c[0x0][0x22c] ;  /* 0x00008b0000047ab9 */ /* 0x000fc80000000800 */
[----:B------:R-:W-:Y:S01]  /*77aa0*/  ISETP.GE.AND P3, PT, R6, UR4, PT ;  /* 0x0000000406007c0c */ /* 0x000fe2000bf66270 */
[----:B------:R-:W-:Y:S01]  /*77ab0*/  ULDC UR4, c[0x0][0x228] ;  /* 0x00008a0000047ab9 */ /* 0x000fe20000000800 */
[----:B---3--:R0:W-:Y:S01]  /*77ac0*/  @P5 STG.E.U8 desc[UR44][R180.64], R7 ;  /* 0x00000007b4005986 */ /* 0x0081e2000c10112c */
[----:B------:R-:W-:-:S03]  /*77ad0*/  PRMT R6, R237, 0x7770, RZ ;  /* 0x00007770ed067816 */ /* 0x000fc600000000ff */
[----:B0-----:R-:W3:Y:S01]  /*77ae0*/  LDL.LU.64 R180, [R1+0x6a8] ;  /* 0x0006a80001b47983 */ /* 0x001ee20000300a00 */
[----:B------:R-:W-:-:S03]  /*77af0*/  PRMT R7, R186, 0x7773, RZ ;  /* 0x00007773ba077816 */ /* 0x000fc600000000ff */
[----:B------:R-:W3:Y:S04]  /*77b00*/  LDL.LU.64 R192, [R1+0x6a0] ;  /* 0x0006a00001c07983 */ /* 0x000ee80000300a00 */
[----:B------:R-:W-:Y:S04]  /*77b10*/  @P2 STG.E.U8 desc[UR44][R188.64], R7 ;  /* 0x00000007bc002986 */ /* 0x000fe8000c10112c */
[----:B------:R-:W3:Y:S04]  /*77b20*/  LDL.LU.64 R190, [R1+0x698] ;  /* 0x0006980001be7983 */ /* 0x000ee80000300a00 */
[----:B--2---:R0:W-:Y:S04]  /*77b30*/  @P6 STG.E.U8 desc[UR44][R182.64], R6 ;  /* 0x00000006b6006986 */ /* 0x0041e8000c10112c */
[----:B0-----:R-:W2:Y:S01]  /*77b40*/  LDL.LU.64 R182, [R1+0x690] ;  /* 0x0006900001b67983 */ /* 0x001ea20000300a00 */
[----:B------:R-:W-:Y:S01]  /*77b50*/  ISETP.LT.AND P1, PT, R3, UR4, !P1 ;  /* 0x0000000403007c0c */ /* 0x000fe2000cf21270 */
[----:B------:R-:W-:Y:S01]  /*77b60*/  VIADD R7, R0, 0x16f ;  /* 0x0000016f00077836 */ /* 0x000fe20000000000 */
[----:B------:R-:W-:Y:S01]  /*77b70*/  PRMT R6, R237, 0x7771, RZ ;  /* 0x00007771ed067816 */ /* 0x000fe200000000ff */
[----:B------:R-:W-:Y:S01]  /*77b80*/  ULDC UR4, c[0x0][0x22c] ;  /* 0x00008b0000047ab9 */ /* 0x000fe20000000800 */
[----:B------:R-:W-:Y:S01]  /*77b90*/  ISETP.LT.AND P5, PT, R2, UR6, !P0 ;  /* 0x0000000602007c0c */ /* 0x000fe2000c7a1270 */
[----:B------:R-:W-:-:S02]  /*77ba0*/  ULDC UR6, c[0x0][0x228] ;  /* 0x00008a0000067ab9 */ /* 0x000fc40000000800 */
[----:B------:R-:W-:Y:S01]  /*77bb0*/  ISETP.LT.AND P0, PT, R3, UR6, !P0 ;  /* 0x0000000603007c0c */ /* 0x000fe2000c701270 */
[----:B------:R-:W-:Y:S01]  /*77bc0*/  ULDC UR6, c[0x0][0x228] ;  /* 0x00008a0000067ab9 */ /* 0x000fe20000000800 */
[----:B------:R-:W-:Y:S01]  /*77bd0*/  ISETP.GE.AND P2, PT, R7, UR4, PT ;  /* 0x0000000407007c0c */ /* 0x000fe2000bf46270 */
[----:B------:R-:W-:Y:S02]  /*77be0*/  ULDC UR4, c[0x0][0x228] ;  /* 0x00008a0000047ab9 */ /* 0x000fe40000000800 */
[----:B------:R-:W-:Y:S01]  /*77bf0*/  ISETP.LT.AND P6, PT, R2, UR4, !P3 ;  /* 0x0000000402007c0c */ /* 0x000fe2000dfc1270 */
[----:B------:R-:W-:Y:S01]  /*77c00*/  ULDC UR4, c[0x0][0x22c] ;  /* 0x00008b0000047ab9 */ /* 0x000fe20000000800 */
[----:B------:R-:W-:Y:S01]  /*77c10*/  ISETP.LT.AND P3, PT, R3, UR6, !P3 ;  /* 0x0000000603007c0c */ /* 0x000fe2000df61270 */
[----:B------:R-:W-:Y:S01]  /*77c20*/  ULDC UR6, c[0x0][0x228] ;  /* 0x00008a0000067ab9 */ /* 0x000fe20000000800 */
[C---:B------:R-:W-:Y:S01]  /*77c30*/  PRMT R7, R237.reuse, 0x7772, RZ ;  /* 0x00007772ed077816 */ /* 0x040fe200000000ff */
[----:B----4-:R0:W-:Y:S04]  /*77c40*/  @P1 STG.E.U8 desc[UR44][R184.64], R6 ;  /* 0x00000006b8001986 */ /* 0x0101e8000c10112c */
        /* <DEDUP_REMOVED lines=9> */
[----:B------:R-:W-:Y:S04]  /*77ce0*/  @P6 STG.E.U8 desc[UR44][R190.64], R7 ;  /* 0x00000007be006986 */ /* 0x000fe8000c10112c */
[----:B--2---:R0:W-:Y:S04]  /*77cf0*/  @P3 STG.E.U8 desc[UR44][R182.64], R6 ;  /* 0x00000006b6003986 */ /* 0x0041e8000c10112c */
[----:B0-----:R-:W2:Y:S01]  /*77d00*/  LDL.LU.64 R182, [R1+0x670] ;  /* 0x0006700001b67983 */ /* 0x001ea20000300a00 */
[----:B------:R-:W-:Y:S01]  /*77d10*/  ISETP.GE.AND P1, PT, R178, UR4, PT ;  /* 0x00000004b2007c0c */ /* 0x000fe2000bf26270 */
[----:B------:R-:W-:-:S02]  /*77d20*/  ULDC UR4, c[0x0][0x228] ;  /* 0x00008a0000047ab9 */ /* 0x000fc40000000800 */
[----:B------:R-:W-:Y:S01]  /*77d30*/  ISETP.LT.AND P5, PT, R2, UR4, !P2 ;  /* 0x0000000402007c0c */ /* 0x000fe2000d7a1270 */
[----:B------:R-:W-:Y:S01]  /*77d40*/  VIADD R6, R0, 0x171 ;  /* 0x0000017100067836 */ /* 0x000fe20000000000 */
[----:B------:R-:W-:Y:S01]  /*77d50*/  ULDC UR4, c[0x0][0x22c] ;  /* 0x00008b0000047ab9 */ /* 0x000fe20000000800 */
[----:B------:R-:W-:Y:S01]  /*77d60*/  PRMT R7, R187, 0x7772, RZ ;  /* 0x00007772bb077816 */ /* 0x000fe200000000ff */
[----:B------:R-:W2:Y:S01]  /*77d70*/  LDL.LU R237, [R1+0x24] ;  /* 0x0000240001ed7983 */ /* 0x000ea20000300800 */
[----:B------:R-:W-:Y:S01]  /*77d80*/  ISETP.LT.AND P2, PT, R3, UR6, !P2 ;  /* 0x0000000603007c0c */ /* 0x000fe2000d741270 */
[----:B------:R-:W-:Y:S01]  /*77d90*/  ULDC UR6, c[0x0][0x228] ;  /* 0x00008a0000067ab9 */ /* 0x000fe20000000800 */
[----:B------:R-:W-:Y:S01]  /*77da0*/  ISETP.GE.AND P0, PT, R6, UR4, PT ;  /* 0x0000000406007c0c */ /* 0x000fe2000bf06270 */
[----:B------:R-:W-:Y:S01]  /*77db0*/  VIADD R6, R0, 0x172 ;  /* 0x0000017200067836 */ /* 0x000fe20000000000 */
[----:B------:R-:W-:Y:S01]  /*77dc0*/  ISETP.LT.AND P6, PT, R2, UR8, !P1 ;  /* 0x0000000802007c0c */ /* 0x000fe2000cfc1270 */
[----:B------:R-:W-:Y:S01]  /*77dd0*/  ULDC UR4, c[0x0][0x22c] ;  /* 0x00008b0000047ab9 */ /* 0x000fe20000000800 */
[----:B------:R-:W-:Y:S01]  /*77de0*/  VIADD R178, R0, 0x174 ;  /* 0x0000017400b27836 */ /* 0x000fe20000000000 */
[----:B------:R-:W-:Y:S01]  /*77df0*/  ULDC UR8, c[0x0][0x228] ;  /* 0x00008a0000087ab9 */ /* 0x000fe20000000800 */
[----:B------:R-:W-:Y:S01]  /*77e00*/  ISETP.GE.AND P3, PT, R6, UR4, PT ;  /* 0x0000000406007c0c */ /* 0x000fe2000bf66270 */
[----:B------:R-:W-:-:S02]  /*77e10*/  ULDC UR4, c[0x0][0x228] ;  /* 0x00008a0000047ab9 */ /* 0x000fc40000000800 */
[----:B------:R-:W-:Y:S01]  /*77e20*/  ISETP.LT.AND P1, PT, R3, UR4, !P1 ;  /* 0x0000000403007c0c */ /* 0x000fe2000cf21270 */
[----:B------:R-:W-:Y:S01]  /*77e30*/  ULDC UR4, c[0x0][0x22c] ;  /* 0x00008b0000047ab9 */ /* 0x000fe20000000800 */
[----:B----4-:R0:W-:Y:S01]  /*77e40*/  @P5 STG.E.U8 desc[UR44][R184.64], R7 ;  /* 0x00000007b8005986 */ /* 0x0101e2000c10112c */
[----:B------:R-:W-:-:S03]  /*77e50*/  PRMT R6, R186, 0x7770, RZ ;  /* 0x00007770ba067816 */ /* 0x000fc600000000ff */
        /* <DEDUP_REMOVED lines=44> */
[----:B------:R-:W2:Y:S01]  /*78120*/  LDL.LU.64 R192, [R1+0x620] ;  /* 0x0006200001c07983 */ /* 0x000ea20000300a00 */
[----:B------:R-:W-:Y:S01]  /*78130*/  ISETP.GE.AND P0, PT, R6, UR4, PT ;  /* 0x0000000406007c0c */ /* 0x000fe2000bf06270 */
[C---:B------:R-:W-:Y:S01]  /*78140*/  VIADD R6, R0.reuse, 0x176 ;  /* 0x0000017600067836 */ /* 0x040fe20000000000 */
[----:B------:R-:W-:Y:S01]  /*78150*/  ULDC UR4, c[0x0][0x22c] ;  /* 0x00008b0000047ab9 */ /* 0x000fe20000000800 */
[----:B------:R-:W-:Y:S01]  /*78160*/  PRMT R7, R237, 0x7773, RZ ;  /* 0x00007773ed077816 */ /* 0x000fe200000000ff */
[----:B------:R-:W2:Y:S01]  /*78170*/  LDL.LU R186, [R1+0x2c] ;  /* 0x00002c0001ba7983 */ /* 0x000ea20000300800 */
        /* <DEDUP_REMOVED lines=45> */
[----:B----4-:R0:W-:Y:S02]  /*78450*/  @P3 STG.E.U8 desc[UR44][R184.64], R6 ;  /* 0x00000006b8003986 */ /* 0x0101e4000c10112c */
[----:B0-----:R-:W-:Y:S02]  /*78460*/  VIADD R6, R0, 0x179 ;  /* 0x0000017900067836 */ /* 0x001fe40000000000 */
[----:B------:R-:W4:Y:S03]  /*78470*/  LDL.LU.64 R184, [R1+0x5f0] ;  /* 0x0005f00001b87983 */ /* 0x000f260000300a00 */
[----:B------:R-:W-:Y:S01]  /*78480*/  ISETP.GE.AND P0, PT, R6, UR4, PT ;  /* 0x0000000406007c0c */ /* 0x000fe2000bf06270 */
[----:B------:R-:W-:Y:S01]  /*78490*/  VIADD R6, R0, 0x17a ;  /* 0x0000017a00067836 */ /* 0x000fe20000000000 */
[----:B------:R-:W-:Y:S01]  /*784a0*/  ULDC UR4, c[0x0][0x22c] ;  /* 0x00008b0000047ab9 */ /* 0x000fe20000000800 */
[----:B------:R-:W4:Y:S03]  /*784b0*/  LDL.LU R187, [R1+0x14] ;  /* 0x0000140001bb7983 */ /* 0x000f260000300800 */
        /* <DEDUP_REMOVED lines=11> */
[C---:B------:R-:W-:Y:S01]  /*78570*/  ISETP.LT.AND P1, PT, R3.reuse, UR4, !P1 ;  /* 0x0000000403007c0c */ /* 0x040fe2000cf21270 */
[----:B------:R-:W-:Y:S01]  /*78580*/  VIADD R7, R0, 0x17b ;  /* 0x0000017b00077836 */ /* 0x000fe20000000000 */
[C---:B------:R-:W-:Y:S01]  /*78590*/  ISETP.LT.AND P5, PT, R2.reuse, UR6, !P0 ;  /* 0x0000000602007c0c */ /* 0x040fe2000c7a1270 */
[----:B------:R-:W-:Y:S01]  /*785a0*/  ULDC UR6, c[0x0][0x228] ;  /* 0x00008a0000067ab9 */ /* 0x000fe20000000800 */
[----:B------:R-:W-:Y:S01]  /*785b0*/  ULDC UR4, c[0x0][0x22c] ;  /* 0x00008b0000047ab9 */ /* 0x000fe20000000800 */
[----:B------:R-:W-:Y:S01]  /*785c0*/  ISETP.LT.AND P0, PT, R3, UR6, !P0 ;  /* 0x0000000603007c0c */ /* 0x000fe2000c701270 */
[----:B------:R-:W2:Y:S01]  /*785d0*/  LDL.LU.64 R188, [R1+0x5c8] ;  /* 0x0005c80001bc7983 */ /* 0x000ea20000300a00 */
[----:B------:R-:W-:Y:S01]  /*785e0*/  PRMT R6, R237, 0x7771, RZ ;  /* 0x00007771ed067816 */ /* 0x000fe200000000ff */
[----:B------:R-:W-:Y:S01]  /*785f0*/  ULDC UR6, c[0x0][0x228] ;  /* 0x00008a0000067ab9 */ /* 0x000fe20000000800 */
[----:B------:R-:W-:Y:S01]  /*78600*/  ISETP.GE.AND P2, PT, R7, UR4, PT ;  /* 0x0000000407007c0c */ /* 0x000fe2000bf46270 */
[----:B------:R-:W-:Y:S01]  /*78610*/  ULDC UR4, c[0x0][0x228] ;  /* 0x00008a0000047ab9 */ /* 0x000fe20000000800 */
[----:B------:R-:W2:Y:S01]  /*78620*/  LDL.LU R186, [R1+0x18] ;  /* 0x0000180001ba7983 */ /* 0x000ea20000300800 */
[----:B------:R-:W-:Y:S01]  /*78630*/  ISETP.LT.AND P6, PT, R2, UR4, !P3 ;  /* 0x0000000402007c0c */ /* 0x000fe2000dfc1270 */
[----:B------:R-:W-:Y:S01]  /*78640*/  ULDC UR4, c[0x0][0x22c] ;  /* 0x00008b0000047ab9 */ /* 0x000fe20000000800 */
[----:B------:R-:W-:Y:S01]  /*78650*/  ISETP.LT.AND P3, PT, R3, UR6, !P3 ;  /* 0x0000000603007c0c */ /* 0x000fe2000df61270 */
[----:B------:R-:W-:Y:S01]  /*78660*/  ULDC UR6, c[0x0][0x228] ;  /* 0x00008a0000067ab9 */ /* 0x000fe20000000800 */
[C---:B------:R-:W-:Y:S01]  /*78670*/  PRMT R7, R237.reuse, 0x7772, RZ ;  /* 0x00007772ed077816 */ /* 0x040fe200000000ff */
[----:B----4-:R0:W-:Y:S02]  /*78680*/  @P1 STG.E.U8 desc[UR44][R184.64], R6 ;  /* 0x00000006b8001986 */ /* 0x0101e4000c10112c */
[----:B0-----:R-:W-:-:S02]  /*78690*/  PRMT R6, R237, 0x7773, RZ ;  /* 0x00007773ed067816 */ /* 0x001fc400000000ff */
[----:B------:R-:W4:Y:S04]  /*786a0*/  LDL.LU.64 R184, [R1+0x5c0] ;  /* 0x0005c00001b87983 */ /* 0x000f280000300a00 */
[----:B---3--:R0:W-:Y:S04]  /*786b0*/  @P5 STG.E.U8 desc[UR44][R180.64], R7 ;  /* 0x00000007b4005986 */ /* 0x0081e8000c10112c */
[----:B------:R1:W-:Y:S01]  /*786c0*/  @P0 STG.E.U8 desc[UR44][R192.64], R6 ;  /* 0x00000006c0000986 */ /* 0x0003e2000c10112c */
[----:B0-----:R-:W-:-:S03]  /*786d0*/  PRMT R7, R187, 0x7770, RZ ;  /* 0x00007770bb077816 */ /* 0x001fc600000000ff */
[----:B------:R-:W3:Y:S01]  /*786e0*/  LDL.LU.64 R180, [R1+0x5b8] ;  /* 0x0005b80001b47983 */ /* 0x000ee20000300a00 */
[----:B-1----:R-:W-:-:S03]  /*786f0*/  PRMT R6, R187, 0x7771, RZ ;  /* 0x00007771bb067816 */ /* 0x002fc600000000ff */
[----:B------:R-:W-:Y:S04]  /*78700*/  @P6 STG.E.U8 desc[UR44][R190.64], R7 ;  /* 0x00000007be006986 */ /* 0x000fe8000c10112c */
[----:B--2---:R0:W-:Y:S04]  /*78710*/  @P3 STG.E.U8 desc[UR44][R182.64], R6 ;  /* 0x00000006b6003986 */ /* 0x0041e8000c10112c */
[----:B0-----:R-:W2:Y:S04]  /*78720*/  LDL.LU.64 R182, [R1+0x5b0] ;  /* 0x0005b00001b67983 */ /* 0x001ea80000300a00 */
[----:B------:R-:W2:Y:S01]  /*78730*/  LDL.LU.64 R192, [R1+0x5a8] ;  /* 0x0005a80001c07983 */ /* 0x000ea20000300a00 */
[----:B------:R-:W-:Y:S01]  /*78740*/  ISETP.GE.AND P1, PT, R178, UR4, PT ;  /* 0x00000004b2007c0c */ /* 0x000fe2000bf26270 */
[----:B------:R-:W-:-:S02]  /*78750*/  ULDC UR4, c[0x0][0x228] ;  /* 0x00008a0000047ab9 */ /* 0x000fc40000000800 */
[----:B------:R-:W-:Y:S01]  /*78760*/  ISETP.LT.AND P5, PT, R2, UR4, !P2 ;  /* 0x0000000402007c0c */ /* 0x000fe2000d7a1270 */
[----:B------:R-:W-:Y:S01]  /*78770*/  VIADD R6, R0, 0x17d ;  /* 0x0000017d00067836 */ /* 0x000fe20000000000 */
[----:B------:R-:W-:Y:S01]  /*78780*/  ULDC UR4, c[0x0][0x22c] ;  /* 0x00008b0000047ab9 */ /* 0x000fe20000000800 */
[----:B------:R-:W-:Y:S01]  /*78790*/  ISETP.LT.AND P2, PT, R3, UR6, !P2 ;  /* 0x0000000603007c0c */ /* 0x000fe2000d741270 */
[----:B------:R-:W-:Y:S01]  /*787a0*/  ULDC UR6, c[0x0][0x228] ;  /* 0x00008a0000067ab9 */ /* 0x000fe20000000800 */
[----:B------:R-:W-:Y:S01]  /*787b0*/  PRMT R7, R187, 0x7772, RZ ;  /* 0x00007772bb077816 */ /* 0x000fe200000000ff */
[----:B------:R-:W2:Y:S01]  /*787c0*/  LDL.LU.64 R190, [R1+0x5a0] ;  /* 0x0005a00001be7983 */ /* 0x000ea20000300a00 */
[----:B------:R-:W-:Y:S01]  /*787d0*/  ISETP.GE.AND P0, PT, R6, UR4, PT ;  /* 0x0000000406007c0c */ /* 0x000fe2000bf06270 */
[----:B------:R-:W-:Y:S01]  /*787e0*/  VIADD R6, R0, 0x17e ;  /* 0x0000017e00067836 */ /* 0x000fe20000000000 */
[----:B------:R-:W-:Y:S01]  /*787f0*/  ISETP.LT.AND P6, PT, R2, UR8, !P1 ;  /* 0x0000000802007c0c */ /* 0x000fe2000cfc1270 */
[----:B------:R-:W-:Y:S01]  /*78800*/  ULDC UR4, c[0x0][0x22c] ;  /* 0x00008b0000047ab9 */ /* 0x000fe20000000800 */
[----:B------:R-:W2:Y:S01]  /*78810*/  LDL.LU R237, [R1+0x1c] ;  /* 0x00001c0001ed7983 */ /* 0x000ea20000300800 */
[----:B------:R-:W-:Y:S01]  /*78820*/  VIADD R178, R0, 0x180 ;  /* 0x0000018000b27836 */ /* 0x000fe20000000000 */
[----:B------:R-:W-:Y:S01]  /*78830*/  ISETP.GE.AND P3, PT, R6, UR4, PT ;  /* 0x0000000406007c0c */ /* 0x000fe2000bf66270 */
[----:B------:R-:W-:Y:S01]  /*78840*/  ULDC UR4, c[0x0][0x228] ;  /* 0x00008a0000047ab9 */ /* 0x000fe20000000800 */
[----:B------:R0:W-:Y:S01]  /*78850*/  @P5 STG.E.U8 desc[UR44][R188.64], R7 ;  /* 0x00000007bc005986 */ /* 0x0001e2000c10112c */
[----:B------:R-:W-:Y:S01]  /*78860*/  ISETP.LT.AND P1, PT, R3, UR4, !P1 ;  /* 0x0000000403007c0c */ /* 0x000fe2000cf21270 */
[----:B------:R-:W-:Y:S01]  /*78870*/  ULDC UR4, c[0x0][0x22c] ;  /* 0x00008b0000047ab9 */ /* 0x000fe20000000800 */
[----:B------:R-:W-:Y:S01]  /*78880*/  PRMT R6, R186, 0x7770, RZ ;  /* 0x00007770ba067816 */ /* 0x000fe200000000ff */
[----:B------:R-:W-:Y:S01]  /*78890*/  ULDC UR8, c[0x0][0x228] ;  /* 0x00008a0000087ab9 */ /* 0x000fe20000000800 */
[----:B------:R-:W-:Y:S01]  /*788a0*/  ISETP.LT.AND P5, PT, R2, UR6, !P0 ;  /* 0x0000000602007c0c */ /* 0x000fe2000c7a1270 */
[----:B------:R-:W-:Y:S01]  /*788b0*/  ULDC UR6, c[0x0][0x228] ;  /* 0x00008a0000067ab9 */ /* 0x000fe20000000800 */
[----:B0-----:R-:W-:-:S05]  /*788c0*/  PRMT R7, R187, 0x7773, RZ ;  /* 0x00007773bb077816 */ /* 0x001fca00000000ff */
[----:B----4-:R0:W-:Y:S02]  /*788d0*/  @P2 STG.E.U8 desc[UR44][R184.64], R7 ;  /* 0x00000007b8002986 */ /* 0x0101e4000c10112c */
[----:B0-----:R-:W-:-:S05]  /*788e0*/  VIADD R7, R0, 0x17f ;  /* 0x0000017f00077836 */ /* 0x001fca0000000000 */
[----:B------:R-:W-:Y:S01]  /*788f0*/  ISETP.GE.AND P2, PT, R7, UR4, PT ;  /* 0x0000000407007c0c */ /* 0x000fe2000bf46270 */
[----:B------:R-:W-:Y:S01]  /*78900*/  ULDC UR4, c[0x0][0x228] ;  /* 0x00008a0000047ab9 */ /* 0x000fe20000000800 */
[----:B------:R-:W-:Y:S01]  /*78910*/  PRMT R7, R186, 0x7772, RZ ;  /* 0x00007772ba077816 */ /* 0x000fe200000000ff */
[----:B---3--:R0:W-:Y:S01]  /*78920*/  @P6 STG.E.U8 desc[UR44][R180.64], R6 ;  /* 0x00000006b4006986 */ /* 0x0081e2000c10112c */
[----:B------:R-:W-:Y:S01]  /*78930*/  ISETP.LT.AND P6, PT, R2, UR4, !P3 ;  /* 0x0000000402007c0c */ /* 0x000fe2000dfc1270 */
[----:B------:R-:W-:Y:S01]  /*78940*/  ULDC UR4, c[0x0][0x22c] ;  /* 0x00008b0000047ab9 */ /* 0x000fe20000000800 */
[----:B0-----:R-:W-:Y:S01]  /*78950*/  PRMT R6, R186, 0x7771, RZ ;  /* 0x00007771ba067816 */ /* 0x001fe200000000ff */
[----:B------:R-:W3:Y:S04]  /*78960*/  LDL.LU.64 R180, [R1+0x590] ;  /* 0x0005900001b47983 */ /* 0x000ee80000300a00 */
[----:B------:R-:W4:Y:S04]  /*78970*/  LDL.LU.64 R184, [R1+0x588] ;  /* 0x0005880001b87983 */ /* 0x000f280000300a00 */
[----:B------:R-:W4:Y:S04]  /*78980*/  LDL.LU.64 R188, [R1+0x580] ;  /* 0x0005800001bc7983 */ /* 0x000f280000300a00 */
[----:B--2---:R0:W-:Y:S01]  /*78990*/  @P1 STG.E.U8 desc[UR44][R182.64], R6 ;  /* 0x00000006b6001986 */ /* 0x0041e2000c10112c */
[----:B------:R-:W-:Y:S01]  /*789a0*/  ISETP.GE.AND P1, PT, R178, UR4, PT ;  /* 0x00000004b2007c0c */ /* 0x000fe2000bf26270 */
[----:B------:R-:W-:-:S02]  /*789b0*/  ULDC UR4, c[0x0][0x228] ;  /* 0x00008a0000047ab9 */ /* 0x000fc40000000800 */
[----:B------:R1:W-:Y:S04]  /*789c0*/  @P5 STG.E.U8 desc[UR44][R192.64], R7 ;  /* 0x00000007c0005986 */ /* 0x0003e8000c10112c */
[----:B0-----:R-:W2:Y:S04]  /*789d0*/  LDL.LU.64 R182, [R1+0x578] ;  /* 0x0005780001b67983 */ /* 0x001ea80000300a00 */
[----:B------:R-:W2:Y:S04]  /*789e0*/  LDL.LU R187, [R1+0x70] ;  /* 0x0000700001bb7983 */ /* 0x000ea80000300800 */
[----:B-1----:R-:W2:Y:S04]  /*789f0*/  LDL.LU.64 R192, [R1+0x1bb8] ;  /* 0x001bb80001c07983 */ /* 0x002ea80000300a00 */
[----:B------:R-:W3:Y:S01]  /*78a00*/  LDL.LU.64 R178, [R1+0x598] ;  /* 0x0005980001b27983 */ /* 0x000ee20000300a00 */
[----:B------:R-:W-:Y:S01]  /*78a10*/  ISETP.LT.AND P0, PT, R3, UR6, !P0 ;  /* 0x0000000603007c0c */ /* 0x000fe2000c701270 */
[----:B------:R-:W-:-:S02]  /*78a20*/  ULDC UR6, c[0x0][0x228] ;  /* 0x00008a0000067ab9 */ /* 0x000fc40000000800 */
[----:B------:R-:W-:Y:S01]  /*78a30*/  ISETP.LT.AND P3, PT, R3, UR6, !P3 ;  /* 0x0000000603007c0c */ /* 0x000fe2000df61270 */
[----:B------:R-:W-:Y:S01]  /*78a40*/  ULDC UR6, c[0x0][0x228] ;  /* 0x00008a0000067ab9 */ /* 0x000fe20000000800 */
[----:B------:R-:W-:Y:S02]  /*78a50*/  PRMT R6, R186, 0x7773, RZ ;  /* 0x00007773ba067816 */ /* 0x000fe400000000ff */
[----:B------:R-:W-:Y:S01]  /*78a60*/  ISETP.LT.AND P5, PT, R2, UR4, !P2 ;  /* 0x0000000402007c0c */ /* 0x000fe2000d7a1270 */
[----:B------:R-:W-:Y:S01]  /*78a70*/  ULDC UR4, c[0x0][0x22c] ;  /* 0x00008b0000047ab9 */ /* 0x000fe20000000800 */
[----:B------:R-:W-:-:S04]  /*78a80*/  PRMT R7, R237, 0x7770, RZ ;  /* 0x00007770ed077816 */ /* 0x000fc800000000ff */
[----:B------:R0:W-:Y:S02]  /*78a90*/  @P0 STG.E.U8 desc[UR44][R190.64], R6 ;  /* 0x00000006be000986 */ /* 0x0001e4000c10112c */
[C---:B0-----:R-:W-:Y:S02]  /*78aa0*/  PRMT R6, R237.reuse, 0x7771, RZ ;  /* 0x00007771ed067816 */ /* 0x041fe400000000ff */
[----:B------:R-:W2:Y:S04]  /*78ab0*/  LDL.LU.64 R190, [R1+0x1bb0] ;  /* 0x001bb00001be7983 */ /* 0x000ea80000300a00 */
[----:B---3--:R0:W-:Y:S04]  /*78ac0*/  @P6 STG.E.U8 desc[UR44][R178.64], R7 ;  /* 0x00000007b2006986 */ /* 0x0081e8000c10112c */
[----:B------:R1:W-:Y:S01]  /*78ad0*/  @P3 STG.E.U8 desc[UR44][R180.64], R6 ;  /* 0x00000006b4003986 */ /* 0x0003e2000c10112c */
[----:B0-----:R-:W-:-:S03]  /*78ae0*/  PRMT R7, R237, 0x7772, RZ ;  /* 0x00007772ed077816 */ /* 0x001fc600000000ff */
[----:B-1----:R-:W3:Y:S04]  /*78af0*/  LDL.LU.64 R180, [R1+0x570] ;  /* 0x0005700001b47983 */ /* 0x002ee80000300a00 */
[----:B----4-:R0:W-:Y:S04]  /*78b00*/  @P5 STG.E.U8 desc[UR44][R184.64], R7 ;  /* 0x00000007b8005986 */ /* 0x0101e8000c10112c */
[----:B0-----:R-:W4:Y:S01]  /*78b10*/  LDL.LU.64 R184, [R1+0x568] ;  /* 0x0005680001b87983 */ /* 0x001f220000300a00 */
[----:B------:R-:W-:Y:S01]  /*78b20*/  VIADD R6, R0, 0x181 ;  /* 0x0000018100067836 */ /* 0x000fe20000000000 */
[----:B------:R-:W-:Y:S01]  /*78b30*/  ISETP.LT.AND P2, PT, R3, UR6, !P2 ;  /* 0x0000000603007c0c */ /* 0x000fe2000d741270 */
[----:B------:R-:W-:-:S03]  /*78b40*/  ULDC UR6, c[0x0][0x228] ;  /* 0x00008a0000067ab9 */ /* 0x000fc60000000800 */
[----:B------:R-:W-:Y:S01]  /*78b50*/  ISETP.GE.AND P0, PT, R6, UR4, PT ;  /* 0x0000000406007c0c */ /* 0x000fe2000bf06270 */
[----:B------:R-:W-:Y:S01]  /*78b60*/  VIADD R6, R0, 0x182 ;  /* 0x0000018200067836 */ /* 0x000fe20000000000 */
[----:B------:R-:W-:Y:S01]  /*78b70*/  ISETP.LT.AND P6, PT, R2, UR8, !P1 ;  /* 0x0000000802007c0c */ /* 0x000fe2000cfc1270 */
[----:B------:R-:W-:Y:S01]  /*78b80*/  ULDC UR4, c[0x0][0x22c] ;  /* 0x00008b0000047ab9 */ /* 0x000fe20000000800 */
[----:B------:R-:W-:Y:S01]  /*78b90*/  PRMT R7, R237, 0x7773, RZ ;  /* 0x00007773ed077816 */ /* 0x000fe200000000ff */
[----:B------:R-:W-:Y:S01]  /*78ba0*/  VIADD R178, R0, 0x184 ;  /* 0x0000018400b27836 */ /* 0x000fe20000000000 */
[----:B------:R-:W-:Y:S01]  /*78bb0*/  ISETP.GE.AND P3, PT, R6, UR4, PT ;  /* 0x0000000406007c0c */ /* 0x000fe2000bf66270 */
[----:B------:R-:W-:Y:S01]  /*78bc0*/  ULDC UR4, c[0x0][0x228] ;  /* 0x00008a0000047ab9 */ /* 0x000fe20000000800 */
[----:B------:R-:W-:Y:S01]  /*78bd0*/  ISETP.LT.AND P5, PT, R2, UR6, !P0 ;  /* 0x0000000602007c0c */ /* 0x000fe2000c7a1270 */
[----:B------:R0:W-:Y:S01]  /*78be0*/  @P2 STG.E.U8 desc[UR44][R188.64], R7 ;  /* 0x00000007bc002986 */ /* 0x0001e2000c10112c */
[----:B------:R-:W-:Y:S01]  /*78bf0*/  ISETP.LT.AND P1, PT, R3, UR4, !P1 ;  /* 0x0000000403007c0c */ /* 0x000fe2000cf21270 */
[----:B------:R-:W-:Y:S01]  /*78c00*/  ULDC UR4, c[0x0][0x22c] ;  /* 0x00008b0000047ab9 */ /* 0x000fe20000000800 */
[----:B--2---:R-:W-:Y:S01]  /*78c10*/  PRMT R6, R187, 0x7770, RZ ;  /* 0x00007770bb067816 */ /* 0x004fe200000000ff */
[----:B------:R-:W2:Y:S01]  /*78c20*/  LDL.LU.64 R236, [R1+0x560] ;  /* 0x0005600001ec7983 */ /* 0x000ea20000300a00 */
[----:B------:R-:W-:Y:S01]  /*78c30*/  ULDC UR6, c[0x0][0x228] ;  /* 0x00008a0000067ab9 */ /* 0x000fe20000000800 */
[----:B------:R-:W-:-:S02]  /*78c40*/  ULDC UR8, c[0x0][0x228] ;  /* 0x00008a0000087ab9 */ /* 0x000fc40000000800 */
[----:B------:R1:W-:Y:S01]  /*78c50*/  @P6 STG.E.U8 desc[UR44][R182.64], R6 ;  /* 0x00000006b6006986 */ /* 0x0003e2000c10112c */
[----:B0-----:R-:W-:-:S03]  /*78c60*/  VIADD R7, R0, 0x183 ;  /* 0x0000018300077836 */ /* 0x001fc60000000000 */
[----:B------:R-:W2:Y:S02]  /*78c70*/  LDL.LU.64 R188, [R1+0x558] ;  /* 0x0005580001bc7983 */ /* 0x000ea40000300a00 */
[----:B------:R-:W-:Y:S01]  /*78c80*/  ISETP.GE.AND P2, PT, R7, UR4, PT ;  /* 0x0000000407007c0c */ /* 0x000fe2000bf46270 */
[----:B------:R-:W-:Y:S01]  /*78c90*/  ULDC UR4, c[0x0][0x228] ;  /* 0x00008a0000047ab9 */ /* 0x000fe20000000800 */
[C---:B-1----:R-:W-:Y:S01]  /*78ca0*/  PRMT R6, R187.reuse, 0x7771, RZ ;  /* 0x00007771bb067816 */ /* 0x042fe200000000ff */
[----:B------:R-:W2:Y:S01]  /*78cb0*/  LDL.LU.64 R182, [R1+0x550] ;  /* 0x0005500001b67983 */ /* 0x000ea20000300a00 */
[----:B------:R-:W-:Y:S02]  /*78cc0*/  PRMT R7, R187, 0x7772, RZ ;  /* 0x00007772bb077816 */ /* 0x000fe400000000ff */
[----:B------:R-:W-:Y:S01]  /*78cd0*/  ISETP.LT.AND P6, PT, R2, UR4, !P3 ;  /* 0x0000000402007c0c */ /* 0x000fe2000dfc1270 */
[----:B------:R-:W-:Y:S01]  /*78ce0*/  ULDC UR4, c[0x0][0x22c] ;  /* 0x00008b0000047ab9 */ /* 0x000fe20000000800 */
[----:B---3--:R0:W-:Y:S01]  /*78cf0*/  @P1 STG.E.U8 desc[UR44][R180.64], R6 ;  /* 0x00000006b4001986 */ /* 0x0081e2000c10112c */
[----:B------:R-:W-:Y:S01]  /*78d00*/  ISETP.GE.AND P1, PT, R178, UR4, PT ;  /* 0x00000004b2007c0c */ /* 0x000fe2000bf26270 */
[----:B------:R-:W-:-:S02]  /*78d10*/  ULDC UR4, c[0x0][0x228] ;  /* 0x00008a0000047ab9 */ /* 0x000fc40000000800 */
[----:B0-----:R-:W3:Y:S01]  /*78d20*/  LDL.LU.64 R180, [R1+0x548] ;  /* 0x0005480001b47983 */ /* 0x001ee20000300a00 */
[----:B------:R-:W-:-:S03]  /*78d30*/  PRMT R6, R187, 0x7773, RZ ;  /* 0x00007773bb067816 */ /* 0x000fc600000000ff */
[----:B------:R-:W3:Y:S04]  /*78d40*/  LDL.LU R179, [R1+0x78] ;  /* 0x0000780001b37983 */ /* 0x000ee80000300800 */
[----:B----4-:R0:W-:Y:S04]  /*78d50*/  @P5 STG.E.U8 desc[UR44][R184.64], R7 ;  /* 0x00000007b8005986 */ /* 0x0101e8000c10112c */
[----:B------:R-:W4:Y:S04]  /*78d60*/  LDL.LU.64 R186, [R1+0x540] ;  /* 0x0005400001ba7983 */ /* 0x000f280000300a00 */
[----:B0-----:R-:W4:Y:S04]  /*78d70*/  LDL.LU.64 R184, [R1+0x538] ;  /* 0x0005380001b87983 */ /* 0x001f280000300a00 */
[----:B------:R-:W3:Y:S01]  /*78d80*/  LDL.LU R178, [R1+0x74] ;  /* 0x0000740001b27983 */ /* 0x000ee20000300800 */
[----:B------:R-:W-:Y:S01]  /*78d90*/  ISETP.LT.AND P0, PT, R3, UR6, !P0 ;  /* 0x0000000603007c0c */ /* 0x000fe2000c701270 */
[----:B------:R-:W-:-:S02]  /*78da0*/  ULDC UR6, c[0x0][0x228] ;  /* 0x00008a0000067ab9 */ /* 0x000fc40000000800 */
[----:B------:R-:W-:Y:S01]  /*78db0*/  ISETP.LT.AND P3, PT, R3, UR6, !P3 ;  /* 0x0000000603007c0c */ /* 0x000fe2000df61270 */
[----:B------:R-:W-:-:S09]  /*78dc0*/  ULDC UR6, c[0x0][0x228] ;  /* 0x00008a0000067ab9 */ /* 0x000fd20000000800 */
[----:B--2---:R0:W-:Y:S01]  /*78dd0*/  @P0 STG.E.U8 desc[UR44][R236.64], R6 ;  /* 0x00000006ec000986 */ /* 0x0041e2000c10112c */
[----:B------:R-:W-:Y:S01]  /*78de0*/  ISETP.LT.AND P5, PT, R2, UR4, !P2 ;  /* 0x0000000402007c0c */ /* 0x000fe2000d7a1270 */
[----:B------:R-:W-:Y:S01]  /*78df0*/  ULDC UR4, c[0x0][0x22c] ;  /* 0x00008b0000047ab9 */ /* 0x000fe20000000800 */
[----:B------:R-:W-:Y:S01]  /*78e00*/  ISETP.LT.AND P2, PT, R3, UR6, !P2 ;  /* 0x0000000603007c0c */ /* 0x000fe2000d741270 */
[----:B------:R-:W-:Y:S01]  /*78e10*/  ULDC UR6, c[0x0][0x228] ;  /* 0x00008a0000067ab9 */ /* 0x000fe20000000800 */
[C---:B---3--:R-:W-:Y:S02]  /*78e20*/  PRMT R7, R178.reuse, 0x7770, RZ ;  /* 0x00007770b2077816 */ /* 0x048fe400000000ff */
[----:B0-----:R-:W-:-:S03]  /*78e30*/  PRMT R6, R178, 0x7771, RZ ;  /* 0x00007771b2067816 */ /* 0x001fc600000000ff */
[----:B------:R-:W-:Y:S04]  /*78e40*/  @P6 STG.E.U8 desc[UR44][R188.64], R7 ;  /* 0x00000007bc006986 */ /* 0x000fe8000c10112c */
[----:B------:R0:W-:Y:S04]  /*78e50*/  @P3 STG.E.U8 desc[UR44][R182.64], R6 ;  /* 0x00000006b6003986 */ /* 0x0001e8000c10112c */
[----:B0-----:R-:W2:Y:S01]  /*78e60*/  LDL.LU.64 R182, [R1+0x530] ;  /* 0x0005300001b67983 */ /* 0x001ea20000300a00 */
[----:B------:R-:W-:Y:S01]  /*78e70*/  VIADD R6, R0, 0x185 ;  /* 0x0000018500067836 */ /* 0x000fe20000000000 */
[----:B------:R-:W-:Y:S01]  /*78e80*/  ISETP.LT.AND P6, PT, R2, UR8, !P1 ;  /* 0x0000000802007c0c */ /* 0x000fe2000cfc1270 */
[----:B------:R-:W-:Y:S01]  /*78e90*/  ULDC UR8, c[0x0][0x228] ;  /* 0x00008a0000087ab9 */ /* 0x000fe20000000800 */
[----:B------:R-:W3:Y:S01]  /*78ea0*/  LDL.LU.64 R236, [R1+0x528] ;  /* 0x0005280001ec7983 */ /* 0x000ee20000300a00 */
[----:B------:R-:W-:-:S02]  /*78eb0*/  PRMT R7, R178, 0x7772, RZ ;  /* 0x00007772b2077816 */ /* 0x000fc400000000ff */
[----:B------:R-:W-:Y:S01]  /*78ec0*/  ISETP.GE.AND P0, PT, R6, UR4, PT ;  /* 0x0000000406007c0c */ /* 0x000fe2000bf06270 */
[----:B------:R-:W3:Y:S01]  /*78ed0*/  LDL.LU.64 R188, [R1+0x520] ;  /* 0x0005200001bc7983 */ /* 0x000ee20000300a00 */
[----:B------:R-:W-:Y:S01]  /*78ee0*/  VIADD R6, R0, 0x186 ;  /* 0x0000018600067836 */ /* 0x000fe20000000000 */
[----:B------:R-:W-:Y:S02]  /*78ef0*/  ULDC UR4, c[0x0][0x22c] ;  /* 0x00008b0000047ab9 */ /* 0x000fe40000000800 */
[----:B------:R0:W-:Y:S02]  /*78f00*/  @P5 STG.E.U8 desc[UR44][R180.64], R7 ;  /* 0x00000007b4005986 */ /* 0x0001e4000c10112c */
[----:B------:R-:W-:Y:S01]  /*78f10*/  ISETP.GE.AND P3, PT, R6, UR4, PT ;  /* 0x0000000406007c0c */ /* 0x000fe2000bf66270 */
[----:B------:R-:W-:Y:S01]  /*78f20*/  ULDC UR4, c[0x0][0x228] ;  /* 0x00008a0000047ab9 */ /* 0x000fe20000000800 */
[----:B------:R-:W-:Y:S01]  /*78f30*/  PRMT R6, R179, 0x7770, RZ ;  /* 0x00007770b3067816 */ /* 0x000fe200000000ff */
[----:B0-----:R-:W3:Y:S01]  /*78f40*/  LDL.LU.64 R180, [R1+0x1ba8] ;  /* 0x001ba80001b47983 */ /* 0x001ee20000300a00 */
[----:B------:R-:W-:-:S03]  /*78f50*/  PRMT R7, R178, 0x7773, RZ ;  /* 0x00007773b2077816 */ /* 0x000fc600000000ff */
[----:B------:R-:W3:Y:S04]  /*78f60*/  LDL.LU R250, [R1+0x7c] ;  /* 0x00007c0001fa7983 */ /* 0x000ee80000300800 */
[----:B----4-:R0:W-:Y:S04]  /*78f70*/  @P2 STG.E.U8 desc[UR44][R186.64], R7 ;  /* 0x00000007ba002986 */ /* 0x0101e8000c10112c */
[----:B------:R1:W-:Y:S04]  /*78f80*/  @P6 STG.E.U8 desc[UR44][R184.64], R6 ;  /* 0x00000006b8006986 */ /* 0x0003e8000c10112c */
[----:B0-----:R-:W4:Y:S04]  /*78f90*/  LDL.LU.64 R186, [R1+0x518] ;  /* 0x0005180001ba7983 */ /* 0x001f280000300a00 */
[----:B-1----:R-:W4:Y:S01]  /*78fa0*/  LDL.LU.64 R184, [R1+0x510] ;  /* 0x0005100001b87983 */ /* 0x002f220000300a00 */
[----:B------:R-:W-:Y:S01]  /*78fb0*/  ISETP.LT.AND P1, PT, R3, UR4, !P1 ;  /* 0x0000000403007c0c */ /* 0x000fe2000cf21270 */
[----:B------:R-:W-:Y:S01]  /*78fc0*/  ULDC UR4, c[0x0][0x228] ;  /* 0x00008a0000047ab9 */ /* 0x000fe20000000800 */
[----:B------:R-:W-:-:S02]  /*78fd0*/  PRMT R6, R179, 0x7771, RZ ;  /* 0x00007771b3067816 */ /* 0x000fc400000000ff */
[----:B------:R-:W-:Y:S01]  /*78fe0*/  ISETP.LT.AND P5, PT, R2, UR4, !P0 ;  /* 0x0000000402007c0c */ /* 0x000fe2000c7a1270 */
[C---:B------:R-:W-:Y:S01]  /*78ff0*/  VIADD R7, R0.reuse, 0x187 ;  /* 0x0000018700077836 */ /* 0x040fe20000000000 */
[----:B------:R-:W-:Y:S01]  /*79000*/  ISETP.LT.AND P2, PT, R3, UR6, !P0 ;  /* 0x0000000603007c0c */ /* 0x000fe2000c741270 */
[----:B------:R-:W-:Y:S01]  /*79010*/  ULDC UR4, c[0x0][0x22c] ;  /* 0x00008b0000047ab9 */ /* 0x000fe20000000800 */
[----:B------:R-:W-:Y:S01]  /*79020*/  VIADD R178, R0, 0x188 ;  /* 0x0000018800b27836 */ /* 0x000fe20000000000 */
[----:B------:R-:W-:-:S04]  /*79030*/  ULDC UR6, c[0x0][0x228] ;  /* 0x00008a0000067ab9 */ /* 0x000fc80000000800 */
[----:B--2---:R0:W-:Y:S04]  /*79040*/  @P1 STG.E.U8 desc[UR44][R182.64], R6 ;  /* 0x00000006b6001986 */ /* 0x0041e8000c10112c */
[----:B0-----:R-:W2:Y:S01]  /*79050*/  LDL.LU.64 R182, [R1+0x500] ;  /* 0x0005000001b67983 */ /* 0x001ea20000300a00 */
[----:B------:R-:W-:Y:S01]  /*79060*/  ISETP.GE.AND P0, PT, R7, UR4, PT ;  /* 0x0000000407007c0c */ /* 0x000fe2000bf06270 */
[----:B------:R-:W-:Y:S01]  /*79070*/  ULDC UR4, c[0x0][0x22c] ;  /* 0x00008b0000047ab9 */ /* 0x000fe20000000800 */
[C---:B------:R-:W-:Y:S02]  /*79080*/  PRMT R7, R179.reuse, 0x7772, RZ ;  /* 0x00007772b3077816 */ /* 0x040fe400000000ff */
[----:B------:R-:W-:Y:S02]  /*79090*/  PRMT R6, R179, 0x7773, RZ ;  /* 0x00007773b3067816 */ /* 0x000fe400000000ff */
[----:B------:R-:W-:Y:S01]  /*790a0*/  ISETP.GE.AND P1, PT, R178, UR4, PT ;  /* 0x00000004b2007c0c */ /* 0x000fe2000bf26270 */
[----:B------:R-:W-:Y:S01]  /*790b0*/  ULDC UR4, c[0x0][0x228] ;  /* 0x00008a0000047ab9 */ /* 0x000fe20000000800 */
[C---:B------:R-:W-:Y:S01]  /*790c0*/  ISETP.LT.AND P6, PT, R2.reuse, UR6, !P3 ;  /* 0x0000000602007c0c */ /* 0x040fe2000dfc1270 */
[----:B---3--:R0:W-:Y:S01]  /*790d0*/  @P5 STG.E.U8 desc[UR44][R236.64], R7 ;  /* 0x00000007ec005986 */ /* 0x0081e2000c10112c */
[----:B------:R-:W-:Y:S01]  /*790e0*/  ULDC UR6, c[0x0][0x228] ;  /* 0x00008a0000067ab9 */ /* 0x000fe20000000800 */
[C---:B------:R-:W-:Y:S01]  /*790f0*/  ISETP.LT.AND P3, PT, R3.reuse, UR4, !P3 ;  /* 0x0000000403007c0c */ /* 0x040fe2000df61270 */
[----:B------:R-:W-:Y:S01]  /*79100*/  ULDC UR4, c[0x0][0x228] ;  /* 0x00008a0000047ab9 */ /* 0x000fe20000000800 */
[----:B------:R1:W-:Y:S01]  /*79110*/  @P2 STG.E.U8 desc[UR44][R188.64], R6 ;  /* 0x00000006bc002986 */ /* 0x0003e2000c10112c */
[----:B------:R-:W-:Y:S01]  /*79120*/  ISETP.LT.AND P2, PT, R2, UR6, !P0 ;  /* 0x0000000602007c0c */ /* 0x000fe2000c741270 */
[----:B------:R-:W-:Y:S01]  /*79130*/  ULDC UR6, c[0x0][0x228] ;  /* 0x00008a0000067ab9 */ /* 0x000fe20000000800 */
[----:B------:R-:W-:Y:S01]  /*79140*/  ISETP.LT.AND P5, PT, R3, UR4, !P0 ;  /* 0x0000000403007c0c */ /* 0x000fe2000c7a1270 */
[----:B------:R-:W-:Y:S01]  /*79150*/  ULDC UR4, c[0x0][0x22c] ;  /* 0x00008b0000047ab9 */ /* 0x000fe20000000800 */
[----:B0-----:R-:W-:Y:S01]  /*79160*/  VIADD R7, R0, 0x189 ;  /* 0x0000018900077836 */ /* 0x001fe20000000000 */
[C---:B------:R-:W-:Y:S01]  /*79170*/  PRMT R178, R250.reuse, 0x7771, RZ ;  /* 0x00007771fab27816 */ /* 0x040fe200000000ff */
[----:B------:R-:W3:Y:S01]  /*79180*/  LDL.LU.64 R236, [R1+0x4f8] ;  /* 0x0004f80001ec7983 */ /* 0x000ee20000300a00 */
[----:B-1----:R-:W-:-:S02]  /*79190*/  PRMT R6, R250, 0x7770, RZ ;  /* 0x00007770fa067816 */ /* 0x002fc400000000ff */
[----:B------:R-:W-:Y:S01]  /*791a0*/  ISETP.GE.AND P0, PT, R7, UR4, PT ;  /* 0x0000000407007c0c */ /* 0x000fe2000bf06270 */
[----:B------:R-:W-:Y:S01]  /*791b0*/  ULDC UR4, c[0x0][0x228] ;  /* 0x00008a0000047ab9 */ /* 0x000fe20000000800 */
[C---:B------:R-:W-:Y:S01]  /*791c0*/  PRMT R7, R250.reuse, 0x7772, RZ ;  /* 0x00007772fa077816 */ /* 0x040fe200000000ff */
[----:B----4-:R0:W-:Y:S04]  /*791d0*/  @P6 STG.E.U8 desc[UR44][R186.64], R6 ;  /* 0x00000006ba006986 */ /* 0x0101e8000c10112c */
[----:B------:R-:W-:Y:S04]  /*791e0*/  @P3 STG.E.U8 desc[UR44][R184.64], R178 ;  /* 0x000000b2b8003986 */ /* 0x000fe8000c10112c */
[----:B------:R1:W-:Y:S04]  /*791f0*/  @P2 STG.E.U8 desc[UR44][R180.64], R7 ;  /* 0x00000007b4002986 */ /* 0x0003e8000c10112c */
[----:B0-----:R-:W4:Y:S04]  /*79200*/  LDL.LU.64 R186, [R1+0x4f0] ;  /* 0x0004f00001ba7983 */ /* 0x001f280000300a00 */
[----:B------:R-:W4:Y:S04]  /*79210*/  LDL.LU.64 R188, [R1+0x4e8] ;  /* 0x0004e80001bc7983 */ /* 0x000f280000300a00 */
[----:B-1----:R-:W3:Y:S01]  /*79220*/  LDL.LU.64 R180, [R1+0x1ba0] ;  /* 0x001ba00001b47983 */ /* 0x002ee20000300a00 */
[----:B------:R-:W-:-:S03]  /*79230*/  PRMT R6, R250, 0x7773, RZ ;  /* 0x00007773fa067816 */ /* 0x000fc600000000ff */
[----:B------:R-:W4:Y:S04]  /*79240*/  LDL.LU.64 R184, [R1+0x4e0] ;  /* 0x0004e00001b87983 */ /* 0x000f280000300a00 */
[----:B--2---:R0:W-:Y:S04]  /*79250*/  @P5 STG.E.U8 desc[UR44][R182.64], R6 ;  /* 0x00000006b6005986 */ /* 0x0041e8000c10112c */
[----:B0-----:R-:W2:Y:S01]  /*79260*/  LDL.LU.64 R182, [R1+0x4d8] ;  /* 0x0004d80001b67983 */ /* 0x001ea20000300a00 */
[----:B------:R-:W-:Y:S01]  /*79270*/  ISETP.LT.AND P3, PT, R2, UR4, !P1 ;  /* 0x0000000402007c0c */ /* 0x000fe2000cf61270 */
[----:B------:R-:W-:Y:S01]  /*79280*/  VIADD R6, R0, 0x18a ;  /* 0x0000018a00067836 */ /* 0x000fe20000000000 */
[----:B------:R-:W-:Y:S01]  /*79290*/  ULDC UR4, c[0x0][0x22c] ;  /* 0x00008b0000047ab9 */ /* 0x000fe20000000800 */
[----:B------:R-:W-:Y:S01]  /*792a0*/  ISETP.LT.AND P2, PT, R3, UR6, !P1 ;  /* 0x0000000603007c0c */ /* 0x000fe2000cf41270 */
[----:B------:R-:W-:Y:S01]  /*792b0*/  ULDC UR6, c[0x0][0x228] ;  /* 0x00008a0000067ab9 */ /* 0x000fe20000000800 */
[----:B------:R-:W-:Y:S01]  /*792c0*/  ISETP.LT.AND P5, PT, R2, UR8, !P0 ;  /* 0x0000000802007c0c */ /* 0x000fe2000c7a1270 */
[----:B------:R-:W-:Y:S01]  /*792d0*/  VIADD R178, R0, 0x18d ;  /* 0x0000018d00b27836 */ /* 0x000fe20000000000 */
[----:B------:R-:W-:Y:S01]  /*792e0*/  ISETP.GE.AND P1, PT, R6, UR4, PT ;  /* 0x0000000406007c0c */ /* 0x000fe2000bf26270 */
[----:B------:R-:W-:Y:S01]  /*792f0*/  VIADD R6, R0, 0x18b ;  /* 0x0000018b00067836 */ /* 0x000fe20000000000 */
[----:B------:R-:W-:Y:S01]  /*79300*/  ULDC UR4, c[0x0][0x22c] ;  /* 0x00008b0000047ab9 */ /* 0x000fe20000000800 */
[----:B------:R-:W-:Y:S01]  /*79310*/  ULDC UR8, c[0x0][0x228] ;  /* 0x00008a0000087ab9 */ /* 0x000fe20000000800 */
[----:B---3--:R-:W-:-:S05]  /*79320*/  PRMT R7, R180, 0x7770, RZ ;  /* 0x00007770b4077816 */ /* 0x008fca00000000ff */
[----:B------:R0:W-:Y:S01]  /*79330*/  @P3 STG.E.U8 desc[UR44][R236.64], R7 ;  /* 0x00000007ec003986 */ /* 0x0001e2000c10112c */
[----:B------:R-:W-:Y:S01]  /*79340*/  ISETP.GE.AND P3, PT, R6, UR4, PT ;  /* 0x0000000406007c0c */ /* 0x000fe2000bf66270 */
[----:B------:R-:W-:Y:S01]  /*79350*/  ULDC UR4, c[0x0][0x228] ;  /* 0x00008a0000047ab9 */ /* 0x000fe20000000800 */
[C---:B------:R-:W-:Y:S02]  /*79360*/  PRMT R6, R180.reuse, 0x7772, RZ ;  /* 0x00007772b4067816 */ /* 0x040fe400000000ff */
[----:B------:R-:W-:Y:S01]  /*79370*/  ISETP.LT.AND P0, PT, R3, UR4, !P0 ;  /* 0x0000000403007c0c */ /* 0x000fe2000c701270 */
[----:B------:R-:W-:Y:S01]  /*79380*/  ULDC UR4, c[0x0][0x22c] ;  /* 0x00008b0000047ab9 */ /* 0x000fe20000000800 */
[----:B0-----:R-:W-:-:S05]  /*79390*/  PRMT R7, R180, 0x7771, RZ ;  /* 0x00007771b4077816 */ /* 0x001fca00000000ff */
[----:B----4-:R0:W-:Y:S04]  /*793a0*/  @P2 STG.E.U8 desc[UR44][R186.64], R7 ;  /* 0x00000007ba002986 */ /* 0x0101e8000c10112c */
[----:B------:R1:W-:Y:S01]  /*793b0*/  @P5 STG.E.U8 desc[UR44][R188.64], R6 ;  /* 0x00000006bc005986 */ /* 0x0003e2000c10112c */
[----:B------:R-:W-:Y:S01]  /*793c0*/  ISETP.LT.AND P5, PT, R2, UR6, !P1 ;  /* 0x0000000602007c0c */ /* 0x000fe2000cfa1270 */
[----:B------:R-:W-:Y:S01]  /*793d0*/  IMAD.MOV.U32 R237, RZ, RZ, R251 ;  /* 0x000000ffffed7224 */ /* 0x000fe200078e00fb */
[----:B------:R-:W-:Y:S01]  /*793e0*/  PRMT R180, R180, 0x7773, RZ ;  /* 0x00007773b4b47816 */ /* 0x000fe200000000ff */
[----:B------:R-:W-:Y:S01]  /*793f0*/  ULDC UR6, c[0x0][0x228] ;  /* 0x00008a0000067ab9 */ /* 0x000fe20000000800 */
[----:B0-----:R-:W-:Y:S01]  /*79400*/  PRMT R7, R181, 0x7770, RZ ;  /* 0x00007770b5077816 */ /* 0x001fe200000000ff */
[----:B------:R-:W3:Y:S01]  /*79410*/  LDL.LU.64 R186, [R1+0x4c0] ;  /* 0x0004c00001ba7983 */ /* 0x000ee20000300a00 */
[----:B-1----:R-:W-:-:S03]  /*79420*/  VIADD R6, R0, 0x18c ;  /* 0x0000018c00067836 */ /* 0x002fc60000000000 */
[----:B------:R-:W4:Y:S02]  /*79430*/  LDL.LU.64 R250, [R1+0x4b8] ;  /* 0x0004b80001fa7983 */ /* 0x000f240000300a00 */
[----:B------:R-:W-:Y:S01]  /*79440*/  ISETP.GE.AND P2, PT, R6, UR4, PT ;  /* 0x0000000406007c0c */ /* 0x000fe2000bf46270 */
[----:B------:R-:W-:Y:S01]  /*79450*/  ULDC UR4, c[0x0][0x228] ;  /* 0x00008a0000047ab9 */ /* 0x000fe20000000800 */
[----:B------:R0:W-:Y:S01]  /*79460*/  @P0 STG.E.U8 desc[UR44][R184.64], R180 ;  /* 0x000000b4b8000986 */ /* 0x0001e2000c10112c */
[----:B------:R-:W-:Y:S01]  /*79470*/  ISETP.LT.AND P6, PT, R2, UR4, !P3 ;  /* 0x0000000402007c0c */ /* 0x000fe2000dfc1270 */
[----:B------:R-:W-:Y:S02]  /*79480*/  ULDC UR4, c[0x0][0x22c] ;  /* 0x00008b0000047ab9 */ /* 0x000fe40000000800 */
[----:B------:R-:W4:Y:S01]  /*79490*/  LDL.LU.64 R188, [R1+0x4b0] ;  /* 0x0004b00001bc7983 */ /* 0x000f220000300a00 */
[----:B------:R-:W-:Y:S01]  /*794a0*/  ISETP.GE.AND P0, PT, R178, UR4, PT ;  /* 0x00000004b2007c0c */ /* 0x000fe2000bf06270 */
[----:B------:R-:W-:-:S02]  /*794b0*/  ULDC UR4, c[0x0][0x228] ;  /* 0x00008a0000047ab9 */ /* 0x000fc40000000800 */
[----:B0-----:R-:W4:Y:S04]  /*794c0*/  LDL.LU.64 R184, [R1+0x4a8] ;  /* 0x0004a80001b87983 */ /* 0x001f280000300a00 */
[----:B--2---:R0:W-:Y:S04]  /*794d0*/  @P5 STG.E.U8 desc[UR44][R182.64], R7 ;  /* 0x00000007b6005986 */ /* 0x0041e8000c10112c */
[----:B0-----:R-:W2:Y:S04]  /*794e0*/  LDL.LU.64 R182, [R1+0x1b98] ;  /* 0x001b980001b67983 */ /* 0x001ea80000300a00 */
[----:B------:R-:W3:Y:S01]  /*794f0*/  LDL.LU.64 R178, [R1+0x4d0] ;  /* 0x0004d00001b27983 */ /* 0x000ee20000300a00 */
[----:B------:R-:W-:Y:S01]  /*79500*/  ISETP.LT.AND P1, PT, R3, UR8, !P1 ;  /* 0x0000000803007c0c */ /* 0x000fe2000cf21270 */
[----:B------:R-:W-:Y:S01]  /*79510*/  ULDC UR8, c[0x0][0x228] ;  /* 0x00008a0000087ab9 */ /* 0x000fe20000000800 */
[----:B------:R-:W-:-:S02]  /*79520*/  PRMT R6, R181, 0x7771, RZ ;  /* 0x00007771b5067816 */ /* 0x000fc400000000ff */
[----:B------:R-:W-:Y:S01]  /*79530*/  ISETP.LT.AND P3, PT, R3, UR6, !P3 ;  /* 0x0000000603007c0c */ /* 0x000fe2000df61270 */
[----:B------:R-:W-:-:S08]  /*79540*/  ULDC UR6, c[0x0][0x228] ;  /* 0x00008a0000067ab9 */ /* 0x000fd00000000800 */
[----:B---3--:R0:W-:Y:S02]  /*79550*/  @P1 STG.E.U8 desc[UR44][R178.64], R6 ;  /* 0x00000006b2001986 */ /* 0x0081e4000c10112c */
[----:B0-----:R-:W-:-:S05]  /*79560*/  PRMT R6, R181, 0x7772, RZ ;  /* 0x00007772b5067816 */ /* 0x001fca00000000ff */
[----:B--2---:R0:W-:Y:S04]  /*79570*/  @P6 STG.E.U8 desc[UR44][R182.64], R6 ;  /* 0x00000006b6006986 */ /* 0x0041e8000c10112c */
[----:B0-----:R-:W2:Y:S01]  /*79580*/  LDL.LU.64 R182, [R1+0x1b90] ;  /* 0x001b900001b67983 */ /* 0x001ea20000300a00 */
[----:B------:R-:W-:Y:S02]  /*79590*/  PRMT R181, R181, 0x7773, RZ ;  /* 0x00007773b5b57816 */ /* 0x000fe400000000ff */
[----:B------:R-:W-:Y:S01]  /*795a0*/  ISETP.LT.AND P5, PT, R2, UR4, !P2 ;  /* 0x0000000402007c0c */ /* 0x000fe2000d7a1270 */
[----:B------:R-:W3:Y:S01]  /*795b0*/  LDL.LU.64 R178, [R1+0x4a0] ;  /* 0x0004a00001b27983 */ /* 0x000ee20000300a00 */
[----:B------:R-:W-:Y:S01]  /*795c0*/  VIADD R6, R0, 0x1f4 ;  /* 0x000001f400067836 */ /* 0x000fe20000000000 */
[----:B------:R-:W-:-:S02]  /*795d0*/  ULDC UR4, c[0x0][0x228] ;  /* 0x00008a0000047ab9 */ /* 0x000fc40000000800 */
[----:B------:R0:W-:Y:S01]  /*795e0*/  @P3 STG.E.U8 desc[UR44][R186.64], R181 ;  /* 0x000000b5ba003986 */ /* 0x0001e2000c10112c */
[----:B------:R-:W-:Y:S01]  /*795f0*/  ISETP.LT.AND P2, PT, R3, UR4, !P2 ;  /* 0x0000000403007c0c */ /* 0x000fe2000d741270 */
[----:B------:R-:W-:Y:S01]  /*79600*/  ULDC UR4, c[0x0][0x22c] ;  /* 0x00008b0000047ab9 */ /* 0x000fe20000000800 */
[----:B------:R-:W-:Y:S01]  /*79610*/  ISETP.LT.AND P3, PT, R2, UR6, !P0 ;  /* 0x0000000602007c0c */ /* 0x000fe2000c761270 */
[----:B------:R-:W-:Y:S01]  /*79620*/  ULDC UR6, c[0x0][0x228] ;  /* 0x00008a0000067ab9 */ /* 0x000fe20000000800 */
[----:B------:R-:W-:Y:S01]  /*79630*/  ISETP.GE.AND P1, PT, R6, UR9, PT ;  /* 0x0000000906007c0c */ /* 0x000fe2000bf26270 */
[----:B------:R-:W-:Y:S01]  /*79640*/  VIADD R6, R0, 0x18e ;  /* 0x0000018e00067836 */ /* 0x000fe20000000000 */
[----:B0-----:R-:W3:Y:S04]  /*79650*/  LDL.LU.64 R180, [R1+0x498] ;  /* 0x0004980001b47983 */ /* 0x001ee80000300a00 */
[----:B------:R-:W3:Y:S01]  /*79660*/  LDL.LU.64 R186, [R1+0x490] ;  /* 0x0004900001ba7983 */ /* 0x000ee20000300a00 */
[----:B--2---:R-:W-:-:S05]  /*79670*/  PRMT R7, R182, 0x7770, RZ ;  /* 0x00007770b6077816 */ /* 0x004fca00000000ff */
[----:B----4-:R0:W-:Y:S01]  /*79680*/  @P5 STG.E.U8 desc[UR44][R250.64], R7 ;  /* 0x00000007fa005986 */ /* 0x0101e2000c10112c */
[----:B------:R-:W-:Y:S01]  /*79690*/  ISETP.GE.AND P5, PT, R6, UR4, PT ;  /* 0x0000000406007c0c */ /* 0x000fe2000bfa6270 */
[----:B------:R-:W-:Y:S01]  /*796a0*/  ULDC UR4, c[0x0][0x228] ;  /* 0x00008a0000047ab9 */ /* 0x000fe20000000800 */
[C---:B------:R-:W-:Y:S02]  /*796b0*/  PRMT R6, R182.reuse, 0x7772, RZ ;  /* 0x00007772b6067816 */ /* 0x040fe400000000ff */
[----:B0-----:R-:W-:-:S05]  /*796c0*/  PRMT R7, R182, 0x7771, RZ ;  /* 0x00007771b6077816 */ /* 0x001fca00000000ff */
[----:B------:R0:W-:Y:S04]  /*796d0*/  @P2 STG.E.U8 desc[UR44][R188.64], R7 ;  /* 0x00000007bc002986 */ /* 0x0001e8000c10112c */
[----:B------:R1:W-:Y:S04]  /*796e0*/  @P3 STG.E.U8 desc[UR44][R184.64], R6 ;  /* 0x00000006b8003986 */ /* 0x0003e8000c10112c */
[----:B0-----:R-:W2:Y:S04]  /*796f0*/  LDL.LU.64 R188, [R1+0x488] ;  /* 0x0004880001bc7983 */ /* 0x001ea80000300a00 */
[----:B-1----:R-:W4:Y:S01]  /*79700*/  LDL.LU.64 R184, [R1+0x480] ;  /* 0x0004800001b87983 */ /* 0x002f220000300a00 */
[C---:B------:R-:W-:Y:S01]  /*79710*/  ISETP.LT.AND P0, PT, R3.reuse, UR4, !P0 ;  /* 0x0000000403007c0c */ /* 0x040fe2000c701270 */
[----:B------:R-:W-:Y:S01]  /*79720*/  ULDC UR4, c[0x0][0x228] ;  /* 0x00008a0000047ab9 */ /* 0x000fe20000000800 */
[----:B------:R-:W-:Y:S01]  /*79730*/  VIADD R6, R0, 0x18f ;  /* 0x0000018f00067836 */ /* 0x000fe20000000000 */
[----:B------:R-:W-:Y:S01]  /*79740*/  ISETP.LT.AND P3, PT, R2, UR4, !P5 ;  /* 0x0000000402007c0c */ /* 0x000fe2000ef61270 */
[----:B------:R-:W-:Y:S01]  /*79750*/  ULDC UR4, c[0x0][0x22c] ;  /* 0x00008b0000047ab9 */ /* 0x000fe20000000800 */
[----:B------:R-:W-:Y:S01]  /*79760*/  PRMT R182, R182, 0x7773, RZ ;  /* 0x00007773b6b67816 */ /* 0x000fe200000000ff */
[----:B------:R-:W4:Y:S01]  /*79770*/  LDL.LU R251, [R1] ;  /* 0x0000000001fb7983 */ /* 0x000f220000300800 */
[----:B------:R-:W-:Y:S01]  /*79780*/  ISETP.GE.AND P2, PT, R6, UR4, PT ;  /* 0x0000000406007c0c */ /* 0x000fe2000bf46270 */
[----:B------:R-:W-:Y:S01]  /*79790*/  VIADD R6, R0, 0x190 ;  /* 0x0000019000067836 */ /* 0x000fe20000000000 */
[----:B------:R-:W-:Y:S01]  /*797a0*/  ISETP.LT.AND P5, PT, R3, UR6, !P5 ;  /* 0x0000000603007c0c */ /* 0x000fe2000efa1270 */
[----:B------:R-:W-:Y:S01]  /*797b0*/  ULDC UR4, c[0x0][0x22c] ;  /* 0x00008b0000047ab9 */ /* 0x000fe20000000800 */
[C---:B------:R-:W-:Y:S01]  /*797c0*/  PRMT R7, R183.reuse, 0x7770, RZ ;  /* 0x00007770b7077816 */ /* 0x040fe200000000ff */
[----:B------:R-:W-:Y:S01]  /*797d0*/  ULDC UR6, c[0x0][0x228] ;  /* 0x00008a0000067ab9 */ /* 0x000fe20000000800 */
[----:B---3--:R0:W-:Y:S01]  /*797e0*/  @P0 STG.E.U8 desc[UR44][R178.64], R182 ;  /* 0x000000b6b2000986 */ /* 0x0081e2000c10112c */
[----:B------:R-:W-:Y:S01]  /*797f0*/  ISETP.GE.AND P0, PT, R6, UR4, PT ;  /* 0x0000000406007c0c */ /* 0x000fe2000bf06270 */
[----:B------:R-:W-:Y:S01]  /*79800*/  ULDC UR4, c[0x0][0x228] ;  /* 0x00008a0000047ab9 */ /* 0x000fe20000000800 */
[----:B------:R-:W-:Y:S01]  /*79810*/  PRMT R6, R183, 0x7771, RZ ;  /* 0x00007771b7067816 */ /* 0x000fe200000000ff */
[----:B------:R1:W-:Y:S01]  /*79820*/  @P3 STG.E.U8 desc[UR44][R180.64], R7 ;  /* 0x00000007b4003986 */ /* 0x0003e2000c10112c */
[----:B------:R-:W-:Y:S01]  /*79830*/  ISETP.LT.AND P3, PT, R2, UR4, !P2 ;  /* 0x0000000402007c0c */ /* 0x000fe2000d761270 */
[----:B------:R-:W-:Y:S01]  /*79840*/  ULDC UR4, c[0x0][0x22c] ;  /* 0x00008b0000047ab9 */ /* 0x000fe20000000800 */
[----:B------:R-:W-:Y:S01]  /*79850*/  ISETP.LT.AND P2, PT, R3, UR6, !P2 ;  /* 0x0000000603007c0c */ /* 0x000fe2000d741270 */
[----:B------:R-:W-:Y:S01]  /*79860*/  ULDC UR6, c[0x0][0x228] ;  /* 0x00008a0000067ab9 */ /* 0x000fe20000000800 */
[----:B0-----:R-:W3:Y:S04]  /*79870*/  LDL.LU.64 R178, [R1+0x478] ;  /* 0x0004780001b27983 */ /* 0x001ee80000300a00 */
[----:B------:R0:W-:Y:S01]  /*79880*/  @P5 STG.E.U8 desc[UR44][R186.64], R6 ;  /* 0x00000006ba005986 */ /* 0x0001e2000c10112c */
[----:B-1----:R-:W-:-:S02]  /*79890*/  PRMT R7, R183, 0x7772, RZ ;  /* 0x00007772b7077816 */ /* 0x002fc400000000ff */
[----:B------:R-:W-:Y:S01]  /*798a0*/  PRMT R183, R183, 0x7773, RZ ;  /* 0x00007773b7b77816 */ /* 0x000fe200000000ff */
[----:B0-----:R-:W3:Y:S04]  /*798b0*/  LDL.LU.64 R186, [R1+0x470] ;  /* 0x0004700001ba7983 */ /* 0x001ee80000300a00 */
[----:B--2---:R0:W-:Y:S04]  /*798c0*/  @P3 STG.E.U8 desc[UR44][R188.64], R7 ;  /* 0x00000007bc003986 */ /* 0x0041e8000c10112c */
[----:B----4-:R1:W-:Y:S04]  /*798d0*/  @P2 STG.E.U8 desc[UR44][R184.64], R183 ;  /* 0x000000b7b8002986 */ /* 0x0103e8000c10112c */
[----:B0-----:R-:W2:Y:S04]  /*798e0*/  LDL.LU.64 R188, [R1+0x460] ;  /* 0x0004600001bc7983 */ /* 0x001ea80000300a00 */
[----:B------:R-:W4:Y:S04]  /*798f0*/  LDL.LU.64 R180, [R1+0x458] ;  /* 0x0004580001b47983 */ /* 0x000f280000300a00 */
[----:B-1----:R-:W2:Y:S04]  /*79900*/  LDL.LU.64 R182, [R1+0x468] ;  /* 0x0004680001b67983 */ /* 0x002ea80000300a00 */
[----:B------:R-:W4:Y:S01]  /*79910*/  LDL.LU.64 R184, [R1+0x450] ;  /* 0x0004500001b87983 */ /* 0x000f220000300a00 */
[----:B------:R-:W-:Y:S01]  /*79920*/  VIADD R6, R0, 0x191 ;  /* 0x0000019100067836 */ /* 0x000fe20000000000 */
[----:B------:R-:W-:Y:S01]  /*79930*/  ISETP.LT.AND P6, PT, R2, UR8, !P0 ;  /* 0x0000000802007c0c */ /* 0x000fe2000c7c1270 */
[----:B------:R-:W-:Y:S01]  /*79940*/  VIADD R7, R0, 0x193 ;  /* 0x0000019300077836 */ /* 0x000fe20000000000 */
[----:B------:R-:W-:-:S02]  /*79950*/  ULDC UR8, c[0x0][0x228] ;  /* 0x00008a0000087ab9 */ /* 0x000fc40000000800 */
[----:B------:R-:W-:Y:S01]  /*79960*/  ISETP.GE.AND P5, PT, R6, UR4, PT ;  /* 0x0000000406007c0c */ /* 0x000fe2000bfa6270 */
[----:B------:R-:W-:Y:S01]  /*79970*/  VIADD R6, R0, 0x192 ;  /* 0x0000019200067836 */ /* 0x000fe20000000000 */
[----:B------:R-:W-:-:S04]  /*79980*/  ULDC UR4, c[0x0][0x22c] ;  /* 0x00008b0000047ab9 */ /* 0x000fc80000000800 */
[----:B------:R-:W-:Y:S01]  /*79990*/  ISETP.GE.AND P3, PT, R6, UR4, PT ;  /* 0x0000000406007c0c */ /* 0x000fe2000bf66270 */
[----:B------:R-:W-:Y:S02]  /*799a0*/  ULDC UR4, c[0x0][0x228] ;  /* 0x00008a0000047ab9 */ /* 0x000fe40000000800 */
[----:B------:R-:W-:Y:S01]  /*799b0*/  ISETP.LT.AND P0, PT, R3, UR4, !P0 ;  /* 0x0000000403007c0c */ /* 0x000fe2000c701270 */
[----:B------:R-:W-:Y:S01]  /*799c0*/  ULDC UR4, c[0x0][0x22c] ;  /* 0x00008b0000047ab9 */ /* 0x000fe20000000800 */
[----:B------:R-:W-:-:S05]  /*799d0*/  PRMT R6, R251, 0x7770, RZ ;  /* 0x00007770fb067816 */ /* 0x000fca00000000ff */
[----:B---3--:R0:W-:Y:S01]  /*799e0*/  @P6 STG.E.U8 desc[UR44][R178.64], R6 ;  /* 0x00000006b2006986 */ /* 0x0081e2000c10112c */
[----:B------:R-:W-:Y:S01]  /*799f0*/  ISETP.LT.AND P6, PT, R2, UR6, !P5 ;  /* 0x0000000602007c0c */ /* 0x000fe2000efc1270 */
[----:B------:R-:W-:Y:S01]  /*79a00*/  ULDC UR6, c[0x0][0x228] ;  /* 0x00008a0000067ab9 */ /* 0x000fe20000000800 */
[----:B------:R-:W-:Y:S01]  /*79a10*/  ISETP.GE.AND P2, PT, R7, UR4, PT ;  /* 0x0000000407007c0c */ /* 0x000fe2000bf46270 */
[----:B------:R-:W-:Y:S01]  /*79a20*/  ULDC UR4, c[0x0][0x228] ;  /* 0x00008a0000047ab9 */ /* 0x000fe20000000800 */
[----:B0-----:R-:W-:-:S05]  /*79a30*/  PRMT R6, R251, 0x7771, RZ ;  /* 0x00007771fb067816 */ /* 0x001fca00000000ff */
[----:B------:R0:W-:Y:S01]  /*79a40*/  @P0 STG.E.U8 desc[UR44][R186.64], R6 ;  /* 0x00000006ba000986 */ /* 0x0001e2000c10112c */
[----:B------:R-:W-:Y:S01]  /*79a50*/  PRMT R7, R251, 0x7772, RZ ;  /* 0x00007772fb077816 */ /* 0x000fe200000000ff */
[----:B------:R-:W-:Y:S01]  /*79a60*/  VIADD R178, R0, 0x194 ;  /* 0x0000019400b27836 */ /* 0x000fe20000000000 */
[C---:B------:R-:W-:Y:S01]  /*79a70*/  ISETP.LT.AND P5, PT, R3.reuse, UR6, !P5 ;  /* 0x0000000603007c0c */ /* 0x040fe2000efa1270 */
[----:B------:R-:W-:Y:S01]  /*79a80*/  ULDC UR6, c[0x0][0x228] ;  /* 0x00008a0000067ab9 */ /* 0x000fe20000000800 */
[----:B------:R-:W-:Y:S01]  /*79a90*/  ISETP.LT.AND P0, PT, R2, UR4, !P3 ;  /* 0x0000000402007c0c */ /* 0x000fe2000df01270 */
[----:B------:R-:W-:Y:S01]  /*79aa0*/  ULDC UR4, c[0x0][0x22c] ;  /* 0x00008b0000047ab9 */ /* 0x000fe20000000800 */
[----:B0-----:R-:W3:Y:S04]  /*79ab0*/  LDL.LU.64 R186, [R1+0x448] ;  /* 0x0004480001ba7983 */ /* 0x001ee80000300a00 */
[----:B------:R-:W3:Y:S01]  /*79ac0*/  LDL.LU R250, [R1+0x8] ;  /* 0x0000080001fa7983 */ /* 0x000ee20000300800 */
[----:B------:R-:W-:Y:S01]  /*79ad0*/  ISETP.LT.AND P3, PT, R3, UR6, !P3 ;  /* 0x0000000603007c0c */ /* 0x000fe2000df61270 */
[----:B------:R-:W-:Y:S01]  /*79ae0*/  ULDC UR6, c[0x0][0x228] ;  /* 0x00008a0000067ab9 */ /* 0x000fe20000000800 */
[----:B------:R-:W-:Y:S01]  /*79af0*/  PRMT R6, R251, 0x7773, RZ ;  /* 0x00007773fb067816 */ /* 0x000fe200000000ff */
[----:B--2---:R0:W-:Y:S01]  /*79b00*/  @P6 STG.E.U8 desc[UR44][R182.64], R7 ;  /* 0x00000007b6006986 */ /* 0x0041e2000c10112c */
[----:B------:R-:W-:Y:S01]  /*79b10*/  ISETP.GE.AND P6, PT, R178, UR4, PT ;  /* 0x00000004b2007c0c */ /* 0x000fe2000bfc6270 */
[----:B------:R-:W-:-:S02]  /*79b20*/  ULDC UR4, c[0x0][0x228] ;  /* 0x00008a0000047ab9 */ /* 0x000fc40000000800 */
[----:B0-----:R-:W2:Y:S04]  /*79b30*/  LDL.LU.64 R182, [R1+0x438] ;  /* 0x0004380001b67983 */ /* 0x001ea80000300a00 */
[----:B------:R-:W2:Y:S01]  /*79b40*/  LDL.LU.64 R178, [R1+0x440] ;  /* 0x0004400001b27983 */ /* 0x000ea20000300a00 */
[----:B------:R-:W-:-:S03]  /*79b50*/  PRMT R7, R237, 0x7770, RZ ;  /* 0x00007770ed077816 */ /* 0x000fc600000000ff */
[----:B------:R0:W-:Y:S04]  /*79b60*/  @P5 STG.E.U8 desc[UR44][R188.64], R6 ;  /* 0x00000006bc005986 */ /* 0x0001e8000c10112c */
[----:B----4-:R1:W-:Y:S01]  /*79b70*/  @P0 STG.E.U8 desc[UR44][R180.64], R7 ;  /* 0x00000007b4000986 */ /* 0x0103e2000c10112c */
[----:B0-----:R-:W-:-:S03]  /*79b80*/  PRMT R6, R237, 0x7771, RZ ;  /* 0x00007771ed067816 */ /* 0x001fc600000000ff */
[----:B------:R-:W4:Y:S04]  /*79b90*/  LDL.LU.64 R188, [R1+0x1b88] ;  /* 0x001b880001bc7983 */ /* 0x000f280000300a00 */
[----:B------:R0:W-:Y:S04]  /*79ba0*/  @P3 STG.E.U8 desc[UR44][R184.64], R6 ;  /* 0x00000006b8003986 */ /* 0x0001e8000c10112c */
[----:B-1----:R-:W4:Y:S04]  /*79bb0*/  LDL.LU.64 R180, [R1+0x430] ;  /* 0x0004300001b47983 */ /* 0x002f280000300a00 */
[----:B0-----:R-:W4:Y:S01]  /*79bc0*/  LDL.LU.64 R184, [R1+0x428] ;  /* 0x0004280001b87983 */ /* 0x001f220000300a00 */
[----:B------:R-:W-:Y:S01]  /*79bd0*/  ISETP.LT.AND P0, PT, R2, UR4, !P2 ;  /* 0x0000000402007c0c */ /* 0x000fe2000d701270 */
[----:B------:R-:W-:Y:S01]  /*79be0*/  VIADD R6, R0, 0x195 ;  /* 0x0000019500067836 */ /* 0x000fe20000000000 */
[----:B------:R-:W-:Y:S01]  /*79bf0*/  PRMT R7, R237, 0x7772, RZ ;  /* 0x00007772ed077816 */ /* 0x000fe200000000ff */
[----:B------:R-:W-:Y:S01]  /*79c00*/  ULDC UR4, c[0x0][0x22c] ;  /* 0x00008b0000047ab9 */ /* 0x000fe20000000800 */
[----:B------:R-:W-:Y:S01]  /*79c10*/  ISETP.LT.AND P2, PT, R3, UR6, !P2 ;  /* 0x0000000603007c0c */ /* 0x000fe2000d741270 */
[----:B------:R-:W-:Y:S01]  /*79c20*/  ULDC UR6, c[0x0][0x228] ;  /* 0x00008a0000067ab9 */ /* 0x000fe20000000800 */
[----:B------:R-:W-:Y:S01]  /*79c30*/  ISETP.LT.AND P5, PT, R2, UR8, !P6 ;  /* 0x0000000802007c0c */ /* 0x000fe2000f7a1270 */
[----:B------:R-:W4:Y:S01]  /*79c40*/  LDL.LU R251, [R1+0xc] ;  /* 0x00000c0001fb7983 */ /* 0x000f220000300800 */
[----:B------:R-:W-:Y:S01]  /*79c50*/  ISETP.GE.AND P3, PT, R6, UR4, PT ;  /* 0x0000000406007c0c */ /* 0x000fe2000bf66270 */
[----:B------:R-:W-:Y:S01]  /*79c60*/  VIADD R6, R0, 0x196 ;  /* 0x0000019600067836 */ /* 0x000fe20000000000 */
[----:B------:R-:W-:Y:S01]  /*79c70*/  ULDC UR4, c[0x0][0x22c] ;  /* 0x00008b0000047ab9 */ /* 0x000fe20000000800 */
[----:B------:R-:W-:-:S02]  /*79c80*/  ULDC UR8, c[0x0][0x228] ;  /* 0x00008a0000087ab9 */ /* 0x000fc40000000800 */
[----:B---3--:R0:W-:Y:S01]  /*79c90*/  @P0 STG.E.U8 desc[UR44][R186.64], R7 ;  /* 0x00000007ba000986 */ /* 0x0081e2000c10112c */
[----:B------:R-:W-:Y:S01]  /*79ca0*/  ISETP.GE.AND P0, PT, R6, UR4, PT ;  /* 0x0000000406007c0c */ /* 0x000fe2000bf06270 */
[----:B------:R-:W-:Y:S01]  /*79cb0*/  ULDC UR4, c[0x0][0x228] ;  /* 0x00008a0000047ab9 */ /* 0x000fe20000000800 */
[----:B------:R-:W-:Y:S01]  /*79cc0*/  PRMT R6, R250, 0x7770, RZ ;  /* 0x00007770fa067816 */ /* 0x000fe200000000ff */
[----:B0-----:R-:W-:Y:S01]  /*79cd0*/  IMAD.MOV.U32 R7, RZ, RZ, R237 ;  /* 0x000000ffff077224 */ /* 0x001fe200078e00ed */
[----:B------:R-:W-:Y:S01]  /*79ce0*/  ISETP.LT.AND P6, PT, R3, UR4, !P6 ;  /* 0x0000000403007c0c */ /* 0x000fe2000f7c1270 */
[----:B------:R-:W-:Y:S01]  /*79cf0*/  ULDC UR4, c[0x0][0x22c] ;  /* 0x00008b0000047ab9 */ /* 0x000fe20000000800 */
[----:B------:R-:W3:Y:S02]  /*79d00*/  LDL.LU.64 R236, [R1+0x420] ;  /* 0x0004200001ec7983 */ /* 0x000ee40000300a00 */
[----:B------:R-:W-:Y:S02]  /*79d10*/  PRMT R7, R7, 0x7773, RZ ;  /* 0x0000777307077816 */ /* 0x000fe400000000ff */
[----:B------:R-:W3:Y:S04]  /*79d20*/  LDL.LU.64 R186, [R1+0x418] ;  /* 0x0004180001ba7983 */ /* 0x000ee80000300a00 */
[----:B--2---:R0:W-:Y:S04]  /*79d30*/  @P2 STG.E.U8 desc[UR44][R178.64], R7 ;  /* 0x00000007b2002986 */ /* 0x0041e8000c10112c */
[----:B------:R1:W-:Y:S01]  /*79d40*/  @P5 STG.E.U8 desc[UR44][R182.64], R6 ;  /* 0x00000006b6005986 */ /* 0x0003e2000c10112c */
[----:B------:R-:W-:Y:S01]  /*79d50*/  ISETP.LT.AND P5, PT, R2, UR6, !P3 ;  /* 0x0000000602007c0c */ /* 0x000fe2000dfa1270 */
[----:B------:R-:W-:Y:S01]  /*79d60*/  ULDC UR6, c[0x0][0x228] ;  /* 0x00008a0000067ab9 */ /* 0x000fe20000000800 */
[----:B0-----:R-:W-:Y:S01]  /*79d70*/  VIADD R7, R0, 0x197 ;  /* 0x0000019700077836 */ /* 0x001fe20000000000 */
[C---:B-1----:R-:W-:Y:S01]  /*79d80*/  PRMT R6, R250.reuse, 0x7771, RZ ;  /* 0x00007771fa067816 */ /* 0x042fe200000000ff */
[----:B------:R-:W2:Y:S03]  /*79d90*/  LDL.LU.64 R182, [R1+0x408] ;  /* 0x0004080001b67983 */ /* 0x000ea60000300a00 */
[----:B------:R-:W-:Y:S01]  /*79da0*/  ISETP.GE.AND P2, PT, R7, UR4, PT ;  /* 0x0000000407007c0c */ /* 0x000fe2000bf46270 */
[----:B------:R-:W-:Y:S01]  /*79db0*/  ULDC UR4, c[0x0][0x228] ;  /* 0x00008a0000047ab9 */ /* 0x000fe20000000800 */
[----:B------:R-:W-:Y:S01]  /*79dc0*/  PRMT R7, R250, 0x7772, RZ ;  /* 0x00007772fa077816 */ /* 0x000fe200000000ff */
[----:B----4-:R0:W-:Y:S04]  /*79dd0*/  @P6 STG.E.U8 desc[UR44][R180.64], R6 ;  /* 0x00000006b4006986 */ /* 0x0101e8000c10112c */
[----:B------:R1:W-:Y:S04]  /*79de0*/  @P5 STG.E.U8 desc[UR44][R184.64], R7 ;  /* 0x00000007b8005986 */ /* 0x0003e8000c10112c */
[----:B0-----:R-:W4:Y:S04]  /*79df0*/  LDL.LU.64 R180, [R1+0x3f8] ;  /* 0x0003f80001b47983 */ /* 0x001f280000300a00 */
[----:B-1----:R-:W2:Y:S01]  /*79e00*/  LDL.LU.64 R184, [R1+0x1b80] ;  /* 0x001b800001b87983 */ /* 0x002ea20000300a00 */
[C---:B------:R-:W-:Y:S01]  /*79e10*/  ISETP.LT.AND P3, PT, R3.reuse, UR6, !P3 ;  /* 0x0000000603007c0c */ /* 0x040fe2000df61270 */
[----:B------:R-:W-:Y:S01]  /*79e20*/  ULDC UR6, c[0x0][0x228] ;  /* 0x00008a0000067ab9 */ /* 0x000fe20000000800 */
[----:B------:R-:W-:Y:S01]  /*79e30*/  ISETP.LT.AND P6, PT, R2, UR4, !P0 ;  /* 0x0000000402007c0c */ /* 0x000fe2000c7c1270 */
[----:B------:R-:W-:Y:S01]  /*79e40*/  VIADD R178, R0, 0x198 ;  /* 0x0000019800b27836 */ /* 0x000fe20000000000 */
[----:B------:R-:W-:Y:S01]  /*79e50*/  ISETP.LT.AND P0, PT, R3, UR6, !P0 ;  /* 0x0000000603007c0c */ /* 0x000fe2000c701270 */
[----:B------:R-:W-:Y:S01]  /*79e60*/  ULDC UR4, c[0x0][0x22c] ;  /* 0x00008b0000047ab9 */ /* 0x000fe20000000800 */
[----:B------:R-:W-:Y:S01]  /*79e70*/  PRMT R6, R250, 0x7773, RZ ;  /* 0x00007773fa067816 */ /* 0x000fe200000000ff */
[----:B------:R-:W-:Y:S01]  /*79e80*/  ULDC UR6, c[0x0][0x228] ;  /* 0x00008a0000067ab9 */ /* 0x000fe20000000800 */
[----:B------:R-:W-:-:S02]  /*79e90*/  PRMT R7, R251, 0x7770, RZ ;  /* 0x00007770fb077816 */ /* 0x000fc400000000ff */
[----:B------:R-:W-:Y:S01]  /*79ea0*/  ISETP.GE.AND P5, PT, R178, UR4, PT ;  /* 0x00000004b2007c0c */ /* 0x000fe2000bfa6270 */
[----:B------:R-:W-:Y:S01]  /*79eb0*/  ULDC UR4, c[0x0][0x228] ;  /* 0x00008a0000047ab9 */ /* 0x000fe20000000800 */
[----:B------:R-:W4:Y:S04]  /*79ec0*/  LDL.LU.64 R178, [R1+0x400] ;  /* 0x0004000001b27983 */ /* 0x000f280000300a00 */
[----:B---3--:R0:W-:Y:S04]  /*79ed0*/  @P3 STG.E.U8 desc[UR44][R236.64], R6 ;  /* 0x00000006ec003986 */ /* 0x0081e8000c10112c */
[----:B------:R-:W-:Y:S01]  /*79ee0*/  @P6 STG.E.U8 desc[UR44][R186.64], R7 ;  /* 0x00000007ba006986 */ /* 0x000fe2000c10112c */
[----:B0-----:R-:W-:-:S03]  /*79ef0*/  PRMT R6, R251, 0x7771, RZ ;  /* 0x00007771fb067816 */ /* 0x001fc600000000ff */
[----:B------:R-:W3:Y:S04]  /*79f00*/  LDL.LU.64 R236, [R1+0x3f0] ;  /* 0x0003f00001ec7983 */ /* 0x000ee80000300a00 */
[----:B--2---:R0:W-:Y:S04]  /*79f10*/  @P0 STG.E.U8 desc[UR44][R184.64], R6 ;  /* 0x00000006b8000986 */ /* 0x0041e8000c10112c */
[----:B0-----:R-:W2:Y:S04]  /*79f20*/  LDL.LU.64 R184, [R1+0x1b78] ;  /* 0x001b780001b87983 */ /* 0x001ea80000300a00 */
[----:B------:R-:W3:Y:S01]  /*79f30*/  LDL.LU.64 R186, [R1+0x3e8] ;  /* 0x0003e80001ba7983 */ /* 0x000ee20000300a00 */
[----:B------:R-:W-:Y:S01]  /*79f40*/  ISETP.LT.AND P3, PT, R2, UR4, !P2 ;  /* 0x0000000402007c0c */ /* 0x000fe2000d761270 */
[----:B------:R-:W-:Y:S01]  /*79f50*/  VIADD R6, R0, 0x199 ;  /* 0x0000019900067836 */ /* 0x000fe20000000000 */
[----:B------:R-:W-:Y:S01]  /*79f60*/  ULDC UR4, c[0x0][0x22c] ;  /* 0x00008b0000047ab9 */ /* 0x000fe20000000800 */
[----:B------:R-:W-:Y:S01]  /*79f70*/  ISETP.LT.AND P2, PT, R3, UR6, !P2 ;  /* 0x0000000603007c0c */ /* 0x000fe2000d741270 */
[----:B------:R-:W-:Y:S01]  /*79f80*/  ULDC UR6, c[0x0][0x228] ;  /* 0x00008a0000067ab9 */ /* 0x000fe20000000800 */
[----:B------:R-:W-:-:S02]  /*79f90*/  PRMT R7, R251, 0x7772, RZ ;  /* 0x00007772fb077816 */ /* 0x000fc400000000ff */
[----:B------:R-:W-:Y:S01]  /*79fa0*/  ISETP.GE.AND P0, PT, R6, UR4, PT ;  /* 0x0000000406007c0c */ /* 0x000fe2000bf06270 */
[----:B------:R-:W-:Y:S01]  /*79fb0*/  VIADD R6, R0, 0x19a ;  /* 0x0000019a00067836 */ /* 0x000fe20000000000 */
[----:B------:R-:W-:Y:S01]  /*79fc0*/  ISETP.LT.AND P6, PT, R2, UR8, !P5 ;  /* 0x0000000802007c0c */ /* 0x000fe2000efc1270 */
[----:B------:R-:W-:Y:S01]  /*79fd0*/  ULDC UR4, c[0x0][0x22c] ;  /* 0x00008b0000047ab9 */ /* 0x000fe20000000800 */
[----:B------:R-:W-:Y:S02]  /*79fe0*/  ULDC UR8, c[0x0][0x228] ;  /* 0x00008a0000087ab9 */ /* 0x000fe40000000800 */
[----:B------:R0:W-:Y:S01]  /*79ff0*/  @P3 STG.E.U8 desc[UR44][R182.64], R7 ;  /* 0x00000007b6003986 */ /* 0x0001e2000c10112c */
[----:B------:R-:W-:Y:S01]  /*7a000*/  ISETP.GE.AND P3, PT, R6, UR4, PT ;  /* 0x0000000406007c0c */ /* 0x000fe2000bf66270 */
[----:B------:R-:W-:Y:S02]  /*7a010*/  ULDC UR4, c[0x0][0x228] ;  /* 0x00008a0000047ab9 */ /* 0x000fe40000000800 */
[----:B------:R-:W-:Y:S01]  /*7a020*/  ISETP.LT.AND P5, PT, R3, UR4, !P5 ;  /* 0x0000000403007c0c */ /* 0x000fe2000efa1270 */
[----:B------:R-:W-:Y:S01]  /*7a030*/  ULDC UR4, c[0x0][0x22c] ;  /* 0x00008b0000047ab9 */ /* 0x000fe20000000800 */
[----:B0-----:R-:W-:Y:S01]  /*7a040*/  PRMT R7, R251, 0x7773, RZ ;  /* 0x00007773fb077816 */ /* 0x001fe200000000ff */
[----:B------:R-:W3:Y:S04]  /*7a050*/  LDL.LU.64 R182, [R1+0x3e0] ;  /* 0x0003e00001b67983 */ /* 0x000ee80000300a00 */
[----:B----4-:R0:W-:Y:S04]  /*7a060*/  @P2 STG.E.U8 desc[UR44][R178.64], R7 ;  /* 0x00000007b2002986 */ /* 0x0101e8000c10112c */
[----:B------:R-:W4:Y:S01]  /*7a070*/  LDL.LU.64 R250, [R1+0x3d8] ;  /* 0x0003d80001fa7983 */ /* 0x000f220000300a00 */
[----:B--2---:R-:W-:-:S05]  /*7a080*/  PRMT R6, R184, 0x7770, RZ ;  /* 0x00007770b8067816 */ /* 0x004fca00000000ff */
[----:B------:R1:W-:Y:S01]  /*7a090*/  @P6 STG.E.U8 desc[UR44][R180.64], R6 ;  /* 0x00000006b4006986 */ /* 0x0003e2000c10112c */
[----:B------:R-:W-:Y:S01]  /*7a0a0*/  ISETP.LT.AND P6, PT, R2, UR6, !P0 ;  /* 0x0000000602007c0c */ /* 0x000fe2000c7c1270 */
[----:B0-----:R-:W-:Y:S01]  /*7a0b0*/  VIADD R7, R0, 0x19b ;  /* 0x0000019b00077836 */ /* 0x001fe20000000000 */
[----:B------:R-:W-:Y:S01]  /*7a0c0*/  ULDC UR6, c[0x0][0x228] ;  /* 0x00008a0000067ab9 */ /* 0x000fe20000000800 */
[----:B-1----:R-:W-:-:S05]  /*7a0d0*/  PRMT R6, R184, 0x7771, RZ ;  /* 0x00007771b8067816 */ /* 0x002fca00000000ff */
[----:B---3--:R0:W-:Y:S02]  /*7a0e0*/  @P5 STG.E.U8 desc[UR44][R236.64], R6 ;  /* 0x00000006ec005986 */ /* 0x0081e4000c10112c */
[----:B0-----:R-:W-:Y:S02]  /*7a0f0*/  PRMT R6, R184, 0x7772, RZ ;  /* 0x00007772b8067816 */ /* 0x001fe400000000ff */
[----:B------:R-:W2:Y:S04]  /*7a100*/  LDL.LU.64 R236, [R1+0x3c8] ;  /* 0x0003c80001ec7983 */ /* 0x000ea80000300a00 */
[----:B------:R-:W3:Y:S04]  /*7a110*/  LDL.LU.64 R178, [R1+0x3c0] ;  /* 0x0003c00001b27983 */ /* 0x000ee80000300a00 */
[----:B------:R-:W3:Y:S04]  /*7a120*/  LDL.LU.64 R180, [R1+0x3b8] ;  /* 0x0003b80001b47983 */ /* 0x000ee80000300a00 */
[----:B------:R0:W-:Y:S04]  /*7a130*/  @P6 STG.E.U8 desc[UR44][R186.64], R6 ;  /* 0x00000006ba006986 */ /* 0x0001e8000c10112c */
[----:B0-----:R-:W2:Y:S01]  /*7a140*/  LDL.LU.64 R186, [R1+0x1b70] ;  /* 0x001b700001ba7983 */ /* 0x001ea20000300a00 */
[----:B------:R-:W-:Y:S01]  /*7a150*/  ISETP.GE.AND P2, PT, R7, UR4, PT ;  /* 0x0000000407007c0c */ /* 0x000fe2000bf46270 */
[----:B------:R-:W-:Y:S01]  /*7a160*/  ULDC UR4, c[0x0][0x228] ;  /* 0x00008a0000047ab9 */ /* 0x000fe20000000800 */
        /* <DEDUP_REMOVED lines=8> */
[----:B------:R-:W-:Y:S01]  /*7a1f0*/  ISETP.GE.AND P6, PT, R7, UR4, PT ;  /* 0x0000000407007c0c */ /* 0x000fe2000bfc6270 */
[----:B------:R-:W-:Y:S01]  /*7a200*/  ULDC UR4, c[0x0][0x228] ;  /* 0x00008a0000047ab9 */ /* 0x000fe20000000800 */
[----:B------:R-:W-:-:S02]  /*7a210*/  PRMT R7, R185, 0x7770, RZ ;  /* 0x00007770b9077816 */ /* 0x000fc400000000ff */
[----:B------:R-:W-:Y:S01]  /*7a220*/  PRMT R6, R185, 0x7771, RZ ;  /* 0x00007771b9067816 */ /* 0x000fe200000000ff */
[----:B------:R-:W-:Y:S04]  /*7a230*/  @P0 STG.E.U8 desc[UR44][R182.64], R184 ;  /* 0x000000b8b6000986 */ /* 0x000fe8000c10112c */
[----:B----4-:R0:W-:Y:S04]  /*7a240*/  @P5 STG.E.U8 desc[UR44][R250.64], R7 ;  /* 0x00000007fa005986 */ /* 0x0101e8000c10112c */
[----:B0-----:R-:W4:Y:S01]  /*7a250*/  LDL.LU.64 R250, [R1+0x3b0] ;  /* 0x0003b00001fa7983 */ /* 0x001f220000300a00 */
[----:B------:R-:W-:Y:S01]  /*7a260*/  ISETP.LT.AND P0, PT, R2, UR4, !P2 ;  /* 0x0000000402007c0c */ /* 0x000fe2000d701270 */
[----:B------:R-:W-:Y:S01]  /*7a270*/  ULDC UR4, c[0x0][0x22c] ;  /* 0x00008b0000047ab9 */ /* 0x000fe20000000800 */
[----:B------:R-:W-:Y:S01]  /*7a280*/  ISETP.LT.AND P2, PT, R3, UR6, !P2 ;  /* 0x0000000603007c0c */ /* 0x000fe2000d741270 */
[----:B------:R-:W-:Y:S01]  /*7a290*/  ULDC UR6, c[0x0][0x228] ;  /* 0x00008a0000067ab9 */ /* 0x000fe20000000800 */
[----:B--2---:R0:W-:Y:S04]  /*7a2a0*/  @P3 STG.E.U8 desc[UR44][R186.64], R6 ;  /* 0x00000006ba003986 */ /* 0x0041e8000c10112c */
[----:B0-----:R-:W2:Y:S01]  /*7a2b0*/  LDL.LU.64 R186, [R1+0x1b68] ;  /* 0x001b680001ba7983 */ /* 0x001ea20000300a00 */
[----:B------:R-:W-:-:S02]  /*7a2c0*/  PRMT R7, R185, 0x7772, RZ ;  /* 0x00007772b9077816 */ /* 0x000fc400000000ff */
[----:B------:R-:W-:Y:S01]  /*7a2d0*/  PRMT R185, R185, 0x7773, RZ ;  /* 0x00007773b9b97816 */ /* 0x000fe200000000ff */
[----:B------:R-:W4:Y:S04]  /*7a2e0*/  LDL.LU.64 R182, [R1+0x3a0] ;  /* 0x0003a00001b67983 */ /* 0x000f280000300a00 */
[----:B------:R0:W-:Y:S04]  /*7a2f0*/  @P0 STG.E.U8 desc[UR44][R236.64], R7 ;  /* 0x00000007ec000986 */ /* 0x0001e8000c10112c */
[----:B---3--:R1:W-:Y:S04]  /*7a300*/  @P2 STG.E.U8 desc[UR44][R178.64], R185 ;  /* 0x000000b9b2002986 */ /* 0x0083e8000c10112c */
[----:B0-----:R-:W3:Y:S04]  /*7a310*/  LDL.LU.64 R236, [R1+0x398] ;  /* 0x0003980001ec7983 */ /* 0x001ee80000300a00 */
[----:B-1----:R-:W3:Y:S01]  /*7a320*/  LDL.LU.64 R184, [R1+0x3a8] ;  /* 0x0003a80001b87983 */ /* 0x002ee20000300a00 */
        /* <DEDUP_REMOVED lines=11> */
[----:B--2---:R-:W-:-:S05]  /*7a3e0*/  PRMT R6, R186, 0x7770, RZ ;  /* 0x00007770ba067816 */ /* 0x004fca00000000ff */
[----:B------:R0:W-:Y:S02]  /*7a3f0*/  @P5 STG.E.U8 desc[UR44][R180.64], R6 ;  /* 0x00000006b4005986 */ /* 0x0001e4000c10112c */
[----:B0-----:R-:W-:-:S05]  /*7a400*/  PRMT R6, R186, 0x7771, RZ ;  /* 0x00007771ba067816 */ /* 0x001fca00000000ff */
[----:B----4-:R0:W-:Y:S04]  /*7a410*/  @P6 STG.E.U8 desc[UR44][R250.64], R6 ;  /* 0x00000006fa006986 */ /* 0x0101e8000c10112c */
[----:B0-----:R-:W2:Y:S01]  /*7a420*/  LDL.LU.64 R250, [R1+0x388] ;  /* 0x0003880001fa7983 */ /* 0x001ea20000300a00 */
[C---:B------:R-:W-:Y:S01]  /*7a430*/  ISETP.LT.AND P5, PT, R2.reuse, UR6, !P3 ;  /* 0x0000000602007c0c */ /* 0x040fe2000dfa1270 */
[----:B------:R-:W-:Y:S01]  /*7a440*/  ULDC UR6, c[0x0][0x228] ;  /* 0x00008a0000067ab9 */ /* 0x000fe20000000800 */
[----:B------:R-:W-:Y:S01]  /*7a450*/  ISETP.GE.AND P2, PT, R7, UR4, PT ;  /* 0x0000000407007c0c */ /* 0x000fe2000bf46270 */
[----:B------:R-:W-:Y:S01]  /*7a460*/  ULDC UR4, c[0x0][0x228] ;  /* 0x00008a0000047ab9 */ /* 0x000fe20000000800 */
[C---:B------:R-:W-:Y:S01]  /*7a470*/  ISETP.LT.AND P3, PT, R3.reuse, UR6, !P3 ;  /* 0x0000000603007c0c */ /* 0x040fe2000df61270 */
[----:B------:R-:W-:Y:S01]  /*7a480*/  ULDC UR6, c[0x0][0x228] ;  /* 0x00008a0000067ab9 */ /* 0x000fe20000000800 */
[----:B------:R-:W-:Y:S01]  /*7a490*/  ISETP.LT.AND P6, PT, R2, UR4, !P0 ;  /* 0x0000000402007c0c */ /* 0x000fe2000c7c1270 */
[----:B------:R-:W-:Y:S01]  /*7a4a0*/  VIADD R7, R0, 0x1a0 ;  /* 0x000001a000077836 */ /* 0x000fe20000000000 */
[C---:B------:R-:W-:Y:S01]  /*7a4b0*/  PRMT R6, R186.reuse, 0x7772, RZ ;  /* 0x00007772ba067816 */ /* 0x040fe200000000ff */
[----:B------:R-:W-:Y:S01]  /*7a4c0*/  ULDC UR4, c[0x0][0x22c] ;  /* 0x00008b0000047ab9 */ /* 0x000fe20000000800 */
[----:B------:R-:W-:Y:S01]  /*7a4d0*/  ISETP.LT.AND P0, PT, R3, UR6, !P0 ;  /* 0x0000000603007c0c */ /* 0x000fe2000c701270 */
[----:B------:R-:W4:Y:S01]  /*7a4e0*/  LDL.LU.64 R178, [R1+0x380] ;  /* 0x0003800001b27983 */ /* 0x000f220000300a00 */
[----:B------:R-:W-:Y:S01]  /*7a4f0*/  PRMT R186, R186, 0x7773, RZ ;  /* 0x00007773baba7816 */ /* 0x000fe200000000ff */
[----:B------:R-:W-:-:S02]  /*7a500*/  ULDC UR6, c[0x0][0x228] ;  /* 0x00008a0000067ab9 */ /* 0x000fc40000000800 */
[----:B---3--:R0:W-:Y:S01]  /*7a510*/  @P5 STG.E.U8 desc[UR44][R184.64], R6 ;  /* 0x00000006b8005986 */ /* 0x0081e2000c10112c */
[----:B------:R-:W-:Y:S01]  /*7a520*/  ISETP.GE.AND P5, PT, R7, UR4, PT ;  /* 0x0000000407007c0c */ /* 0x000fe2000bfa6270 */
[----:B------:R-:W-:Y:S01]  /*7a530*/  ULDC UR4, c[0x0][0x228] ;  /* 0x00008a0000047ab9 */ /* 0x000fe20000000800 */
[C---:B------:R-:W-:Y:S01]  /*7a540*/  PRMT R7, R187.reuse, 0x7770, RZ ;  /* 0x00007770bb077816 */ /* 0x040fe200000000ff */
[----:B------:R-:W-:Y:S04]  /*7a550*/  @P3 STG.E.U8 desc[UR44][R182.64], R186 ;  /* 0x000000bab6003986 */ /* 0x000fe8000c10112c */
[----:B------:R-:W3:Y:S01]  /*7a560*/  LDL.LU.64 R180, [R1+0x378] ;  /* 0x0003780001b47983 */ /* 0x000ee20000300a00 */
[----:B0-----:R-:W-:-:S03]  /*7a570*/  PRMT R6, R187, 0x7771, RZ ;  /* 0x00007771bb067816 */ /* 0x001fc600000000ff */
[----:B------:R0:W-:Y:S04]  /*7a580*/  @P6 STG.E.U8 desc[UR44][R236.64], R7 ;  /* 0x00000007ec006986 */ /* 0x0001e8000c10112c */
[----:B------:R1:W-:Y:S04]  /*7a590*/  @P0 STG.E.U8 desc[UR44][R188.64], R6 ;  /* 0x00000006bc000986 */ /* 0x0003e8000c10112c */
[----:B0-----:R-:W3:Y:S04]  /*7a5a0*/  LDL.LU.64 R236, [R1+0x370] ;  /* 0x0003700001ec7983 */ /* 0x001ee80000300a00 */
[----:B-1----:R-:W3:Y:S01]  /*7a5b0*/  LDL.LU.64 R188, [R1+0x1b60] ;  /* 0x001b600001bc7983 */ /* 0x002ee20000300a00 */
[----:B------:R-:W-:-:S02]  /*7a5c0*/  ISETP.LT.AND P3, PT, R2, UR4, !P2 ;  /* 0x0000000402007c0c */ /* 0x000fc4000d761270 */
[----:B------:R-:W-:Y:S01]  /*7a5d0*/  PRMT R7, R187, 0x7772, RZ ;  /* 0x00007772bb077816 */ /* 0x000fe200000000ff */
[----:B------:R-:W3:Y:S01]  /*7a5e0*/  LDL.LU.64 R184, [R1+0x368] ;  /* 0x0003680001b87983 */ /* 0x000ee20000300a00 */
[----:B------:R-:W-:Y:S01]  /*7a5f0*/  VIADD R6, R0, 0x1a1 ;  /* 0x000001a100067836 */ /* 0x000fe20000000000 */
[----:B------:R-:W-:Y:S02]  /*7a600*/  ULDC UR4, c[0x0][0x22c] ;  /* 0x00008b0000047ab9 */ /* 0x000fe40000000800 */
[----:B------:R-:W3:Y:S06]  /*7a610*/  LDL.LU.64 R182, [R1+0x360] ;  /* 0x0003600001b67983 */ /* 0x000eec0000300a00 */
[----:B--2---:R0:W-:Y:S04]  /*7a620*/  @P3 STG.E.U8 desc[UR44][R250.64], R7 ;  /* 0x00000007fa003986 */ /* 0x0041e8000c10112c */
[----:B0-----:R-:W2:Y:S01]  /*7a630*/  LDL.LU.64 R250, [R1+0x358] ;  /* 0x0003580001fa7983 */ /* 0x001ea20000300a00 */
[----:B------:R-:W-:Y:S01]  /*7a640*/  ISETP.GE.AND P0, PT, R6, UR4, PT ;  /* 0x0000000406007c0c */ /* 0x000fe2000bf06270 */
[----:B------:R-:W-:Y:S01]  /*7a650*/  VIADD R6, R0, 0x1a2 ;  /* 0x000001a200067836 */ /* 0x000fe20000000000 */
[----:B------:R-:W-:Y:S01]  /*7a660*/  ISETP.LT.AND P2, PT, R3, UR6, !P2 ;  /* 0x0000000603007c0c */ /* 0x000fe2000d741270 */
[----:B------:R-:W-:Y:S01]  /*7a670*/  ULDC UR4, c[0x0][0x22c] ;  /* 0x00008b0000047ab9 */ /* 0x000fe20000000800 */
[----:B------:R-:W-:Y:S01]  /*7a680*/  ISETP.LT.AND P6, PT, R2, UR8, !P5 ;  /* 0x0000000802007c0c */ /* 0x000fe2000efc1270 */
[----:B------:R-:W-:Y:S01]  /*7a690*/  ULDC UR6, c[0x0][0x228] ;  /* 0x00008a0000067ab9 */ /* 0x000fe20000000800 */
[----:B------:R-:W-:Y:S01]  /*7a6a0*/  ISETP.GE.AND P3, PT, R6, UR4, PT ;  /* 0x0000000406007c0c */ /* 0x000fe2000bf66270 */
[----:B------:R-:W-:Y:S01]  /*7a6b0*/  ULDC UR4, c[0x0][0x228] ;  /* 0x00008a0000047ab9 */ /* 0x000fe20000000800 */
[----:B------:R-:W-:Y:S01]  /*7a6c0*/  PRMT R187, R187, 0x7773, RZ ;  /* 0x00007773bbbb7816 */ /* 0x000fe200000000ff */
[----:B------:R-:W-:Y:S01]  /*7a6d0*/  VIADD R7, R0, 0x1a3 ;  /* 0x000001a300077836 */ /* 0x000fe20000000000 */
[----:B------:R-:W-:Y:S01]  /*7a6e0*/  ISETP.LT.AND P5, PT, R3, UR4, !P5 ;  /* 0x0000000403007c0c */ /* 0x000fe2000efa1270 */
[----:B------:R-:W-:Y:S01]  /*7a6f0*/  ULDC UR4, c[0x0][0x22c] ;  /* 0x00008b0000047ab9 */ /* 0x000fe20000000800 */
[----:B------:R-:W-:-:S03]  /*7a700*/  ULDC UR8, c[0x0][0x228] ;  /* 0x00008a0000087ab9 */ /* 0x000fc60000000800 */
[----:B----4-:R-:W-:Y:S01]  /*7a710*/  @P2 STG.E.U8 desc[UR44][R178.64], R187 ;  /* 0x000000bbb2002986 */ /* 0x010fe2000c10112c */
[----:B------:R-:W-:Y:S01]  /*7a720*/  ISETP.GE.AND P2, PT, R7, UR4, PT ;  /* 0x0000000407007c0c */ /* 0x000fe2000bf46270 */
[----:B------:R-:W-:Y:S01]  /*7a730*/  ULDC UR4, c[0x0][0x228] ;  /* 0x00008a0000047ab9 */ /* 0x000fe20000000800 */
[----:B---3--:R-:W-:-:S05]  /*7a740*/  PRMT R6, R188, 0x7770, RZ ;  /* 0x00007770bc067816 */ /* 0x008fca00000000ff */
[----:B------:R0:W-:Y:S01]  /*7a750*/  @P6 STG.E.U8 desc[UR44][R180.64], R6 ;  /* 0x00000006b4006986 */ /* 0x0001e2000c10112c */
[----:B------:R-:W-:Y:S01]  /*7a760*/  ISETP.LT.AND P6, PT, R2, UR6, !P0 ;  /* 0x0000000602007c0c */ /* 0x000fe2000c7c1270 */
[----:B------:R-:W-:Y:S01]  /*7a770*/  ULDC UR6, c[0x0][0x228] ;  /* 0x00008a0000067ab9 */ /* 0x000fe20000000800 */
[----:B0-----:R-:W-:-:S05]  /*7a780*/  PRMT R6, R188, 0x7771, RZ ;  /* 0x00007771bc067816 */ /* 0x001fca00000000ff */
[----:B------:R0:W-:Y:S01]  /*7a790*/  @P5 STG.E.U8 desc[UR44][R236.64], R6 ;  /* 0x00000006ec005986 */ /* 0x0001e2000c10112c */
[C---:B------:R-:W-:Y:S01]  /*7a7a0*/  ISETP.LT.AND P0, PT, R3.reuse, UR6, !P0 ;  /* 0x0000000603007c0c */ /* 0x040fe2000c701270 */
[----:B------:R-:W-:Y:S01]  /*7a7b0*/  ULDC UR6, c[0x0][0x228] ;  /* 0x00008a0000067ab9 */ /* 0x000fe20000000800 */
[----:B------:R-:W-:Y:S01]  /*7a7c0*/  ISETP.LT.AND P5, PT, R2, UR4, !P3 ;  /* 0x0000000402007c0c */ /* 0x000fe2000dfa1270 */
[----:B------:R-:W-:Y:S01]  /*7a7d0*/  VIADD R7, R0, 0x1a4 ;  /* 0x000001a400077836 */ /* 0x000fe20000000000 */
[----:B0-----:R-:W3:Y:S01]  /*7a7e0*/  LDL.LU.64 R236, [R1+0x348] ;  /* 0x0003480001ec7983 */ /* 0x001ee20000300a00 */
[C---:B------:R-:W-:Y:S01]  /*7a7f0*/  PRMT R6, R188.reuse, 0x7772, RZ ;  /* 0x00007772bc067816 */ /* 0x040fe200000000ff */
[----:B------:R-:W-:Y:S01]  /*7a800*/  ULDC UR4, c[0x0][0x22c] ;  /* 0x00008b0000047ab9 */ /* 0x000fe20000000800 */
[----:B------:R-:W-:Y:S01]  /*7a810*/  ISETP.LT.AND P3, PT, R3, UR6, !P3 ;  /* 0x0000000603007c0c */ /* 0x000fe2000df61270 */
[----:B------:R-:W4:Y:S01]  /*7a820*/  LDL.LU.64 R178, [R1+0x340] ;  /* 0x0003400001b27983 */ /* 0x000f220000300a00 */
[----:B------:R-:W-:Y:S01]  /*7a830*/  PRMT R188, R188, 0x7773, RZ ;  /* 0x00007773bcbc7816 */ /* 0x000fe200000000ff */
[----:B------:R-:W-:-:S02]  /*7a840*/  ULDC UR6, c[0x0][0x228] ;  /* 0x00008a0000067ab9 */ /* 0x000fc40000000800 */
[----:B------:R0:W-:Y:S01]  /*7a850*/  @P6 STG.E.U8 desc[UR44][R184.64], R6 ;  /* 0x00000006b8006986 */ /* 0x0001e2000c10112c */
[----:B------:R-:W-:Y:S01]  /*7a860*/  ISETP.GE.AND P6, PT, R7, UR4, PT ;  /* 0x0000000407007c0c */ /* 0x000fe2000bfc6270 */
[----:B------:R-:W-:Y:S01]  /*7a870*/  ULDC UR4, c[0x0][0x228] ;  /* 0x00008a0000047ab9 */ /* 0x000fe20000000800 */
[C---:B------:R-:W-:Y:S01]  /*7a880*/  PRMT R7, R189.reuse, 0x7770, RZ ;  /* 0x00007770bd077816 */ /* 0x040fe200000000ff */
[----:B------:R-:W-:Y:S04]  /*7a890*/  @P0 STG.E.U8 desc[UR44][R182.64], R188 ;  /* 0x000000bcb6000986 */ /* 0x000fe8000c10112c */
[----:B------:R-:W4:Y:S01]  /*7a8a0*/  LDL.LU.64 R180, [R1+0x338] ;  /* 0x0003380001b47983 */ /* 0x000f220000300a00 */
[----:B0-----:R-:W-:-:S03]  /*7a8b0*/  PRMT R6, R189, 0x7771, RZ ;  /* 0x00007771bd067816 */ /* 0x001fc600000000ff */
[----:B--2---:R0:W-:Y:S04]  /*7a8c0*/  @P5 STG.E.U8 desc[UR44][R250.64], R7 ;  /* 0x00000007fa005986 */ /* 0x0041e8000c10112c */
[----:B------:R1:W-:Y:S04]  /*7a8d0*/  @P3 STG.E.U8 desc[UR44][R190.64], R6 ;  /* 0x00000006be003986 */ /* 0x0003e8000c10112c */
[----:B0-----:R-:W2:Y:S04]  /*7a8e0*/  LDL.LU.64 R250, [R1+0x330] ;  /* 0x0003300001fa7983 */ /* 0x001ea80000300a00 */
[----:B-1----:R-:W2:Y:S01]  /*7a8f0*/  LDL.LU.64 R190, [R1+0x1b58] ;  /* 0x001b580001be7983 */ /* 0x002ea20000300a00 */
[----:B------:R-:W-:-:S02]  /*7a900*/  ISETP.LT.AND P0, PT, R2, UR4, !P2 ;  /* 0x0000000402007c0c */ /* 0x000fc4000d701270 */
[----:B------:R-:W-:Y:S01]  /*7a910*/  PRMT R7, R189, 0x7772, RZ ;  /* 0x00007772bd077816 */ /* 0x000fe200000000ff */
[----:B------:R-:W2:Y:S01]  /*7a920*/  LDL.LU.64 R184, [R1+0x328] ;  /* 0x0003280001b87983 */ /* 0x000ea20000300a00 */
[----:B------:R-:W-:Y:S01]  /*7a930*/  VIADD R6, R0, 0x1a5 ;  /* 0x000001a500067836 */ /* 0x000fe20000000000 */
[----:B------:R-:W-:Y:S02]  /*7a940*/  ULDC UR4, c[0x0][0x22c] ;  /* 0x00008b0000047ab9 */ /* 0x000fe40000000800 */
[----:B------:R-:W2:Y:S02]  /*7a950*/  LDL.LU.64 R182, [R1+0x320] ;  /* 0x0003200001b67983 */ /* 0x000ea40000300a00 */
[----:B------:R-:W-:Y:S01]  /*7a960*/  ISETP.GE.AND P3, PT, R6, UR4, PT ;  /* 0x0000000406007c0c */ /* 0x000fe2000bf66270 */
[----:B------:R-:W-:Y:S01]  /*7a970*/  VIADD R6, R0, 0x1a6 ;  /* 0x000001a600067836 */ /* 0x000fe20000000000 */
[----:B------:R-:W-:Y:S01]  /*7a980*/  ISETP.LT.AND P2, PT, R3, UR6, !P2 ;  /* 0x0000000603007c0c */ /* 0x000fe2000d741270 */
[----:B------:R-:W-:Y:S01]  /*7a990*/  ULDC UR4, c[0x0][0x22c] ;  /* 0x00008b0000047ab9 */ /* 0x000fe20000000800 */
[----:B------:R-:W-:Y:S01]  /*7a9a0*/  ISETP.LT.AND P5, PT, R2, UR8, !P6 ;  /* 0x0000000802007c0c */ /* 0x000fe2000f7a1270 */
[----:B------:R-:W-:Y:S01]  /*7a9b0*/  ULDC UR6, c[0x0][0x228] ;  /* 0x00008a0000067ab9 */ /* 0x000fe20000000800 */
[----:B------:R-:W-:Y:S01]  /*7a9c0*/  PRMT R189, R189, 0x7773, RZ ;  /* 0x00007773bdbd7816 */ /* 0x000fe200000000ff */
[----:B------:R-:W-:Y:S01]  /*7a9d0*/  ULDC UR8, c[0x0][0x228] ;  /* 0x00008a0000087ab9 */ /* 0x000fe20000000800 */
[----:B---3--:R0:W-:Y:S04]  /*7a9e0*/  @P0 STG.E.U8 desc[UR44][R236.64], R7 ;  /* 0x00000007ec000986 */ /* 0x0081e8000c10112c */
[----:B0-----:R-:W3:Y:S01]  /*7a9f0*/  LDL.LU.64 R236, [R1+0x318] ;  /* 0x0003180001ec7983 */ /* 0x001ee20000300a00 */
[----:B------:R-:W-:Y:S01]  /*7aa00*/  ISETP.GE.AND P0, PT, R6, UR4, PT ;  /* 0x0000000406007c0c */ /* 0x000fe2000bf06270 */
[----:B------:R-:W-:-:S02]  /*7aa10*/  ULDC UR4, c[0x0][0x228] ;  /* 0x00008a0000047ab9 */ /* 0x000fc40000000800 */
[----:B------:R-:W-:Y:S01]  /*7aa20*/  ISETP.LT.AND P6, PT, R3, UR4, !P6 ;  /* 0x0000000403007c0c */ /* 0x000fe2000f7c1270 */
[----:B----4-:R-:W-:Y:S01]  /*7aa30*/  @P2 STG.E.U8 desc[UR44][R178.64], R189 ;  /* 0x000000bdb2002986 */ /* 0x010fe2000c10112c */
[----:B------:R-:W-:Y:S01]  /*7aa40*/  VIADD R7, R0, 0x1a7 ;  /* 0x000001a700077836 */ /* 0x000fe20000000000 */
[----:B------:R-:W-:Y:S01]  /*7aa50*/  ULDC UR4, c[0x0][0x22c] ;  /* 0x00008b0000047ab9 */ /* 0x000fe20000000800 */
[----:B--2---:R-:W-:-:S05]  /*7aa60*/  PRMT R6, R190, 0x7770, RZ ;  /* 0x00007770be067816 */ /* 0x004fca00000000ff */
[----:B------:R0:W-:Y:S02]  /*7aa70*/  @P5 STG.E.U8 desc[UR44][R180.64], R6 ;  /* 0x00000006b4005986 */ /* 0x0001e4000c10112c */
[----:B0-----:R-:W-:-:S05]  /*7aa80*/  PRMT R6, R190, 0x7771, RZ ;  /* 0x00007771be067816 */ /* 0x001fca00000000ff */
[----:B------:R0:W-:Y:S04]  /*7aa90*/  @P6 STG.E.U8 desc[UR44][R250.64], R6 ;  /* 0x00000006fa006986 */ /* 0x0001e8000c10112c */
        /* <DEDUP_REMOVED lines=22> */
[----:B---3--:R0:W-:Y:S04]  /*7ac00*/  @P6 STG.E.U8 desc[UR44][R236.64], R7 ;  /* 0x00000007ec006986 */ /* 0x0081e8000c10112c */
        /* <DEDUP_REMOVED lines=372> */
[----:B------:R-:W2:Y:S01]  /*7c350*/  LDL.LU.64 R182, [R1+0x120] ;  /* 0x0001200001b67983 */ /* 0x000ea20000300a00 */
[----:B------:R-:W-:Y:S01]  /*7c360*/  ISETP.LT.AND P2, PT, R3, UR6, !P2 ;  /* 0x0000000603007c0c */ /* 0x000fe2000d741270 */
[----:B------:R-:W-:Y:S01]  /*7c370*/  ULDC UR6, c[0x0][0x228] ;  /* 0x00008a0000067ab9 */ /* 0x000fe20000000800 */
[----:B------:R-:W-:Y:S01]  /*7c380*/  ISETP.LT.AND P5, PT, R2, UR8, !P6 ;  /* 0x0000000802007c0c */ /* 0x000fe2000f7a1270 */
[----:B------:R-:W-:Y:S01]  /*7c390*/  ULDC UR8, c[0x0][0x228] ;  /* 0x00008a0000087ab9 */ /* 0x000fe20000000800 */
[----:B------:R-:W-:Y:S01]  /*7c3a0*/  ISETP.GE.AND P3, PT, R6, UR4, PT ;  /* 0x0000000406007c0c */ /* 0x000fe2000bf66270 */
[----:B------:R-:W-:Y:S01]  /*7c3b0*/  VIADD R6, R0, 0x1c6 ;  /* 0x000001c600067836 */ /* 0x000fe20000000000 */
[----:B------:R-:W-:Y:S01]  /*7c3c0*/  ULDC UR4, c[0x0][0x22c] ;  /* 0x00008b0000047ab9 */ /* 0x000fe20000000800 */
[----:B------:R-:W-:Y:S01]  /*7c3d0*/  PRMT R205, R205, 0x7773, RZ ;  /* 0x00007773cdcd7816 */ /* 0x000fe200000000ff */
[----:B---3--:R0:W-:Y:S04]  /*7c3e0*/  @P0 STG.E.U8 desc[UR44][R236.64], R7 ;  /* 0x00000007ec000986 */ /* 0x0081e8000c10112c */
[----:B0-----:R-:W3:Y:S01]  /*7c3f0*/  LDL.LU.64 R236, [R1+0x118] ;  /* 0x0001180001ec7983 */ /* 0x001ee20000300a00 */
[----:B------:R-:W-:Y:S01]  /*7c400*/  ISETP.GE.AND P0, PT, R6, UR4, PT ;  /* 0x0000000406007c0c */ /* 0x000fe2000bf06270 */
[----:B------:R-:W-:-:S02]  /*7c410*/  ULDC UR4, c[0x0][0x228] ;  /* 0x00008a0000047ab9 */ /* 0x000fc40000000800 */
[----:B----4-:R-:W-:Y:S01]  /*7c420*/  @P2 STG.E.U8 desc[UR44][R178.64], R205 ;  /* 0x000000cdb2002986 */ /* 0x010fe2000c10112c */
[----:B--2---:R-:W-:-:S05]  /*7c430*/  PRMT R6, R206, 0x7770, RZ ;  /* 0x00007770ce067816 */ /* 0x004fca00000000ff */
[----:B------:R0:W-:Y:S04]  /*7c440*/  @P5 STG.E.U8 desc[UR44][R180.64], R6 ;  /* 0x00000006b4005986 */ /* 0x0001e8000c10112c */
[----:B0-----:R-:W2:Y:S01]  /*7c450*/  LDL.LU.64 R180, [R1+0x108] ;  /* 0x0001080001b47983 */ /* 0x001ea20000300a00 */
        /* <DEDUP_REMOVED lines=8> */
[C---:B------:R-:W-:Y:S01]  /*7c4e0*/  ISETP.LT.AND P3, PT, R3.reuse, UR6, !P3 ;  /* 0x0000000603007c0c */ /* 0x040fe2000df61270 */
[----:B------:R-:W-:Y:S01]  /*7c4f0*/  ULDC UR6, c[0x0][0x228] ;  /* 0x00008a0000067ab9 */ /* 0x000fe20000000800 */
[----:B------:R-:W-:Y:S01]  /*7c500*/  VIADD R7, R0, 0x1c8 ;  /* 0x000001c800077836 */ /* 0x000fe20000000000 */
[----:B------:R-:W4:Y:S04]  /*7c510*/  LDL.LU.64 R178, [R1+0x100] ;  /* 0x0001000001b27983 */ /* 0x000f280000300a00 */
[----:B------:R0:W-:Y:S01]  /*7c520*/  @P6 STG.E.U8 desc[UR44][R250.64], R6 ;  /* 0x00000006fa006986 */ /* 0x0001e2000c10112c */
[----:B------:R-:W-:Y:S01]  /*7c530*/  ISETP.LT.AND P6, PT, R2, UR4, !P0 ;  /* 0x0000000402007c0c */ /* 0x000fe2000c7c1270 */
[----:B------:R-:W-:Y:S01]  /*7c540*/  ULDC UR4, c[0x0][0x22c] ;  /* 0x00008b0000047ab9 */ /* 0x000fe20000000800 */
[----:B------:R-:W-:Y:S01]  /*7c550*/  ISETP.LT.AND P0, PT, R3, UR6, !P0 ;  /* 0x0000000603007c0c */ /* 0x000fe2000c701270 */
[----:B------:R-:W-:Y:S01]  /*7c560*/  ULDC UR6, c[0x0][0x228] ;  /* 0x00008a0000067ab9 */ /* 0x000fe20000000800 */
[C---:B0-----:R-:W-:Y:S01]  /*7c570*/  PRMT R6, R206.reuse, 0x7772, RZ ;  /* 0x00007772ce067816 */ /* 0x041fe200000000ff */
[----:B------:R-:W4:Y:S01]  /*7c580*/  LDL.LU.64 R250, [R1+0xf8] ;  /* 0x0000f80001fa7983 */ /* 0x000f220000300a00 */
[----:B------:R-:W-:-:S03]  /*7c590*/  PRMT R206, R206, 0x7773, RZ ;  /* 0x00007773cece7816 */ /* 0x000fc600000000ff */
[----:B------:R0:W-:Y:S01]  /*7c5a0*/  @P5 STG.E.U8 desc[UR44][R184.64], R6 ;  /* 0x00000006b8005986 */ /* 0x0001e2000c10112c */
[----:B------:R-:W-:Y:S01]  /*7c5b0*/  ISETP.GE.AND P5, PT, R7, UR4, PT ;  /* 0x0000000407007c0c */ /* 0x000fe2000bfa6270 */
[----:B------:R-:W-:Y:S01]  /*7c5c0*/  ULDC UR4, c[0x0][0x228] ;  /* 0x00008a0000047ab9 */ /* 0x000fe20000000800 */
[C---:B------:R-:W-:Y:S01]  /*7c5d0*/  PRMT R7, R207.reuse, 0x7770, RZ ;  /* 0x00007770cf077816 */ /* 0x040fe200000000ff */
[----:B------:R-:W-:Y:S01]  /*7c5e0*/  @P3 STG.E.U8 desc[UR44][R182.64], R206 ;  /* 0x000000ceb6003986 */ /* 0x000fe2000c10112c */
[----:B0-----:R-:W-:-:S03]  /*7c5f0*/  PRMT R6, R207, 0x7771, RZ ;  /* 0x00007771cf067816 */ /* 0x001fc600000000ff */
[----:B---3--:R-:W-:Y:S04]  /*7c600*/  @P6 STG.E.U8 desc[UR44][R236.64], R7 ;  /* 0x00000007ec006986 */ /* 0x008fe8000c10112c */
[----:B------:R0:W-:Y:S04]  /*7c610*/  @P0 STG.E.U8 desc[UR44][R208.64], R6 ;  /* 0x00000006d0000986 */ /* 0x0001e8000c10112c */
[----:B0-----:R-:W3:Y:S01]  /*7c620*/  LDL.LU.64 R208, [R1+0x1b10] ;  /* 0x001b100001d07983 */ /* 0x001ee20000300a00 */
[----:B------:R-:W-:Y:S02]  /*7c630*/  ISETP.LT.AND P3, PT, R2, UR4, !P2 ;  /* 0x0000000402007c0c */ /* 0x000fe4000d761270 */
[----:B------:R-:W-:Y:S01]  /*7c640*/  PRMT R7, R207, 0x7772, RZ ;  /* 0x00007772cf077816 */ /* 0x000fe200000000ff */
[----:B------:R-:W3:Y:S01]  /*7c650*/  LDL.LU.64 R236, [R1+0xf0] ;  /* 0x0000f00001ec7983 */ /* 0x000ee20000300a00 */
[----:B------:R-:W-:Y:S01]  /*7c660*/  VIADD R6, R0, 0x1c9 ;  /* 0x000001c900067836 */ /* 0x000fe20000000000 */
[----:B------:R-:W-:-:S02]  /*7c670*/  ULDC UR4, c[0x0][0x22c] ;  /* 0x00008b0000047ab9 */ /* 0x000fc40000000800 */
[----:B------:R-:W3:Y:S04]  /*7c680*/  LDL.LU.64 R184, [R1+0xe8] ;  /* 0x0000e80001b87983 */ /* 0x000ee80000300a00 */
[----:B------:R-:W3:Y:S04]  /*7c690*/  LDL.LU.64 R182, [R1+0xe0] ;  /* 0x0000e00001b67983 */ /* 0x000ee80000300a00 */
        /* <DEDUP_REMOVED lines=15> */
[----:B----4-:R0:W-:Y:S02]  /*7c790*/  @P2 STG.E.U8 desc[UR44][R178.64], R207 ;  /* 0x000000cfb2002986 */ /* 0x0101e4000c10112c */
[----:B0-----:R-:W-:-:S05]  /*7c7a0*/  VIADD R178, R0, 0x1cb ;  /* 0x000001cb00b27836 */ /* 0x001fca0000000000 */
[----:B------:R-:W-:Y:S01]  /*7c7b0*/  ISETP.GE.AND P2, PT, R178, UR4, PT ;  /* 0x00000004b2007c0c */ /* 0x000fe2000bf46270 */
[----:B------:R-:W-:Y:S01]  /*7c7c0*/  ULDC UR4, c[0x0][0x228] ;  /* 0x00008a0000047ab9 */ /* 0x000fe20000000800 */
[C---:B---3--:R-:W-:Y:S02]  /*7c7d0*/  PRMT R6, R208.reuse, 0x7770, RZ ;  /* 0x00007770d0067816 */ /* 0x048fe400000000ff */
[----:B------:R-:W-:-:S03]  /*7c7e0*/  PRMT R179, R208, 0x7771, RZ ;  /* 0x00007771d0b37816 */ /* 0x000fc600000000ff */
[----:B------:R0:W-:Y:S01]  /*7c7f0*/  @P6 STG.E.U8 desc[UR44][R250.64], R6 ;  /* 0x00000006fa006986 */ /* 0x0001e2000c10112c */
[C---:B------:R-:W-:Y:S01]  /*7c800*/  ISETP.LT.AND P6, PT, R2.reuse, UR6, !P0 ;  /* 0x0000000602007c0c */ /* 0x040fe2000c7c1270 */
[----:B------:R-:W-:Y:S02]  /*7c810*/  ULDC UR6, c[0x0][0x228] ;  /* 0x00008a0000067ab9 */ /* 0x000fe40000000800 */
[C---:B------:R-:W-:Y:S01]  /*7c820*/  ISETP.LT.AND P0, PT, R3.reuse, UR6, !P0 ;  /* 0x0000000603007c0c */ /* 0x040fe2000c701270 */
[----:B------:R1:W-:Y:S01]  /*7c830*/  @P5 STG.E.U8 desc[UR44][R236.64], R179 ;  /* 0x000000b3ec005986 */ /* 0x0003e2000c10112c */
[----:B------:R-:W-:Y:S01]  /*7c840*/  ULDC UR6, c[0x0][0x228] ;  /* 0x00008a0000067ab9 */ /* 0x000fe20000000800 */
[----:B------:R-:W-:Y:S01]  /*7c850*/  ISETP.LT.AND P5, PT, R2, UR4, !P3 ;  /* 0x0000000402007c0c */ /* 0x000fe2000dfa1270 */
[----:B------:R-:W-:Y:S01]  /*7c860*/  ULDC UR4, c[0x0][0x22c] ;  /* 0x00008b0000047ab9 */ /* 0x000fe20000000800 */
[C---:B------:R-:W-:Y:S02]  /*7c870*/  PRMT R178, R208.reuse, 0x7772, RZ ;  /* 0x00007772d0b27816 */ /* 0x040fe400000000ff */
[----:B------:R-:W-:Y:S01]  /*7c880*/  ISETP.LT.AND P3, PT, R3, UR6, !P3 ;  /* 0x0000000603007c0c */ /* 0x000fe2000df61270 */
[----:B0-----:R-:W3:Y:S01]  /*7c890*/  LDL.LU.64 R250, [R1+0xc8] ;  /* 0x0000c80001fa7983 */ /* 0x001ee20000300a00 */
[----:B------:R-:W-:Y:S01]  /*7c8a0*/  PRMT R208, R208, 0x7773, RZ ;  /* 0x00007773d0d07816 */ /* 0x000fe200000000ff */
[----:B------:R-:W-:Y:S01]  /*7c8b0*/  VIADD R6, R0, 0x1cd ;  /* 0x000001cd00067836 */ /* 0x000fe20000000000 */
[----:B------:R-:W-:Y:S01]  /*7c8c0*/  ULDC UR6, c[0x0][0x228] ;  /* 0x00008a0000067ab9 */ /* 0x000fe20000000800 */
[----:B------:R-:W-:Y:S01]  /*7c8d0*/  @P6 STG.E.U8 desc[UR44][R184.64], R178 ;  /* 0x000000b2b8006986 */ /* 0x000fe2000c10112c */
[----:B------:R-:W-:Y:S01]  /*7c8e0*/  ISETP.GE.AND P6, PT, R7, UR4, PT ;  /* 0x0000000407007c0c */ /* 0x000fe2000bfc6270 */
[----:B------:R-:W-:Y:S01]  /*7c8f0*/  ULDC UR4, c[0x0][0x228] ;  /* 0x00008a0000047ab9 */ /* 0x000fe20000000800 */
[----:B------:R-:W-:-:S02]  /*7c900*/  PRMT R7, R209, 0x7770, RZ ;  /* 0x00007770d1077816 */ /* 0x000fc400000000ff */
[C---:B-1----:R-:W-:Y:S01]  /*7c910*/  PRMT R179, R209.reuse, 0x7771, RZ ;  /* 0x00007771d1b37816 */ /* 0x042fe200000000ff */
[----:B------:R-:W-:Y:S04]  /*7c920*/  @P0 STG.E.U8 desc[UR44][R182.64], R208 ;  /* 0x000000d0b6000986 */ /* 0x000fe8000c10112c */
[----:B------:R-:W4:Y:S04]  /*7c930*/  LDL.LU.64 R236, [R1+0xc0] ;  /* 0x0000c00001ec7983 */ /* 0x000f280000300a00 */
[----:B--2---:R-:W-:Y:S04]  /*7c940*/  @P5 STG.E.U8 desc[UR44][R180.64], R7 ;  /* 0x00000007b4005986 */ /* 0x004fe8000c10112c */
[----:B------:R0:W-:Y:S04]  /*7c950*/  @P3 STG.E.U8 desc[UR44][R210.64], R179 ;  /* 0x000000b3d2003986 */ /* 0x0001e8000c10112c */
[----:B0-----:R-:W2:Y:S01]  /*7c960*/  LDL.LU.64 R210, [R1+0x1b08] ;  /* 0x001b080001d27983 */ /* 0x001ea20000300a00 */
[----:B------:R-:W-:Y:S01]  /*7c970*/  ISETP.LT.AND P0, PT, R2, UR4, !P2 ;  /* 0x0000000402007c0c */ /* 0x000fe2000d701270 */
[----:B------:R-:W-:Y:S01]  /*7c980*/  ULDC UR4, c[0x0][0x22c] ;  /* 0x00008b0000047ab9 */ /* 0x000fe20000000800 */
[----:B------:R-:W-:-:S02]  /*7c990*/  PRMT R178, R209, 0x7772, RZ ;  /* 0x00007772d1b27816 */ /* 0x000fc400000000ff */
[----:B------:R-:W-:Y:S01]  /*7c9a0*/  ISETP.GE.AND P3, PT, R6, UR4, PT ;  /* 0x0000000406007c0c */ /* 0x000fe2000bf66270 */
[----:B------:R-:W-:Y:S01]  /*7c9b0*/  VIADD R6, R0, 0x1ce ;  /* 0x000001ce00067836 */ /* 0x000fe20000000000 */
[----:B------:R-:W-:Y:S01]  /*7c9c0*/  ISETP.LT.AND P2, PT, R3, UR6, !P2 ;  /* 0x0000000603007c0c */ /* 0x000fe2000d741270 */
[----:B------:R-:W-:Y:S01]  /*7c9d0*/  ULDC UR4, c[0x0][0x22c] ;  /* 0x00008b0000047ab9 */ /* 0x000fe20000000800 */
[----:B------:R-:W-:Y:S01]  /*7c9e0*/  ISETP.LT.AND P5, PT, R2, UR8, !P6 ;  /* 0x0000000802007c0c */ /* 0x000fe2000f7a1270 */
[----:B------:R-:W-:Y:S01]  /*7c9f0*/  ULDC UR6, c[0x0][0x228] ;  /* 0x00008a0000067ab9 */ /* 0x000fe20000000800 */
[----:B------:R-:W-:Y:S01]  /*7ca00*/  PRMT R209, R209, 0x7773, RZ ;  /* 0x00007773d1d17816 */ /* 0x000fe200000000ff */
[----:B------:R-:W-:Y:S02]  /*7ca10*/  ULDC UR8, c[0x0][0x228] ;  /* 0x00008a0000087ab9 */ /* 0x000fe40000000800 */
[----:B---3--:R0:W-:Y:S01]  /*7ca20*/  @P0 STG.E.U8 desc[UR44][R250.64], R178 ;  /* 0x000000b2fa000986 */ /* 0x0081e2000c10112c */
[----:B------:R-:W-:Y:S01]  /*7ca30*/  ISETP.GE.AND P0, PT, R6, UR4, PT ;  /* 0x0000000406007c0c */ /* 0x000fe2000bf06270 */
[----:B------:R-:W-:-:S02]  /*7ca40*/  ULDC UR4, c[0x0][0x228] ;  /* 0x00008a0000047ab9 */ /* 0x000fc40000000800 */
[----:B------:R-:W-:Y:S01]  /*7ca50*/  ISETP.LT.AND P6, PT, R3, UR4, !P6 ;  /* 0x0000000403007c0c */ /* 0x000fe2000f7c1270 */
[----:B------:R-:W-:Y:S01]  /*7ca60*/  VIADD R6, R0, 0x1cf ;  /* 0x000001cf00067836 */ /* 0x000fe20000000000 */
[----:B------:R-:W-:Y:S01]  /*7ca70*/  ULDC UR4, c[0x0][0x22c] ;  /* 0x00008b0000047ab9 */ /* 0x000fe20000000800 */
[----:B----4-:R-:W-:Y:S03]  /*7ca80*/  @P2 STG.E.U8 desc[UR44][R236.64], R209 ;  /* 0x000000d1ec002986 */ /* 0x010fe6000c10112c */
[----:B------:R-:W-:Y:S01]  /*7ca90*/  ISETP.GE.AND P2, PT, R6, UR4, PT ;  /* 0x0000000406007c0c */ /* 0x000fe2000bf46270 */
[----:B------:R-:W-:Y:S01]  /*7caa0*/  ULDC UR4, c[0x0][0x228] ;  /* 0x00008a0000047ab9 */ /* 0x000fe20000000800 */
[----:B------:R-:W-:Y:S01]  /*7cab0*/  VIADD R6, R0, 0x1d0 ;  /* 0x000001d000067836 */ /* 0x000fe20000000000 */
[C---:B--2---:R-:W-:Y:S02]  /*7cac0*/  PRMT R7, R210.reuse, 0x7770, RZ ;  /* 0x00007770d2077816 */ /* 0x044fe400000000ff */
[----:B0-----:R-:W-:-:S03]  /*7cad0*/  PRMT R178, R210, 0x7771, RZ ;  /* 0x00007771d2b27816 */ /* 0x001fc600000000ff */
        /* <DEDUP_REMOVED lines=8> */
[----:B------:R-:W-:Y:S01]  /*7cb60*/  ISETP.LT.AND P0, PT, R3, UR6, !P0 ;  /* 0x0000000603007c0c */ /* 0x000fe2000c701270 */
[----:B------:R-:W-:Y:S01]  /*7cb70*/  ULDC UR6, c[0x0][0x228] ;  /* 0x00008a0000067ab9 */ /* 0x000fe20000000800 */
[C---:B0-----:R-:W-:Y:S01]  /*7cb80*/  PRMT R7, R210.reuse, 0x7772, RZ ;  /* 0x00007772d2077816 */ /* 0x041fe200000000ff */
[----:B------:R-:W2:Y:S01]  /*7cb90*/  LDL.LU.64 R224, [R1+0x1b00] ;  /* 0x001b000001e07983 */ /* 0x000ea20000300a00 */
[----:B------:R-:W-:-:S02]  /*7cba0*/  PRMT R210, R210, 0x7773, RZ ;  /* 0x00007773d2d27816 */ /* 0x000fc400000000ff */
[C---:B------:R-:W-:Y:S01]  /*7cbb0*/  PRMT R179, R211.reuse, 0x7771, RZ ;  /* 0x00007771d3b37816 */ /* 0x040fe200000000ff */
[----:B-1----:R-:W3:Y:S01]  /*7cbc0*/  LDL.LU.64 R226, [R1+0x1af8] ;  /* 0x001af80001e27983 */ /* 0x002ee20000300a00 */
[----:B------:R-:W-:-:S03]  /*7cbd0*/  PRMT R178, R211, 0x7770, RZ ;  /* 0x00007770d3b27816 */ /* 0x000fc600000000ff */
[----:B------:R0:W-:Y:S04]  /*7cbe0*/  @P5 STG.E.U8 desc[UR44][R220.64], R7 ;  /* 0x00000007dc005986 */ /* 0x0001e8000c10112c */
[----:B------:R1:W-:Y:S04]  /*7cbf0*/  @P3 STG.E.U8 desc[UR44][R222.64], R210 ;  /* 0x000000d2de003986 */ /* 0x0003e8000c10112c */
[----:B------:R4:W-:Y:S04]  /*7cc00*/  @P6 STG.E.U8 desc[UR44][R216.64], R178 ;  /* 0x000000b2d8006986 */ /* 0x0009e8000c10112c */
[----:B0-----:R-:W2:Y:S04]  /*7cc10*/  LDL.LU.64 R220, [R1+0x1af0] ;  /* 0x001af00001dc7983 */ /* 0x001ea80000300a00 */
[----:B-1----:R-:W3:Y:S04]  /*7cc20*/  LDL.LU.64 R222, [R1+0x1ae8] ;  /* 0x001ae80001de7983 */ /* 0x002ee80000300a00 */
[----:B----4-:R-:W4:Y:S04]  /*7cc30*/  LDL.LU.64 R216, [R1+0x1ae0] ;  /* 0x001ae00001d87983 */ /* 0x010f280000300a00 */
[----:B------:R0:W-:Y:S04]  /*7cc40*/  @P0 STG.E.U8 desc[UR44][R212.64], R179 ;  /* 0x000000b3d4000986 */ /* 0x0001e8000c10112c */
[----:B0-----:R-:W2:Y:S01]  /*7cc50*/  LDL.LU.64 R212, [R1+0x1ad8] ;  /* 0x001ad80001d47983 */ /* 0x001ea20000300a00 */
[----:B------:R-:W-:Y:S01]  /*7cc60*/  ISETP.GE.AND P5, PT, R6, UR4, PT ;  /* 0x0000000406007c0c */ /* 0x000fe2000bfa6270 */
[----:B------:R-:W-:-:S02]  /*7cc70*/  ULDC UR4, c[0x0][0x228] ;  /* 0x00008a0000047ab9 */ /* 0x000fc40000000800 */
[----:B------:R-:W-:Y:S02]  /*7cc80*/  ISETP.LT.AND P3, PT, R2, UR4, !P2 ;  /* 0x0000000402007c0c */ /* 0x000fe4000d761270 */
[----:B------:R-:W-:Y:S01]  /*7cc90*/  PRMT R7, R211, 0x7772, RZ ;  /* 0x00007772d3077816 */ /* 0x000fe200000000ff */
[----:B------:R-:W-:Y:S01]  /*7cca0*/  VIADD R6, R0, 0x1d1 ;  /* 0x000001d100067836 */ /* 0x000fe20000000000 */
[----:B------:R-:W-:Y:S01]  /*7ccb0*/  ISETP.LT.AND P2, PT, R3, UR6, !P2 ;  /* 0x0000000603007c0c */ /* 0x000fe2000d741270 */
[----:B------:R-:W-:Y:S01]  /*7ccc0*/  ULDC UR4, c[0x0][0x22c] ;  /* 0x00008b0000047ab9 */ /* 0x000fe20000000800 */
[----:B------:R-:W-:Y:S01]  /*7ccd0*/  PRMT R211, R211, 0x7773, RZ ;  /* 0x00007773d3d37816 */ /* 0x000fe200000000ff */
[----:B------:R-:W-:-:S06]  /*7cce0*/  ULDC UR6, c[0x0][0x228] ;  /* 0x00008a0000067ab9 */ /* 0x000fcc0000000800 */
[----:B------:R0:W-:Y:S04]  /*7ccf0*/  @P3 STG.E.U8 desc[UR44][R218.64], R7 ;  /* 0x00000007da003986 */ /* 0x0001e8000c10112c */
[----:B------:R1:W-:Y:S04]  /*7cd00*/  @P2 STG.E.U8 desc[UR44][R214.64], R211 ;  /* 0x000000d3d6002986 */ /* 0x0003e8000c10112c */
[----:B0-----:R-:W3:Y:S04]  /*7cd10*/  LDL.LU.64 R218, [R1+0x1ad0] ;  /* 0x001ad00001da7983 */ /* 0x001ee80000300a00 */
[----:B-1----:R-:W4:Y:S04]  /*7cd20*/  LDL.LU.64 R214, [R1+0x1ac8] ;  /* 0x001ac80001d67983 */ /* 0x002f280000300a00 */
[----:B------:R-:W3:Y:S04]  /*7cd30*/  LDL.LU R250, [R1+0x60] ;  /* 0x0000600001fa7983 */ /* 0x000ee80000300800 */
[----:B------:R-:W3:Y:S04]  /*7cd40*/  LDL.LU R236, [R1+0x64] ;  /* 0x0000640001ec7983 */ /* 0x000ee80000300800 */
[----:B------:R-:W3:Y:S01]  /*7cd50*/  LDL.LU R237, [R1+0x68] ;  /* 0x0000680001ed7983 */ /* 0x000ee20000300800 */
[----:B------:R-:W-:Y:S01]  /*7cd60*/  ISETP.LT.AND P6, PT, R2, UR8, !P5 ;  /* 0x0000000802007c0c */ /* 0x000fe2000efc1270 */
[----:B------:R-:W-:-:S02]  /*7cd70*/  ULDC UR8, c[0x0][0x228] ;  /* 0x00008a0000087ab9 */ /* 0x000fc40000000800 */
[----:B------:R-:W3:Y:S01]  /*7cd80*/  LDL.LU R251, [R1+0x6c] ;  /* 0x00006c0001fb7983 */ /* 0x000ee20000300800 */
[----:B------:R-:W-:Y:S01]  /*7cd90*/  ISETP.GE.AND P0, PT, R6, UR4, PT ;  /* 0x0000000406007c0c */ /* 0x000fe2000bf06270 */
[----:B------:R-:W-:Y:S01]  /*7cda0*/  VIADD R6, R0, 0x1d2 ;  /* 0x000001d200067836 */ /* 0x000fe20000000000 */
[----:B------:R-:W-:-:S04]  /*7cdb0*/  ULDC UR4, c[0x0][0x22c] ;  /* 0x00008b0000047ab9 */ /* 0x000fc80000000800 */
[----:B------:R-:W-:Y:S01]  /*7cdc0*/  ISETP.GE.AND P3, PT, R6, UR4, PT ;  /* 0x0000000406007c0c */ /* 0x000fe2000bf66270 */
[----:B------:R-:W-:Y:S02]  /*7cdd0*/  ULDC UR4, c[0x0][0x228] ;  /* 0x00008a0000047ab9 */ /* 0x000fe40000000800 */
[----:B------:R-:W-:Y:S01]  /*7cde0*/  ISETP.LT.AND P5, PT, R3, UR4, !P5 ;  /* 0x0000000403007c0c */ /* 0x000fe2000efa1270 */
[----:B------:R-:W-:Y:S01]  /*7cdf0*/  VIADD R6, R0, 0x1d3 ;  /* 0x000001d300067836 */ /* 0x000fe20000000000 */
[----:B------:R-:W-:-:S04]  /*7ce00*/  ULDC UR4, c[0x0][0x22c] ;  /* 0x00008b0000047ab9 */ /* 0x000fc80000000800 */
[----:B------:R-:W-:Y:S01]  /*7ce10*/  ISETP.GE.AND P2, PT, R6, UR4, PT ;  /* 0x0000000406007c0c */ /* 0x000fe2000bf46270 */
[----:B------:R-:W-:Y:S01]  /*7ce20*/  ULDC UR4, c[0x0][0x228] ;  /* 0x00008a0000047ab9 */ /* 0x000fe20000000800 */
[----:B------:R-:W-:Y:S01]  /*7ce30*/  VIADD R6, R0, 0x1d4 ;  /* 0x000001d400067836 */ /* 0x000fe20000000000 */
[----:B--2---:R-:W-:-:S05]  /*7ce40*/  PRMT R179, R212, 0x7770, RZ ;  /* 0x00007770d4b37816 */ /* 0x004fca00000000ff */
[----:B------:R0:W-:Y:S01]  /*7ce50*/  @P6 STG.E.U8 desc[UR44][R248.64], R179 ;  /* 0x000000b3f8006986 */ /* 0x0001e2000c10112c */
[----:B------:R-:W-:Y:S01]  /*7ce60*/  ISETP.LT.AND P6, PT, R2, UR6, !P0 ;  /* 0x0000000602007c0c */ /* 0x000fe2000c7c1270 */
[----:B------:R-:W-:Y:S01]  /*7ce70*/  ULDC UR6, c[0x0][0x228] ;  /* 0x00008a0000067ab9 */ /* 0x000fe20000000800 */
[----:B------:R-:W-:Y:S02]  /*7ce80*/  PRMT R7, R212, 0x7771, RZ ;  /* 0x00007771d4077816 */ /* 0x000fe400000000ff */
[----:B------:R-:W-:Y:S01]  /*7ce90*/  ISETP.LT.AND P0, PT, R3, UR6, !P0 ;  /* 0x0000000603007c0c */ /* 0x000fe2000c701270 */
[----:B------:R-:W-:Y:S02]  /*7cea0*/  ULDC UR6, c[0x0][0x228] ;  /* 0x00008a0000067ab9 */ /* 0x000fe40000000800 */
[----:B------:R1:W-:Y:S01]  /*7ceb0*/  @P5 STG.E.U8 desc[UR44][R246.64], R7 ;  /* 0x00000007f6005986 */ /* 0x0003e2000c10112c */
[----:B------:R-:W-:Y:S01]  /*7cec0*/  ISETP.LT.AND P5, PT, R2, UR4, !P3 ;  /* 0x0000000402007c0c */ /* 0x000fe2000dfa1270 */
[----:B------:R-:W-:Y:S01]  /*7ced0*/  ULDC UR4, c[0x0][0x22c] ;  /* 0x00008b0000047ab9 */ /* 0x000fe20000000800 */
[----:B0-----:R-:W-:-:S02]  /*7cee0*/  PRMT R179, R212, 0x7772, RZ ;  /* 0x00007772d4b37816 */ /* 0x001fc400000000ff */
[----:B------:R-:W-:Y:S01]  /*7cef0*/  ISETP.LT.AND P3, PT, R3, UR6, !P3 ;  /* 0x0000000603007c0c */ /* 0x000fe2000df61270 */
[----:B------:R-:W-:Y:S01]  /*7cf00*/  ULDC UR6, c[0x0][0x228] ;  /* 0x00008a0000067ab9 */ /* 0x000fe20000000800 */
[----:B------:R-:W-:Y:S01]  /*7cf10*/  PRMT R181, R212, 0x7773, RZ ;  /* 0x00007773d4b57816 */ /* 0x000fe200000000ff */
[----:B------:R0:W-:Y:S01]  /*7cf20*/  @P6 STG.E.U8 desc[UR44][R244.64], R179 ;  /* 0x000000b3f4006986 */ /* 0x0001e2000c10112c */
[----:B------:R-:W-:Y:S01]  /*7cf30*/  ISETP.GE.AND P6, PT, R6, UR4, PT ;  /* 0x0000000406007c0c */ /* 0x000fe2000bfc6270 */
[----:B------:R-:W-:Y:S02]  /*7cf40*/  ULDC UR4, c[0x0][0x228] ;  /* 0x00008a0000047ab9 */ /* 0x000fe40000000800 */
[----:B------:R-:W-:Y:S01]  /*7cf50*/  @P0 STG.E.U8 desc[UR44][R242.64], R181 ;  /* 0x000000b5f2000986 */ /* 0x000fe2000c10112c */
[----:B------:R-:W-:Y:S02]  /*7cf60*/  ISETP.LT.AND P0, PT, R2, UR4, !P2 ;  /* 0x0000000402007c0c */ /* 0x000fe4000d701270 */
[C---:B-1----:R-:W-:Y:S01]  /*7cf70*/  PRMT R7, R213.reuse, 0x7770, RZ ;  /* 0x00007770d5077816 */ /* 0x042fe200000000ff */
[----:B------:R-:W-:Y:S01]  /*7cf80*/  VIADD R6, R0, 0x1d5 ;  /* 0x000001d500067836 */ /* 0x000fe20000000000 */
[----:B------:R-:W-:Y:S01]  /*7cf90*/  PRMT R183, R213, 0x7771, RZ ;  /* 0x00007771d5b77816 */ /* 0x000fe200000000ff */
[----:B------:R-:W-:Y:S01]  /*7cfa0*/  ULDC UR4, c[0x0][0x22c] ;  /* 0x00008b0000047ab9 */ /* 0x000fe20000000800 */
[----:B------:R-:W-:Y:S01]  /*7cfb0*/  ISETP.LT.AND P2, PT, R3, UR6, !P2 ;  /* 0x0000000603007c0c */ /* 0x000fe2000d741270 */
[----:B------:R4:W-:Y:S01]  /*7cfc0*/  @P5 STG.E.U8 desc[UR44][R240.64], R7 ;  /* 0x00000007f0005986 */ /* 0x0009e2000c10112c */
[----:B------:R-:W-:Y:S01]  /*7cfd0*/  ISETP.LT.AND P5, PT, R2, UR8, !P6 ;  /* 0x0000000802007c0c */ /* 0x000fe2000f7a1270 */
[----:B------:R-:W-:Y:S01]  /*7cfe0*/  ULDC UR6, c[0x0][0x228] ;  /* 0x00008a0000067ab9 */ /* 0x000fe20000000800 */
[C---:B0-----:R-:W-:Y:S01]  /*7cff0*/  PRMT R179, R213.reuse, 0x7772, RZ ;  /* 0x00007772d5b37816 */ /* 0x041fe200000000ff */
[----:B------:R-:W-:Y:S01]  /*7d000*/  @P3 STG.E.U8 desc[UR44][R238.64], R183 ;  /* 0x000000b7ee003986 */ /* 0x000fe2000c10112c */
[----:B------:R-:W-:Y:S01]  /*7d010*/  ISETP.GE.AND P3, PT, R6, UR4, PT ;  /* 0x0000000406007c0c */ /* 0x000fe2000bf66270 */
[----:B------:R-:W-:Y:S01]  /*7d020*/  VIADD R6, R0, 0x1d6 ;  /* 0x000001d600067836 */ /* 0x000fe20000000000 */
[----:B------:R-:W-:Y:S01]  /*7d030*/  ULDC UR4, c[0x0][0x22c] ;  /* 0x00008b0000047ab9 */ /* 0x000fe20000000800 */
[----:B------:R0:W-:Y:S01]  /*7d040*/  @P0 STG.E.U8 desc[UR44][R234.64], R179 ;  /* 0x000000b3ea000986 */ /* 0x0001e2000c10112c */
[----:B------:R-:W-:Y:S01]  /*7d050*/  PRMT R213, R213, 0x7773, RZ ;  /* 0x00007773d5d57816 */ /* 0x000fe200000000ff */
[----:B------:R-:W-:Y:S01]  /*7d060*/  ULDC UR8, c[0x0][0x228] ;  /* 0x00008a0000087ab9 */ /* 0x000fe20000000800 */
[----:B------:R-:W-:Y:S01]  /*7d070*/  ISETP.GE.AND P0, PT, R6, UR4, PT ;  /* 0x0000000406007c0c */ /* 0x000fe2000bf06270 */
[----:B------:R-:W-:Y:S01]  /*7d080*/  ULDC UR4, c[0x0][0x228] ;  /* 0x00008a0000047ab9 */ /* 0x000fe20000000800 */
[----:B----4-:R-:W-:-:S02]  /*7d090*/  PRMT R7, R214, 0x7770, RZ ;  /* 0x00007770d6077816 */ /* 0x010fc400000000ff */
[C---:B------:R-:W-:Y:S01]  /*7d0a0*/  ISETP.LT.AND P6, PT, R3.reuse, UR4, !P6 ;  /* 0x0000000403007c0c */ /* 0x040fe2000f7c1270 */
[----:B------:R-:W-:Y:S01]  /*7d0b0*/  @P2 STG.E.U8 desc[UR44][R232.64], R213 ;  /* 0x000000d5e8002986 */ /* 0x000fe2000c10112c */
[----:B------:R-:W-:Y:S01]  /*7d0c0*/  VIADD R6, R0, 0x1d7 ;  /* 0x000001d700067836 */ /* 0x000fe20000000000 */
[----:B------:R-:W-:Y:S02]  /*7d0d0*/  ULDC UR4, c[0x0][0x22c] ;  /* 0x00008b0000047ab9 */ /* 0x000fe40000000800 */
[----:B------:R1:W-:Y:S01]  /*7d0e0*/  @P5 STG.E.U8 desc[UR44][R230.64], R7 ;  /* 0x00000007e6005986 */ /* 0x0003e2000c10112c */
[----:B------:R-:W-:Y:S01]  /*7d0f0*/  ISETP.LT.AND P5, PT, R2, UR6, !P3 ;  /* 0x0000000602007c0c */ /* 0x000fe2000dfa1270 */
[----:B------:R-:W-:Y:S01]  /*7d100*/  ULDC UR6, c[0x0][0x228] ;  /* 0x00008a0000067ab9 */ /* 0x000fe20000000800 */
[----:B0-----:R-:W-:Y:S02]  /*7d110*/  PRMT R179, R214, 0x7771, RZ ;  /* 0x00007771d6b37816 */ /* 0x001fe400000000ff */
[----:B------:R-:W-:Y:S01]  /*7d120*/  ISETP.LT.AND P3, PT, R3, UR6, !P3 ;  /* 0x0000000603007c0c */ /* 0x000fe2000df61270 */
[----:B------:R-:W-:Y:S01]  /*7d130*/  ULDC UR6, c[0x0][0x228] ;  /* 0x00008a0000067ab9 */ /* 0x000fe20000000800 */
[----:B------:R-:W-:Y:S01]  /*7d140*/  ISETP.GE.AND P2, PT, R6, UR4, PT ;  /* 0x0000000406007c0c */ /* 0x000fe2000bf46270 */
[----:B------:R-:W-:Y:S01]  /*7d150*/  ULDC UR4, c[0x0][0x228] ;  /* 0x00008a0000047ab9 */ /* 0x000fe20000000800 */
[----:B------:R0:W-:Y:S01]  /*7d160*/  @P6 STG.E.U8 desc[UR44][R228.64], R179 ;  /* 0x000000b3e4006986 */ /* 0x0001e2000c10112c */
[----:B------:R-:W-:Y:S01]  /*7d170*/  VIADD R6, R0, 0x1d8 ;  /* 0x000001d800067836 */ /* 0x000fe20000000000 */
[----:B-1----:R-:W-:-:S02]  /*7d180*/  PRMT R7, R214, 0x7772, RZ ;  /* 0x00007772d6077816 */ /* 0x002fc400000000ff */
[----:B------:R-:W-:Y:S01]  /*7d190*/  ISETP.LT.AND P6, PT, R2, UR4, !P0 ;  /* 0x0000000402007c0c */ /* 0x000fe2000c7c1270 */
[----:B------:R-:W-:Y:S01]  /*7d1a0*/  ULDC UR4, c[0x0][0x22c] ;  /* 0x00008b0000047ab9 */ /* 0x000fe20000000800 */
[----:B------:R-:W-:Y:S02]  /*7d1b0*/  ISETP.LT.AND P0, PT, R3, UR6, !P0 ;  /* 0x0000000603007c0c */ /* 0x000fe4000c701270 */
[----:B------:R-:W-:Y:S01]  /*7d1c0*/  PRMT R181, R214, 0x7773, RZ ;  /* 0x00007773d6b57816 */ /* 0x000fe200000000ff */
[----:B------:R1:W-:Y:S01]  /*7d1d0*/  @P5 STG.E.U8 desc[UR44][R176.64], R7 ;  /* 0x00000007b0005986 */ /* 0x0003e2000c10112c */
[----:B------:R-:W-:Y:S01]  /*7d1e0*/  ISETP.GE.AND P5, PT, R6, UR4, PT ;  /* 0x0000000406007c0c */ /* 0x000fe2000bfa6270 */
[----:B------:R-:W-:Y:S01]  /*7d1f0*/  ULDC UR4, c[0x0][0x228] ;  /* 0x00008a0000047ab9 */ /* 0x000fe20000000800 */
[C---:B0-----:R-:W-:Y:S01]  /*7d200*/  PRMT R179, R215.reuse, 0x7770, RZ ;  /* 0x00007770d7b37816 */ /* 0x041fe200000000ff */
[----:B------:R-:W-:Y:S01]  /*7d210*/  @P3 STG.E.U8 desc[UR44][R174.64], R181 ;  /* 0x000000b5ae003986 */ /* 0x000fe2000c10112c */
[----:B------:R-:W-:Y:S01]  /*7d220*/  ISETP.LT.AND P3, PT, R2, UR4, !P2 ;  /* 0x0000000402007c0c */ /* 0x000fe2000d761270 */
[----:B------:R-:W-:Y:S01]  /*7d230*/  VIADD R6, R0, 0x1d9 ;  /* 0x000001d900067836 */ /* 0x000fe20000000000 */
[----:B------:R-:W-:Y:S01]  /*7d240*/  PRMT R183, R215, 0x7771, RZ ;  /* 0x00007771d7b77816 */ /* 0x000fe200000000ff */
[----:B------:R-:W-:Y:S01]  /*7d250*/  ULDC UR6, c[0x0][0x228] ;  /* 0x00008a0000067ab9 */ /* 0x000fe20000000800 */
[----:B------:R-:W-:Y:S01]  /*7d260*/  @P6 STG.E.U8 desc[UR44][R172.64], R179 ;  /* 0x000000b3ac006986 */ /* 0x000fe2000c10112c */
[----:B------:R-:W-:Y:S01]  /*7d270*/  ULDC UR4, c[0x0][0x22c] ;  /* 0x00008b0000047ab9 */ /* 0x000fe20000000800 */
[----:B------:R-:W-:Y:S01]  /*7d280*/  ISETP.LT.AND P2, PT, R3, UR6, !P2 ;  /* 0x0000000603007c0c */ /* 0x000fe2000d741270 */
[----:B------:R-:W-:Y:S01]  /*7d290*/  ULDC UR6, c[0x0][0x228] ;  /* 0x00008a0000067ab9 */ /* 0x000fe20000000800 */
[----:B------:R0:W-:Y:S01]  /*7d2a0*/  @P0 STG.E.U8 desc[UR44][R170.64], R183 ;  /* 0x000000b7aa000986 */ /* 0x0001e2000c10112c */
[----:B------:R-:W-:Y:S01]  /*7d2b0*/  ISETP.LT.AND P6, PT, R2, UR8, !P5 ;  /* 0x0000000802007c0c */ /* 0x000fe2000efc1270 */
[----:B------:R-:W-:Y:S01]  /*7d2c0*/  ULDC UR8, c[0x0][0x228] ;  /* 0x00008a0000087ab9 */ /* 0x000fe20000000800 */
[----:B-1----:R-:W-:-:S02]  /*7d2d0*/  PRMT R7, R215, 0x7772, RZ ;  /* 0x00007772d7077816 */ /* 0x002fc400000000ff */
[----:B------:R-:W-:Y:S01]  /*7d2e0*/  ISETP.GE.AND P0, PT, R6, UR4, PT ;  /* 0x0000000406007c0c */ /* 0x000fe2000bf06270 */
[----:B------:R-:W-:Y:S01]  /*7d2f0*/  VIADD R6, R0, 0x1da ;  /* 0x000001da00067836 */ /* 0x000fe20000000000 */
[----:B------:R-:W-:Y:S01]  /*7d300*/  ULDC UR4, c[0x0][0x22c] ;  /* 0x00008b0000047ab9 */ /* 0x000fe20000000800 */
[----:B------:R1:W-:Y:S01]  /*7d310*/  @P3 STG.E.U8 desc[UR44][R168.64], R7 ;  /* 0x00000007a8003986 */ /* 0x0003e2000c10112c */
[----:B------:R-:W-:Y:S02]  /*7d320*/  PRMT R215, R215, 0x7773, RZ ;  /* 0x00007773d7d77816 */ /* 0x000fe400000000ff */
[----:B------:R-:W-:Y:S01]  /*7d330*/  ISETP.GE.AND P3, PT, R6, UR4, PT ;  /* 0x0000000406007c0c */ /* 0x000fe2000bf66270 */
[----:B------:R-:W-:Y:S01]  /*7d340*/  ULDC UR4, c[0x0][0x228] ;  /* 0x00008a0000047ab9 */ /* 0x000fe20000000800 */
[----:B0-----:R-:W-:Y:S02]  /*7d350*/  PRMT R171, R216, 0x7770, RZ ;  /* 0x00007770d8ab7816 */ /* 0x001fe400000000ff */
[----:B------:R-:W-:Y:S01]  /*7d360*/  ISETP.LT.AND P5, PT, R3, UR4, !P5 ;  /* 0x0000000403007c0c */ /* 0x000fe2000efa1270 */
[----:B------:R-:W-:Y:S01]  /*7d370*/  @P2 STG.E.U8 desc[UR44][R166.64], R215 ;  /* 0x000000d7a6002986 */ /* 0x000fe2000c10112c */
[----:B------:R-:W-:Y:S01]  /*7d380*/  VIADD R6, R0, 0x1db ;  /* 0x000001db00067836 */ /* 0x000fe20000000000 */
[----:B------:R-:W-:-:S02]  /*7d390*/  ULDC UR4, c[0x0][0x22c] ;  /* 0x00008b0000047ab9 */ /* 0x000fc40000000800 */
[----:B------:R0:W-:Y:S01]  /*7d3a0*/  @P6 STG.E.U8 desc[UR44][R164.64], R171 ;  /* 0x000000aba4006986 */ /* 0x0001e2000c10112c */
[----:B------:R-:W-:Y:S01]  /*7d3b0*/  ISETP.LT.AND P6, PT, R2, UR6, !P0 ;  /* 0x0000000602007c0c */ /* 0x000fe2000c7c1270 */
[----:B------:R-:W-:Y:S01]  /*7d3c0*/  ULDC UR6, c[0x0][0x228] ;  /* 0x00008a0000067ab9 */ /* 0x000fe20000000800 */
[----:B-1----:R-:W-:Y:S02]  /*7d3d0*/  PRMT R7, R216, 0x7771, RZ ;  /* 0x00007771d8077816 */ /* 0x002fe400000000ff */
[----:B------:R-:W-:Y:S01]  /*7d3e0*/  ISETP.LT.AND P0, PT, R3, UR6, !P0 ;  /* 0x0000000603007c0c */ /* 0x000fe2000c701270 */
[----:B------:R-:W-:Y:S01]  /*7d3f0*/  ULDC UR6, c[0x0][0x228] ;  /* 0x00008a0000067ab9 */ /* 0x000fe20000000800 */
[----:B------:R-:W-:Y:S01]  /*7d400*/  ISETP.GE.AND P2, PT, R6, UR4, PT ;  /* 0x0000000406007c0c */ /* 0x000fe2000bf46270 */
[----:B------:R-:W-:Y:S01]  /*7d410*/  ULDC UR4, c[0x0][0x228] ;  /* 0x00008a0000047ab9 */ /* 0x000fe20000000800 */
[----:B------:R1:W-:Y:S01]  /*7d420*/  @P5 STG.E.U8 desc[UR44][R140.64], R7 ;  /* 0x000000078c005986 */ /* 0x0003e2000c10112c */
[----:B------:R-:W-:Y:S01]  /*7d430*/  VIADD R6, R0, 0x1dc ;  /* 0x000001dc00067836 */ /* 0x000fe20000000000 */
[----:B0-----:R-:W-:-:S02]  /*7d440*/  PRMT R165, R216, 0x7772, RZ ;  /* 0x00007772d8a57816 */ /* 0x001fc400000000ff */
[----:B------:R-:W-:Y:S01]  /*7d450*/  ISETP.LT.AND P5, PT, R2, UR4, !P3 ;  /* 0x0000000402007c0c */ /* 0x000fe2000dfa1270 */
[----:B------:R-:W-:Y:S01]  /*7d460*/  ULDC UR4, c[0x0][0x22c] ;  /* 0x00008b0000047ab9 */ /* 0x000fe20000000800 */
[----:B------:R-:W-:Y:S02]  /*7d470*/  ISETP.LT.AND P3, PT, R3, UR6, !P3 ;  /* 0x0000000603007c0c */ /* 0x000fe4000df61270 */
[----:B------:R-:W-:Y:S01]  /*7d480*/  PRMT R167, R216, 0x7773, RZ ;  /* 0x00007773d8a77816 */ /* 0x000fe200000000ff */
[----:B------:R-:W-:Y:S01]  /*7d490*/  @P6 STG.E.U8 desc[UR44][R138.64], R165 ;  /* 0x000000a58a006986 */ /* 0x000fe2000c10112c */
[----:B------:R-:W-:Y:S01]  /*7d4a0*/  ISETP.GE.AND P6, PT, R6, UR4, PT ;  /* 0x0000000406007c0c */ /* 0x000fe2000bfc6270 */
[----:B------:R-:W-:Y:S01]  /*7d4b0*/  ULDC UR4, c[0x0][0x228] ;  /* 0x00008a0000047ab9 */ /* 0x000fe20000000800 */
[C---:B-1----:R-:W-:Y:S01]  /*7d4c0*/  PRMT R7, R217.reuse, 0x7770, RZ ;  /* 0x00007770d9077816 */ /* 0x042fe200000000ff */
[----:B------:R0:W-:Y:S01]  /*7d4d0*/  @P0 STG.E.U8 desc[UR44][R136.64], R167 ;  /* 0x000000a788000986 */ /* 0x0001e2000c10112c */
[----:B------:R-:W-:Y:S01]  /*7d4e0*/  ISETP.LT.AND P0, PT, R2, UR4, !P2 ;  /* 0x0000000402007c0c */ /* 0x000fe2000d701270 */
[----:B------:R-:W-:Y:S01]  /*7d4f0*/  VIADD R6, R0, 0x1dd ;  /* 0x000001dd00067836 */ /* 0x000fe20000000000 */
[----:B------:R-:W-:Y:S01]  /*7d500*/  PRMT R141, R217, 0x7771, RZ ;  /* 0x00007771d98d7816 */ /* 0x000fe200000000ff */
[----:B------:R-:W-:Y:S01]  /*7d510*/  ULDC UR6, c[0x0][0x228] ;  /* 0x00008a0000067ab9 */ /* 0x000fe20000000800 */
[----:B------:R3:W-:Y:S01]  /*7d520*/  @P5 STG.E.U8 desc[UR44][R132.64], R7 ;  /* 0x0000000784005986 */ /* 0x0007e2000c10112c */
[----:B------:R-:W-:Y:S01]  /*7d530*/  ULDC UR4, c[0x0][0x22c] ;  /* 0x00008b0000047ab9 */ /* 0x000fe20000000800 */
[----:B------:R-:W-:Y:S01]  /*7d540*/  ISETP.LT.AND P2, PT, R3, UR6, !P2 ;  /* 0x0000000603007c0c */ /* 0x000fe2000d741270 */
[----:B------:R-:W-:Y:S01]  /*7d550*/  ULDC UR6, c[0x0][0x228] ;  /* 0x00008a0000067ab9 */ /* 0x000fe20000000800 */
[----:B------:R-:W-:Y:S01]  /*7d560*/  @P3 STG.E.U8 desc[UR44][R134.64], R141 ;  /* 0x0000008d86003986 */ /* 0x000fe2000c10112c */
[----:B------:R-:W-:Y:S01]  /*7d570*/  ISETP.LT.AND P5, PT, R2, UR8, !P6 ;  /* 0x0000000802007c0c */ /* 0x000fe2000f7a1270 */
[----:B------:R-:W-:Y:S01]  /*7d580*/  ULDC UR8, c[0x0][0x228] ;  /* 0x00008a0000087ab9 */ /* 0x000fe20000000800 */
[----:B0-----:R-:W-:-:S02]  /*7d590*/  PRMT R137, R217, 0x7772, RZ ;  /* 0x00007772d9897816 */ /* 0x001fc400000000ff */
[----:B------:R-:W-:Y:S01]  /*7d5a0*/  ISETP.GE.AND P3, PT, R6, UR4, PT ;  /* 0x0000000406007c0c */ /* 0x000fe2000bf66270 */
[----:B------:R-:W-:Y:S01]  /*7d5b0*/  VIADD R6, R0, 0x1de ;  /* 0x000001de00067836 */ /* 0x000fe20000000000 */
[----:B------:R-:W-:Y:S01]  /*7d5c0*/  ULDC UR4, c[0x0][0x22c] ;  /* 0x00008b0000047ab9 */ /* 0x000fe20000000800 */
[----:B------:R0:W-:Y:S01]  /*7d5d0*/  @P0 STG.E.U8 desc[UR44][R130.64], R137 ;  /* 0x0000008982000986 */ /* 0x0001e2000c10112c */
[----:B------:R-:W-:Y:S02]  /*7d5e0*/  PRMT R217, R217, 0x7773, RZ ;  /* 0x00007773d9d97816 */ /* 0x000fe400000000ff */
[----:B------:R-:W-:Y:S01]  /*7d5f0*/  ISETP.GE.AND P0, PT, R6, UR4, PT ;  /* 0x0000000406007c0c */ /* 0x000fe2000bf06270 */
[----:B------:R-:W-:Y:S01]  /*7d600*/  ULDC UR4, c[0x0][0x228] ;  /* 0x00008a0000047ab9 */ /* 0x000fe20000000800 */
[----:B---3--:R-:W-:Y:S02]  /*7d610*/  PRMT R7, R218, 0x7770, RZ ;  /* 0x00007770da077816 */ /* 0x008fe400000000ff */
[----:B------:R-:W-:Y:S01]  /*7d620*/  ISETP.LT.AND P6, PT, R3, UR4, !P6 ;  /* 0x0000000403007c0c */ /* 0x000fe2000f7c1270 */
[----:B------:R-:W-:Y:S01]  /*7d630*/  @P2 STG.E.U8 desc[UR44][R126.64], R217 ;  /* 0x000000d97e002986 */ /* 0x000fe2000c10112c */
[----:B------:R-:W-:Y:S01]  /*7d640*/  VIADD R6, R0, 0x1df ;  /* 0x000001df00067836 */ /* 0x000fe20000000000 */
[----:B------:R-:W-:-:S02]  /*7d650*/  ULDC UR4, c[0x0][0x22c] ;  /* 0x00008b0000047ab9 */ /* 0x000fc40000000800 */
        /* <DEDUP_REMOVED lines=41> */
[----:B------:R0:W-:Y:S01]  /*7d8f0*/  @P2 STG.E.U8 desc[UR44][R110.64], R219 ;  /* 0x000000db6e002986 */ /* 0x0001e2000c10112c */
[----:B------:R-:W-:Y:S01]  /*7d900*/  VIADD R6, R0, 0x1e3 ;  /* 0x000001e300067836 */ /* 0x000fe20000000000 */
[----:B------:R-:W-:-:S02]  /*7d910*/  ULDC UR4, c[0x0][0x22c] ;  /* 0x00008b0000047ab9 */ /* 0x000fc40000000800 */
[----:B------:R2:W-:Y:S01]  /*7d920*/  @P6 STG.E.U8 desc[UR44][R112.64], R117 ;  /* 0x0000007570006986 */ /* 0x0005e2000c10112c */
[----:B------:R-:W-:Y:S01]  /*7d930*/  ISETP.LT.AND P6, PT, R2, UR6, !P0 ;  /* 0x0000000602007c0c */ /* 0x000fe2000c7c1270 */
[----:B------:R-:W-:Y:S01]  /*7d940*/  ULDC UR6, c[0x0][0x228] ;  /* 0x00008a0000067ab9 */ /* 0x000fe20000000800 */
[----:B-1----:R-:W-:Y:S02]  /*7d950*/  PRMT R7, R220, 0x7771, RZ ;  /* 0x00007771dc077816 */ /* 0x002fe400000000ff */
[C---:B------:R-:W-:Y:S01]  /*7d960*/  ISETP.LT.AND P0, PT, R3.reuse, UR6, !P0 ;  /* 0x0000000603007c0c */ /* 0x040fe2000c701270 */
[----:B------:R-:W-:Y:S01]  /*7d970*/  ULDC UR6, c[0x0][0x228] ;  /* 0x00008a0000067ab9 */ /* 0x000fe20000000800 */
[----:B------:R-:W-:Y:S01]  /*7d980*/  ISETP.GE.AND P2, PT, R6, UR4, PT ;  /* 0x0000000406007c0c */ /* 0x000fe2000bf46270 */
[----:B------:R-:W-:Y:S01]  /*7d990*/  ULDC UR4, c[0x0][0x228] ;  /* 0x00008a0000047ab9 */ /* 0x000fe20000000800 */
[----:B0-----:R-:W-:Y:S01]  /*7d9a0*/  PRMT R111, R220, 0x7772, RZ ;  /* 0x00007772dc6f7816 */ /* 0x001fe200000000ff */
[----:B------:R0:W-:Y:S01]  /*7d9b0*/  @P5 STG.E.U8 desc[UR44][R108.64], R7 ;  /* 0x000000076c005986 */ /* 0x0001e2000c10112c */
[----:B------:R-:W-:Y:S01]  /*7d9c0*/  VIADD R6, R0, 0x1e4 ;  /* 0x000001e400067836 */ /* 0x000fe20000000000 */
[----:B------:R-:W-:Y:S01]  /*7d9d0*/  ISETP.LT.AND P5, PT, R2, UR4, !P3 ;  /* 0x0000000402007c0c */ /* 0x000fe2000dfa1270 */
[----:B------:R-:W-:Y:S01]  /*7d9e0*/  ULDC UR4, c[0x0][0x22c] ;  /* 0x00008b0000047ab9 */ /* 0x000fe20000000800 */
[----:B------:R-:W-:-:S02]  /*7d9f0*/  ISETP.LT.AND P3, PT, R3, UR6, !P3 ;  /* 0x0000000603007c0c */ /* 0x000fc4000df61270 */
[----:B--2---:R-:W-:Y:S01]  /*7da00*/  PRMT R113, R220, 0x7773, RZ ;  /* 0x00007773dc717816 */ /* 0x004fe200000000ff */
[----:B------:R-:W-:Y:S01]  /*7da10*/  @P6 STG.E.U8 desc[UR44][R106.64], R111 ;  /* 0x0000006f6a006986 */ /* 0x000fe2000c10112c */
[----:B------:R-:W-:Y:S01]  /*7da20*/  ISETP.GE.AND P6, PT, R6, UR4, PT ;  /* 0x0000000406007c0c */ /* 0x000fe2000bfc6270 */
[----:B------:R-:W-:Y:S01]  /*7da30*/  ULDC UR4, c[0x0][0x228] ;  /* 0x00008a0000047ab9 */ /* 0x000fe20000000800 */
[----:B------:R-:W-:Y:S01]  /*7da40*/  ULDC UR6, c[0x0][0x228] ;  /* 0x00008a0000067ab9 */ /* 0x000fe20000000800 */
[----:B------:R1:W-:Y:S01]  /*7da50*/  @P0 STG.E.U8 desc[UR44][R104.64], R113 ;  /* 0x0000007168000986 */ /* 0x0003e2000c10112c */
[----:B------:R-:W-:Y:S02]  /*7da60*/  ISETP.LT.AND P0, PT, R2, UR4, !P2 ;  /* 0x0000000402007c0c */ /* 0x000fe4000d701270 */
[C---:B0-----:R-:W-:Y:S01]  /*7da70*/  PRMT R7, R221.reuse, 0x7770, RZ ;  /* 0x00007770dd077816 */ /* 0x041fe200000000ff */
[----:B------:R-:W-:Y:S01]  /*7da80*/  VIADD R6, R0, 0x1e5 ;  /* 0x000001e500067836 */ /* 0x000fe20000000000 */
[----:B------:R-:W-:Y:S01]  /*7da90*/  PRMT R109, R221, 0x7771, RZ ;  /* 0x00007771dd6d7816 */ /* 0x000fe200000000ff */
[----:B------:R-:W-:Y:S01]  /*7daa0*/  ULDC UR4, c[0x0][0x22c] ;  /* 0x00008b0000047ab9 */ /* 0x000fe20000000800 */
[----:B------:R-:W-:Y:S01]  /*7dab0*/  ISETP.LT.AND P2, PT, R3, UR6, !P2 ;  /* 0x0000000603007c0c */ /* 0x000fe2000d741270 */
[----:B------:R0:W-:Y:S01]  /*7dac0*/  @P5 STG.E.U8 desc[UR44][R100.64], R7 ;  /* 0x0000000764005986 */ /* 0x0001e2000c10112c */
[----:B------:R-:W-:Y:S01]  /*7dad0*/  ISETP.LT.AND P5, PT, R2, UR8, !P6 ;  /* 0x0000000802007c0c */ /* 0x000fe2000f7a1270 */
[----:B------:R-:W-:Y:S01]  /*7dae0*/  ULDC UR6, c[0x0][0x228] ;  /* 0x00008a0000067ab9 */ /* 0x000fe20000000800 */
[----:B------:R-:W-:Y:S01]  /*7daf0*/  ULDC UR8, c[0x0][0x228] ;  /* 0x00008a0000087ab9 */ /* 0x000fe20000000800 */
[----:B------:R-:W-:Y:S01]  /*7db00*/  @P3 STG.E.U8 desc[UR44][R102.64], R109 ;  /* 0x0000006d66003986 */ /* 0x000fe2000c10112c */
        /* <DEDUP_REMOVED lines=28> */
[----:B------:R0:W-:Y:S01]  /*7dcd0*/  @P5 STG.E.U8 desc[UR44][R90.64], R7 ;  /* 0x000000075a005986 */ /* 0x0001e2000c10112c */
[----:B------:R-:W-:Y:S01]  /*7dce0*/  ISETP.GE.AND P5, PT, R6, UR4, PT ;  /* 0x0000000406007c0c */ /* 0x000fe2000bfa6270 */
[----:B------:R-:W-:Y:S01]  /*7dcf0*/  ULDC UR4, c[0x0][0x228] ;  /* 0x00008a0000047ab9 */ /* 0x000fe20000000800 */
[C---:B-1----:R-:W-:Y:S01]  /*7dd00*/  PRMT R93, R223.reuse, 0x7770, RZ ;  /* 0x00007770df5d7816 */ /* 0x042fe200000000ff */
        /* <DEDUP_REMOVED lines=20> */
[----:B-1----:R-:W-:Y:S02]  /*7de50*/  PRMT R85, R250, 0x7770, RZ ;  /* 0x00007770fa557816 */ /* 0x002fe400000000ff */
[----:B------:R-:W-:Y:S01]  /*7de60*/  ISETP.LT.AND P5, PT, R3, UR4, !P5 ;  /* 0x0000000403007c0c */ /* 0x000fe2000efa1270 */
[----:B------:R1:W-:Y:S01]  /*7de70*/  @P2 STG.E.U8 desc[UR44][R78.64], R223 ;  /* 0x000000df4e002986 */ /* 0x0003e2000c10112c */
[----:B------:R-:W-:Y:S01]  /*7de80*/  VIADD R6, R0, 0x1eb ;  /* 0x000001eb00067836 */ /* 0x000fe20000000000 */
[----:B------:R-:W-:-:S02]  /*7de90*/  ULDC UR4, c[0x0][0x22c] ;  /* 0x00008b0000047ab9 */ /* 0x000fc40000000800 */
[----:B------:R2:W-:Y:S01]  /*7dea0*/  @P6 STG.E.U8 desc[UR44][R80.64], R85 ;  /* 0x0000005550006986 */ /* 0x0005e2000c10112c */
[----:B------:R-:W-:Y:S01]  /*7deb0*/  ISETP.LT.AND P6, PT, R2, UR6, !P0 ;  /* 0x0000000602007c0c */ /* 0x000fe2000c7c1270 */
[----:B------:R-:W-:Y:S01]  /*7dec0*/  ULDC UR6, c[0x0][0x228] ;  /* 0x00008a0000067ab9 */ /* 0x000fe20000000800 */
[C---:B------:R-:W-:Y:S02]  /*7ded0*/  ISETP.LT.AND P0, PT, R3.reuse, UR8, !P0 ;  /* 0x0000000803007c0c */ /* 0x040fe4000c701270 */
[----:B0-----:R-:W-:Y:S02]  /*7dee0*/  PRMT R7, R250, 0x7771, RZ ;  /* 0x00007771fa077816 */ /* 0x001fe400000000ff */
[----:B------:R-:W-:Y:S01]  /*7def0*/  ISETP.GE.AND P2, PT, R6, UR4, PT ;  /* 0x0000000406007c0c */ /* 0x000fe2000bf46270 */
[----:B------:R-:W-:Y:S01]  /*7df00*/  ULDC UR4, c[0x0][0x228] ;  /* 0x00008a0000047ab9 */ /* 0x000fe20000000800 */
[----:B-1----:R-:W-:Y:S01]  /*7df10*/  PRMT R79, R250, 0x7772, RZ ;  /* 0x00007772fa4f7816 */ /* 0x002fe200000000ff */
[----:B------:R0:W-:Y:S01]  /*7df20*/  @P5 STG.E.U8 desc[UR44][R76.64], R7 ;  /* 0x000000074c005986 */ /* 0x0001e2000c10112c */
[----:B------:R-:W-:Y:S01]  /*7df30*/  VIADD R6, R0, 0x1ec ;  /* 0x000001ec00067836 */ /* 0x000fe20000000000 */
[----:B------:R-:W-:Y:S01]  /*7df40*/  ISETP.LT.AND P5, PT, R2, UR4, !P3 ;  /* 0x0000000402007c0c */ /* 0x000fe2000dfa1270 */
[----:B------:R-:W-:Y:S01]  /*7df50*/  ULDC UR4, c[0x0][0x22c] ;  /* 0x00008b0000047ab9 */ /* 0x000fe20000000800 */
[----:B------:R-:W-:-:S02]  /*7df60*/  ISETP.LT.AND P3, PT, R3, UR6, !P3 ;  /* 0x0000000603007c0c */ /* 0x000fc4000df61270 */
[----:B--2---:R-:W-:Y:S01]  /*7df70*/  PRMT R81, R250, 0x7773, RZ ;  /* 0x00007773fa517816 */ /* 0x004fe200000000ff */
[----:B------:R1:W-:Y:S01]  /*7df80*/  @P6 STG.E.U8 desc[UR44][R72.64], R79 ;  /* 0x0000004f48006986 */ /* 0x0003e2000c10112c */
[----:B------:R-:W-:Y:S01]  /*7df90*/  ISETP.GE.AND P6, PT, R6, UR4, PT ;  /* 0x0000000406007c0c */ /* 0x000fe2000bfc6270 */
[----:B------:R-:W-:Y:S01]  /*7dfa0*/  ULDC UR4, c[0x0][0x228] ;  /* 0x00008a0000047ab9 */ /* 0x000fe20000000800 */
[----:B------:R-:W-:Y:S01]  /*7dfb0*/  ULDC UR6, c[0x0][0x228] ;  /* 0x00008a0000067ab9 */ /* 0x000fe20000000800 */
[----:B------:R-:W-:Y:S01]  /*7dfc0*/  @P0 STG.E.U8 desc[UR44][R74.64], R81 ;  /* 0x000000514a000986 */ /* 0x000fe2000c10112c */
[----:B------:R-:W-:Y:S02]  /*7dfd0*/  ISETP.LT.AND P0, PT, R2, UR4, !P2 ;  /* 0x0000000402007c0c */ /* 0x000fe4000d701270 */
[----:B0-----:R-:W-:Y:S01]  /*7dfe0*/  PRMT R7, R236, 0x7770, RZ ;  /* 0x00007770ec077816 */ /* 0x001fe200000000ff */
[----:B------:R-:W-:Y:S01]  /*7dff0*/  VIADD R6, R0, 0x1f5 ;  /* 0x000001f500067836 */ /* 0x000fe20000000000 */
[----:B------:R-:W-:Y:S01]  /*7e000*/  PRMT R77, R236, 0x7771, RZ ;  /* 0x00007771ec4d7816 */ /* 0x000fe200000000ff */
[----:B------:R-:W-:-:S02]  /*7e010*/  ULDC UR4, c[0x0][0x228] ;  /* 0x00008a0000047ab9 */ /* 0x000fc40000000800 */
[----:B------:R0:W-:Y:S01]  /*7e020*/  @P5 STG.E.U8 desc[UR44][R68.64], R7 ;  /* 0x0000000744005986 */ /* 0x0001e2000c10112c */
[----:B------:R-:W-:Y:S01]  /*7e030*/  ISETP.LT.AND P2, PT, R3, UR4, !P2 ;  /* 0x0000000403007c0c */ /* 0x000fe2000d741270 */
[----:B------:R-:W-:Y:S01]  /*7e040*/  ULDC UR4, c[0x0][0x22c] ;  /* 0x00008b0000047ab9 */ /* 0x000fe20000000800 */
[----:B-1----:R-:W-:Y:S01]  /*7e050*/  PRMT R73, R236, 0x7772, RZ ;  /* 0x00007772ec497816 */ /* 0x002fe200000000ff */
[----:B------:R-:W-:Y:S01]  /*7e060*/  @P3 STG.E.U8 desc[UR44][R70.64], R77 ;  /* 0x0000004d46003986 */ /* 0x000fe2000c10112c */
[----:B------:R-:W-:Y:S01]  /*7e070*/  ISETP.GE.AND P3, PT, R6, UR7, PT ;  /* 0x0000000706007c0c */ /* 0x000fe2000bf66270 */
[----:B------:R-:W-:Y:S01]  /*7e080*/  VIADD R6, R0, 0x1ed ;  /* 0x000001ed00067836 */ /* 0x000fe20000000000 */
[----:B------:R-:W-:Y:S01]  /*7e090*/  ISETP.LT.AND P5, PT, R2, UR6, !P6 ;  /* 0x0000000602007c0c */ /* 0x000fe2000f7a1270 */
[----:B------:R1:W-:Y:S01]  /*7e0a0*/  @P0 STG.E.U8 desc[UR44][R66.64], R73 ;  /* 0x0000004942000986 */ /* 0x0003e2000c10112c */
[----:B------:R-:W-:Y:S01]  /*7e0b0*/  ULDC UR6, c[0x0][0x228] ;  /* 0x00008a0000067ab9 */ /* 0x000fe20000000800 */
[----:B------:R-:W-:Y:S01]  /*7e0c0*/  ULDC UR7, c[0x0][0x228] ;  /* 0x00008a0000077ab9 */ /* 0x000fe20000000800 */
[----:B------:R-:W-:Y:S01]  /*7e0d0*/  ISETP.GE.AND P0, PT, R6, UR4, PT ;  /* 0x0000000406007c0c */ /* 0x000fe2000bf06270 */
[----:B------:R-:W-:Y:S01]  /*7e0e0*/  ULDC UR4, c[0x0][0x228] ;  /* 0x00008a0000047ab9 */ /* 0x000fe20000000800 */
[----:B0-----:R-:W-:-:S02]  /*7e0f0*/  PRMT R7, R236, 0x7773, RZ ;  /* 0x00007773ec077816 */ /* 0x001fc400000000ff */
[----:B------:R-:W-:Y:S01]  /*7e100*/  ISETP.LT.AND P6, PT, R3, UR4, !P6 ;  /* 0x0000000403007c0c */ /* 0x000fe2000f7c1270 */
[----:B------:R-:W-:Y:S02]  /*7e110*/  ULDC UR4, c[0x0][0x228] ;  /* 0x00008a0000047ab9 */ /* 0x000fe40000000800 */
[----:B------:R0:W-:Y:S01]  /*7e120*/  @P2 STG.E.U8 desc[UR44][R62.64], R7 ;  /* 0x000000073e002986 */ /* 0x0001e2000c10112c */
[----:B------:R-:W-:Y:S01]  /*7e130*/  ISETP.LT.AND P2, PT, R2, UR4, !P0 ;  /* 0x0000000402007c0c */ /* 0x000fe2000c741270 */
[----:B------:R-:W-:Y:S01]  /*7e140*/  VIADD R6, R0, 0x1ee ;  /* 0x000001ee00067836 */ /* 0x000fe20000000000 */
[----:B------:R-:W-:Y:S01]  /*7e150*/  PRMT R69, R237, 0x7770, RZ ;  /* 0x00007770ed457816 */ /* 0x000fe200000000ff */
[----:B------:R-:W-:Y:S01]  /*7e160*/  ULDC UR4, c[0x0][0x22c] ;  /* 0x00008b0000047ab9 */ /* 0x000fe20000000800 */
[----:B------:R-:W-:Y:S01]  /*7e170*/  ISETP.LT.AND P0, PT, R3, UR6, !P0 ;  /* 0x0000000603007c0c */ /* 0x000fe2000c701270 */
[----:B------:R-:W-:Y:S01]  /*7e180*/  ULDC UR6, c[0x0][0x228] ;  /* 0x00008a0000067ab9 */ /* 0x000fe20000000800 */
[C---:B-1----:R-:W-:Y:S01]  /*7e190*/  PRMT R67, R237.reuse, 0x7771, RZ ;  /* 0x00007771ed437816 */ /* 0x042fe200000000ff */
[----:B------:R-:W-:Y:S01]  /*7e1a0*/  @P5 STG.E.U8 desc[UR44][R64.64], R69 ;  /* 0x0000004540005986 */ /* 0x000fe2000c10112c */
[----:B------:R-:W-:Y:S01]  /*7e1b0*/  ISETP.GE.AND P5, PT, R6, UR4, PT ;  /* 0x0000000406007c0c */ /* 0x000fe2000bfa6270 */
[----:B------:R-:W-:Y:S01]  /*7e1c0*/  VIADD R6, R0, 0x1ef ;  /* 0x000001ef00067836 */ /* 0x000fe20000000000 */
[----:B------:R-:W-:Y:S01]  /*7e1d0*/  ULDC UR4, c[0x0][0x22c] ;  /* 0x00008b0000047ab9 */ /* 0x000fe20000000800 */
[C---:B0-----:R-:W-:Y:S01]  /*7e1e0*/  PRMT R7, R237.reuse, 0x7772, RZ ;  /* 0x00007772ed077816 */ /* 0x041fe200000000ff */
[----:B------:R0:W-:Y:S01]  /*7e1f0*/  @P6 STG.E.U8 desc[UR44][R60.64], R67 ;  /* 0x000000433c006986 */ /* 0x0001e2000c10112c */
[----:B------:R-:W-:Y:S01]  /*7e200*/  ISETP.LT.AND P6, PT, R2, UR6, !P5 ;  /* 0x0000000602007c0c */ /* 0x000fe2000efc1270 */
[----:B------:R-:W-:Y:S01]  /*7e210*/  ULDC UR6, c[0x0][0x228] ;  /* 0x00008a0000067ab9 */ /* 0x000fe20000000800 */
[----:B------:R-:W-:Y:S01]  /*7e220*/  PRMT R63, R237, 0x7773, RZ ;  /* 0x00007773ed3f7816 */ /* 0x000fe200000000ff */
[----:B------:R1:W-:Y:S01]  /*7e230*/  @P2 STG.E.U8 desc[UR44][R56.64], R7 ;  /* 0x0000000738002986 */ /* 0x0003e2000c10112c */
[----:B------:R-:W-:Y:S01]  /*7e240*/  ISETP.GE.AND P2, PT, R6, UR4, PT ;  /* 0x0000000406007c0c */ /* 0x000fe2000bf46270 */
[----:B------:R-:W-:-:S02]  /*7e250*/  ULDC UR4, c[0x0][0x228] ;  /* 0x00008a0000047ab9 */ /* 0x000fc40000000800 */
[----:B------:R2:W-:Y:S01]  /*7e260*/  @P0 STG.E.U8 desc[UR44][R58.64], R63 ;  /* 0x0000003f3a000986 */ /* 0x0005e2000c10112c */
[----:B------:R-:W-:Y:S01]  /*7e270*/  ISETP.LT.AND P5, PT, R3, UR4, !P5 ;  /* 0x0000000403007c0c */ /* 0x000fe2000efa1270 */
[----:B------:R-:W-:Y:S01]  /*7e280*/  VIADD R6, R0, 0x1f0 ;  /* 0x000001f000067836 */ /* 0x000fe20000000000 */
[----:B------:R-:W-:Y:S01]  /*7e290*/  ISETP.LT.AND P0, PT, R2, UR6, !P2 ;  /* 0x0000000602007c0c */ /* 0x000fe2000d701270 */
[----:B------:R-:W-:Y:S01]  /*7e2a0*/  ULDC UR4, c[0x0][0x22c] ;  /* 0x00008b0000047ab9 */ /* 0x000fe20000000800 */
[C---:B0-----:R-:W-:Y:S01]  /*7e2b0*/  PRMT R61, R251.reuse, 0x7770, RZ ;  /* 0x00007770fb3d7816 */ /* 0x041fe200000000ff */
[----:B------:R-:W-:Y:S01]  /*7e2c0*/  ULDC UR6, c[0x0][0x228] ;  /* 0x00008a0000067ab9 */ /* 0x000fe20000000800 */
[----:B-1----:R-:W-:-:S03]  /*7e2d0*/  PRMT R7, R251, 0x7771, RZ ;  /* 0x00007771fb077816 */ /* 0x002fc600000000ff */
[----:B------:R-:W-:Y:S01]  /*7e2e0*/  @P6 STG.E.U8 desc[UR44][R54.64], R61 ;  /* 0x0000003d36006986 */ /* 0x000fe2000c10112c */
[----:B------:R-:W-:Y:S01]  /*7e2f0*/  ISETP.GE.AND P6, PT, R6, UR4, PT ;  /* 0x0000000406007c0c */ /* 0x000fe2000bfc6270 */
[----:B------:R-:W-:Y:S01]  /*7e300*/  ULDC UR4, c[0x0][0x228] ;  /* 0x00008a0000047ab9 */ /* 0x000fe20000000800 */
[----:B------:R-:W-:Y:S02]  /*7e310*/  PRMT R57, R251, 0x7772, RZ ;  /* 0x00007772fb397816 */ /* 0x000fe400000000ff */
[----:B------:R-:W-:Y:S01]  /*7e320*/  ISETP.LT.AND P2, PT, R3, UR4, !P2 ;  /* 0x0000000403007c0c */ /* 0x000fe2000d741270 */
[----:B------:R0:W-:Y:S01]  /*7e330*/  @P5 STG.E.U8 desc[UR44][R48.64], R7 ;  /* 0x0000000730005986 */ /* 0x0001e2000c10112c */
[----:B------:R-:W-:Y:S01]  /*7e340*/  ULDC UR4, c[0x0][0x228] ;  /* 0x00008a0000047ab9 */ /* 0x000fe20000000800 */
[----:B------:R-:W-:Y:S02]  /*7e350*/  VIADD R6, R0, 0x1f1 ;  /* 0x000001f100067836 */ /* 0x000fe40000000000 */
[----:B------:R-:W-:Y:S01]  /*7e360*/  @P0 STG.E.U8 desc[UR44][R52.64], R57 ;  /* 0x0000003934000986 */ /* 0x000fe2000c10112c */
[----:B------:R-:W-:Y:S01]  /*7e370*/  ISETP.LT.AND P0, PT, R2, UR4, !P6 ;  /* 0x0000000402007c0c */ /* 0x000fe2000f701270 */
[----:B------:R-:W-:Y:S01]  /*7e380*/  ULDC UR4, c[0x0][0x22c] ;  /* 0x00008b0000047ab9 */ /* 0x000fe20000000800 */
[----:B--2---:R-:W-:-:S02]  /*7e390*/  PRMT R59, R251, 0x7773, RZ ;  /* 0x00007773fb3b7816 */ /* 0x004fc400000000ff */
[C---:B------:R-:W-:Y:S01]  /*7e3a0*/  ISETP.LT.AND P6, PT, R3.reuse, UR6, !P6 ;  /* 0x0000000603007c0c */ /* 0x040fe2000f7c1270 */
[----:B------:R-:W-:Y:S01]  /*7e3b0*/  ULDC UR6, c[0x0][0x228] ;  /* 0x00008a0000067ab9 */ /* 0x000fe20000000800 */
[----:B------:R-:W-:Y:S01]  /*7e3c0*/  ISETP.GE.AND P5, PT, R6, UR4, PT ;  /* 0x0000000406007c0c */ /* 0x000fe2000bfa6270 */
[----:B------:R1:W-:Y:S01]  /*7e3d0*/  @P2 STG.E.U8 desc[UR44][R50.64], R59 ;  /* 0x0000003b32002986 */ /* 0x0003e2000c10112c */
[----:B0-----:R-:W-:Y:S01]  /*7e3e0*/  PRMT R7, R224, 0x7770, RZ ;  /* 0x00007770e0077816 */ /* 0x001fe200000000ff */
[----:B------:R-:W-:Y:S01]  /*7e3f0*/  VIADD R6, R0, 0x1f2 ;  /* 0x000001f200067836 */ /* 0x000fe20000000000 */
[----:B------:R-:W-:Y:S01]  /*7e400*/  ISETP.LT.AND P2, PT, R2, UR6, !P5 ;  /* 0x0000000602007c0c */ /* 0x000fe2000ef41270 */
[----:B------:R-:W-:Y:S01]  /*7e410*/  ULDC UR4, c[0x0][0x22c] ;  /* 0x00008b0000047ab9 */ /* 0x000fe20000000800 */
[----:B------:R-:W-:Y:S01]  /*7e420*/  PRMT R49, R224, 0x7771, RZ ;  /* 0x00007771e0317816 */ /* 0x000fe200000000ff */
[----:B------:R0:W-:Y:S01]  /*7e430*/  @P0 STG.E.U8 desc[UR44][R44.64], R7 ;  /* 0x000000072c000986 */ /* 0x0001e2000c10112c */
[----:B------:R-:W-:Y:S01]  /*7e440*/  ISETP.GE.AND P0, PT, R6, UR4, PT ;  /* 0x0000000406007c0c */ /* 0x000fe2000bf06270 */
[----:B------:R-:W-:Y:S01]  /*7e450*/  ULDC UR4, c[0x0][0x228] ;  /* 0x00008a0000047ab9 */ /* 0x000fe20000000800 */
[----:B------:R-:W-:Y:S01]  /*7e460*/  ULDC UR6, c[0x0][0x228] ;  /* 0x00008a0000067ab9 */ /* 0x000fe20000000800 */
[----:B------:R-:W-:Y:S01]  /*7e470*/  ISETP.LT.AND P5, PT, R3, UR4, !P5 ;  /* 0x0000000403007c0c */ /* 0x000fe2000efa1270 */
[----:B------:R2:W-:Y:S01]  /*7e480*/  @P6 STG.E.U8 desc[UR44][R46.64], R49 ;  /* 0x000000312e006986 */ /* 0x0005e2000c10112c */
[----:B-1----:R-:W-:Y:S01]  /*7e490*/  PRMT R51, R224, 0x7772, RZ ;  /* 0x00007772e0337816 */ /* 0x002fe200000000ff */
[----:B------:R-:W-:Y:S01]  /*7e4a0*/  VIADD R6, R0, 0x1f3 ;  /* 0x000001f300067836 */ /* 0x000fe20000000000 */
[----:B------:R-:W-:Y:S01]  /*7e4b0*/  ISETP.LT.AND P6, PT, R2, UR6, !P0 ;  /* 0x0000000602007c0c */ /* 0x000fe2000c7c1270 */
[----:B------:R-:W-:Y:S01]  /*7e4c0*/  ULDC UR4, c[0x0][0x22c] ;  /* 0x00008b0000047ab9 */ /* 0x000fe20000000800 */
[----:B------:R-:W-:Y:S01]  /*7e4d0*/  ULDC UR6, c[0x0][0x228] ;  /* 0x00008a0000067ab9 */ /* 0x000fe20000000800 */
[----:B------:R1:W-:Y:S01]  /*7e4e0*/  @P2 STG.E.U8 desc[UR44][R42.64], R51 ;  /* 0x000000332a002986 */ /* 0x0003e2000c10112c */
[----:B------:R-:W-:Y:S01]  /*7e4f0*/  ISETP.GE.AND P2, PT, R6, UR4, PT ;  /* 0x0000000406007c0c */ /* 0x000fe2000bf46270 */
[----:B------:R-:W-:Y:S01]  /*7e500*/  ULDC UR4, c[0x0][0x228] ;  /* 0x00008a0000047ab9 */ /* 0x000fe20000000800 */
[----:B0-----:R-:W-:-:S02]  /*7e510*/  PRMT R45, R224, 0x7773, RZ ;  /* 0x00007773e02d7816 */ /* 0x001fc400000000ff */
[----:B------:R-:W-:Y:S01]  /*7e520*/  ISETP.LT.AND P0, PT, R3, UR4, !P0 ;  /* 0x0000000403007c0c */ /* 0x000fe2000c701270 */
[----:B------:R-:W-:Y:S01]  /*7e530*/  ULDC UR4, c[0x0][0x228] ;  /* 0x00008a0000047ab9 */ /* 0x000fe20000000800 */
[----:B--2---:R-:W-:Y:S01]  /*7e540*/  PRMT R47, R225, 0x7770, RZ ;  /* 0x00007770e12f7816 */ /* 0x004fe200000000ff */
[----:B------:R-:W-:Y:S01]  /*7e550*/  @P5 STG.E.U8 desc[UR44][R38.64], R45 ;  /* 0x0000002d26005986 */ /* 0x000fe2000c10112c */
[C---:B------:R-:W-:Y:S01]  /*7e560*/  ISETP.LT.AND P5, PT, R2.reuse, UR6, !P2 ;  /* 0x0000000602007c0c */ /* 0x040fe2000d7a1270 */
[----:B------:R-:W-:Y:S01]  /*7e570*/  ULDC UR6, c[0x0][0x228] ;  /* 0x00008a0000067ab9 */ /* 0x000fe20000000800 */
[----:B------:R-:W-:Y:S01]  /*7e580*/  ISETP.LT.AND P2, PT, R3, UR4, !P2 ;  /* 0x0000000403007c0c */ /* 0x000fe2000d741270 */
[----:B------:R-:W-:Y:S01]  /*7e590*/  @P6 STG.E.U8 desc[UR44][R40.64], R47 ;  /* 0x0000002f28006986 */ /* 0x000fe2000c10112c */
[----:B------:R-:W-:Y:S01]  /*7e5a0*/  ISETP.LT.AND P6, PT, R2, UR6, !P1 ;  /* 0x0000000602007c0c */ /* 0x000fe2000cfc1270 */
[----:B------:R-:W-:Y:S01]  /*7e5b0*/  VIADD R7, R0, 0x1f6 ;  /* 0x000001f600077836 */ /* 0x000fe20000000000 */
[C---:B-1----:R-:W-:Y:S01]  /*7e5c0*/  PRMT R43, R225.reuse, 0x7771, RZ ;  /* 0x00007771e12b7816 */ /* 0x042fe200000000ff */
[----:B------:R-:W-:Y:S01]  /*7e5d0*/  ULDC UR4, c[0x0][0x228] ;  /* 0x00008a0000047ab9 */ /* 0x000fe20000000800 */
[C---:B------:R-:W-:Y:S01]  /*7e5e0*/  PRMT R49, R225.reuse, 0x7772, RZ ;  /* 0x00007772e1317816 */ /* 0x040fe200000000ff */
[----:B------:R-:W-:Y:S01]  /*7e5f0*/  ULDC UR6, c[0x0][0x228] ;  /* 0x00008a0000067ab9 */ /* 0x000fe20000000800 */
[----:B------:R-:W-:Y:S01]  /*7e600*/  PRMT R225, R225, 0x7773, RZ ;  /* 0x00007773e1e17816 */ /* 0x000fe200000000ff */
[----:B------:R-:W-:Y:S01]  /*7e610*/  @P0 STG.E.U8 desc[UR44][R36.64], R43 ;  /* 0x0000002b24000986 */ /* 0x000fe2000c10112c */
[----:B------:R-:W-:-:S02]  /*7e620*/  ISETP.GE.AND P0, PT, R7, UR13, PT ;  /* 0x0000000d07007c0c */ /* 0x000fc4000bf06270 */
[----:B------:R-:W-:Y:S01]  /*7e630*/  PRMT R7, R226, 0x7770, RZ ;  /* 0x00007770e2077816 */ /* 0x000fe200000000ff */
[----:B------:R-:W0:Y:S01]  /*7e640*/  LDS.128 R36, [R252] ;  /* 0x00000000fc247984 */ /* 0x000e220000000c00 */
[C---:B------:R-:W-:Y:S01]  /*7e650*/  ISETP.LT.AND P1, PT, R3.reuse, UR4, !P1 ;  /* 0x0000000403007c0c */ /* 0x040fe2000cf21270 */
[----:B------:R-:W-:Y:S02]  /*7e660*/  ULDC UR4, c[0x0][0x228] ;  /* 0x00008a0000047ab9 */ /* 0x000fe40000000800 */
[----:B------:R1:W-:Y:S04]  /*7e670*/  @P5 STG.E.U8 desc[UR44][R34.64], R49 ;  /* 0x0000003122005986 */ /* 0x0003e8000c10112c */
[----:B------:R2:W-:Y:S04]  /*7e680*/  @P2 STG.E.U8 desc[UR44][R30.64], R225 ;  /* 0x000000e11e002986 */ /* 0x0005e8000c10112c */
[----:B------:R3:W-:Y:S01]  /*7e690*/  @P6 STG.E.U8 desc[UR44][R32.64], R7 ;  /* 0x0000000720006986 */ /* 0x0007e2000c10112c */
[----:B------:R-:W-:Y:S01]  /*7e6a0*/  ISETP.LT.AND P6, PT, R2, UR4, !P3 ;  /* 0x0000000402007c0c */ /* 0x000fe2000dfc1270 */
[----:B------:R-:W-:Y:S01]  /*7e6b0*/  VIADD R6, R0, 0x1f7 ;  /* 0x000001f700067836 */ /* 0x000fe20000000000 */
[----:B------:R-:W-:Y:S01]  /*7e6c0*/  ISETP.LT.AND P3, PT, R3, UR6, !P3 ;  /* 0x0000000603007c0c */ /* 0x000fe2000df61270 */
[----:B------:R-:W-:Y:S01]  /*7e6d0*/  ULDC UR4, c[0x0][0x228] ;  /* 0x00008a0000047ab9 */ /* 0x000fe20000000800 */
[C---:B-1----:R-:W-:Y:S01]  /*7e6e0*/  PRMT R35, R226.reuse, 0x7771, RZ ;  /* 0x00007771e2237816 */ /* 0x042fe200000000ff */
[----:B------:R-:W-:Y:S01]  /*7e6f0*/  ULDC UR6, c[0x0][0x228] ;  /* 0x00008a0000067ab9 */ /* 0x000fe20000000800 */
[----:B--2---:R-:W-:-:S02]  /*7e700*/  PRMT R31, R226, 0x7772, RZ ;  /* 0x00007772e21f7816 */ /* 0x004fc400000000ff */
[----:B------:R-:W-:Y:S02]  /*7e710*/  ISETP.GE.AND P5, PT, R6, UR11, PT ;  /* 0x0000000b06007c0c */ /* 0x000fe4000bfa6270 */
[----:B---3--:R-:W-:Y:S01]  /*7e720*/  PRMT R33, R226, 0x7773, RZ ;  /* 0x00007773e2217816 */ /* 0x008fe200000000ff */
[----:B------:R1:W-:Y:S01]  /*7e730*/  @P1 STG.E.U8 desc[UR44][R12.64], R35 ;  /* 0x000000230c001986 */ /* 0x0003e2000c10112c */
[----:B------:R-:W-:Y:S01]  /*7e740*/  ISETP.LT.AND P1, PT, R2, UR4, !P0 ;  /* 0x0000000402007c0c */ /* 0x000fe2000c721270 */
[----:B------:R-:W-:Y:S02]  /*7e750*/  ULDC UR4, c[0x0][0x228] ;  /* 0x00008a0000047ab9 */ /* 0x000fe40000000800 */
[----:B------:R-:W-:Y:S01]  /*7e760*/  @P6 STG.E.U8 desc[UR44][R28.64], R31 ;  /* 0x0000001f1c006986 */ /* 0x000fe2000c10112c */
[----:B------:R-:W-:Y:S01]  /*7e770*/  ISETP.LT.AND P0, PT, R3, UR6, !P0 ;  /* 0x0000000603007c0c */ /* 0x000fe2000c701270 */
[----:B------:R-:W-:Y:S01]  /*7e780*/  VIADD R6, R0, 0x1f8 ;  /* 0x000001f800067836 */ /* 0x000fe20000000000 */
[----:B------:R-:W-:Y:S01]  /*7e790*/  ULDC UR6, c[0x0][0x228] ;  /* 0x00008a0000067ab9 */ /* 0x000fe20000000800 */
[----:B------:R2:W-:Y:S01]  /*7e7a0*/  @P3 STG.E.U8 desc[UR44][R16.64], R33 ;  /* 0x0000002110003986 */ /* 0x0005e2000c10112c */
[----:B------:R-:W-:Y:S01]  /*7e7b0*/  ISETP.LT.AND P3, PT, R2, UR4, !P5 ;  /* 0x0000000402007c0c */ /* 0x000fe2000ef61270 */
[----:B------:R-:W-:-:S02]  /*7e7c0*/  ULDC UR4, c[0x0][0x228] ;  /* 0x00008a0000047ab9 */ /* 0x000fc40000000800 */
[----:B------:R-:W-:Y:S01]  /*7e7d0*/  ISETP.LT.AND P5, PT, R3, UR4, !P5 ;  /* 0x0000000403007c0c */ /* 0x000fe2000efa1270 */
[----:B------:R-:W-:Y:S01]  /*7e7e0*/  ULDC UR4, c[0x0][0x228] ;  /* 0x00008a0000047ab9 */ /* 0x000fe20000000800 */
[----:B------:R-:W-:Y:S01]  /*7e7f0*/  ISETP.GE.AND P2, PT, R6, UR21, PT ;  /* 0x0000001506007c0c */ /* 0x000fe2000bf46270 */
[----:B------:R-:W-:Y:S01]  /*7e800*/  VIADD R6, R0, 0x1f9 ;  /* 0x000001f900067836 */ /* 0x000fe20000000000 */
[C---:B-1----:R-:W-:Y:S02]  /*7e810*/  PRMT R13, R227.reuse, 0x7770, RZ ;  /* 0x00007770e30d7816 */ /* 0x042fe400000000ff */
[C---:B------:R-:W-:Y:S02]  /*7e820*/  PRMT R35, R227.reuse, 0x7771, RZ ;  /* 0x00007771e3237816 */ /* 0x040fe400000000ff */
[C---:B--2---:R-:W-:Y:S01]  /*7e830*/  PRMT R17, R227.reuse, 0x7772, RZ ;  /* 0x00007772e3117816 */ /* 0x044fe200000000ff */
[----:B------:R1:W-:Y:S01]  /*7e840*/  @P1 STG.E.U8 desc[UR44][R24.64], R13 ;  /* 0x0000000d18001986 */ /* 0x0003e2000c10112c */
[----:B------:R-:W-:-:S02]  /*7e850*/  PRMT R227, R227, 0x7773, RZ ;  /* 0x00007773e3e37816 */ /* 0x000fc400000000ff */
[----:B------:R-:W-:Y:S01]  /*7e860*/  ISETP.GE.AND P6, PT, R6, UR19, PT ;  /* 0x0000001306007c0c */ /* 0x000fe2000bfc6270 */
[----:B------:R-:W-:Y:S01]  /*7e870*/  @P0 STG.E.U8 desc[UR44][R26.64], R35 ;  /* 0x000000231a000986 */ /* 0x000fe2000c10112c */
[----:B------:R-:W-:Y:S01]  /*7e880*/  ISETP.LT.AND P1, PT, R2, UR6, !P2 ;  /* 0x0000000602007c0c */ /* 0x000fe2000d721270 */
[----:B------:R-:W-:Y:S01]  /*7e890*/  VIADD R7, R0, 0x1fa ;  /* 0x000001fa00077836 */ /* 0x000fe20000000000 */
[----:B------:R-:W-:Y:S01]  /*7e8a0*/  ULDC UR6, c[0x0][0x228] ;  /* 0x00008a0000067ab9 */ /* 0x000fe20000000800 */
[----:B------:R2:W-:Y:S01]  /*7e8b0*/  @P3 STG.E.U8 desc[UR44][R22.64], R17 ;  /* 0x0000001116003986 */ /* 0x0005e2000c10112c */
[----:B------:R-:W-:Y:S01]  /*7e8c0*/  ISETP.LT.AND P2, PT, R3, UR4, !P2 ;  /* 0x0000000403007c0c */ /* 0x000fe2000d741270 */
[----:B------:R-:W-:Y:S02]  /*7e8d0*/  ULDC UR4, c[0x0][0x228] ;  /* 0x00008a0000047ab9 */ /* 0x000fe40000000800 */
[----:B------:R3:W-:Y:S01]  /*7e8e0*/  @P5 STG.E.U8 desc[UR44][R18.64], R227 ;  /* 0x000000e312005986 */ /* 0x0007e2000c10112c */
[----:B------:R-:W-:Y:S01]  /*7e8f0*/  ISETP.LT.AND P5, PT, R2, UR6, !P6 ;  /* 0x0000000602007c0c */ /* 0x000fe2000f7a1270 */
[----:B------:R-:W-:Y:S01]  /*7e900*/  VIADD R6, R0, 0x1fb ;  /* 0x000001fb00067836 */ /* 0x000fe20000000000 */
[----:B------:R-:W-:Y:S01]  /*7e910*/  ISETP.GE.AND P0, PT, R7, UR15, PT ;  /* 0x0000000f07007c0c */ /* 0x000fe2000bf06270 */
[----:B------:R-:W-:Y:S01]  /*7e920*/  ULDC UR6, c[0x0][0x228] ;  /* 0x00008a0000067ab9 */ /* 0x000fe20000000800 */
[----:B0-----:R-:W-:-:S02]  /*7e930*/  PRMT R7, R36, 0x7770, RZ ;  /* 0x0000777024077816 */ /* 0x001fc400000000ff */
[C---:B------:R-:W-:Y:S01]  /*7e940*/  ISETP.LT.AND P6, PT, R3.reuse, UR4, !P6 ;  /* 0x0000000403007c0c */ /* 0x040fe2000f7c1270 */
[----:B------:R-:W-:Y:S01]  /*7e950*/  ULDC UR4, c[0x0][0x228] ;  /* 0x00008a0000047ab9 */ /* 0x000fe20000000800 */
[----:B-1----:R-:W-:Y:S01]  /*7e960*/  PRMT R13, R36, 0x7771, RZ ;  /* 0x00007771240d7816 */ /* 0x002fe200000000ff */
[----:B------:R0:W-:Y:S01]  /*7e970*/  @P1 STG.E.U8 desc[UR44][R20.64], R7 ;  /* 0x0000000714001986 */ /* 0x0001e2000c10112c */
[----:B------:R-:W-:Y:S01]  /*7e980*/  ISETP.GE.AND P3, PT, R6, UR27, PT ;  /* 0x0000001b06007c0c */ /* 0x000fe2000bf66270 */
[----:B------:R-:W-:Y:S01]  /*7e990*/  VIADD R6, R0, 0x1fc ;  /* 0x000001fc00067836 */ /* 0x000fe20000000000 */
[----:B--2---:R-:W-:Y:S02]  /*7e9a0*/  PRMT R17, R36, 0x7772, RZ ;  /* 0x0000777224117816 */ /* 0x004fe400000000ff */
[----:B------:R-:W-:Y:S01]  /*7e9b0*/  ISETP.LT.AND P1, PT, R2, UR6, !P0 ;  /* 0x0000000602007c0c */ /* 0x000fe2000c721270 */
[----:B------:R1:W-:Y:S01]  /*7e9c0*/  @P2 STG.E.U8 desc[UR44][R14.64], R13 ;  /* 0x0000000d0e002986 */ /* 0x0003e2000c10112c */
[C---:B------:R-:W-:Y:S01]  /*7e9d0*/  ISETP.LT.AND P0, PT, R3.reuse, UR4, !P0 ;  /* 0x0000000403007c0c */ /* 0x040fe2000c701270 */
[----:B------:R-:W-:Y:S01]  /*7e9e0*/  ULDC UR4, c[0x0][0x228] ;  /* 0x00008a0000047ab9 */ /* 0x000fe20000000800 */
[----:B---3--:R-:W-:Y:S01]  /*7e9f0*/  PRMT R19, R36, 0x7773, RZ ;  /* 0x0000777324137816 */ /* 0x008fe200000000ff */
[----:B------:R-:W-:Y:S01]  /*7ea00*/  @P5 STG.E.U8 desc[UR44][R160.64], R17 ;  /* 0x00000011a0005986 */ /* 0x000fe2000c10112c */
[----:B------:R-:W-:Y:S01]  /*7ea10*/  ISETP.GE.AND P2, PT, R6, UR25, PT ;  /* 0x0000001906007c0c */ /* 0x000fe2000bf46270 */
[----:B------:R-:W-:Y:S01]  /*7ea20*/  ULDC UR6, c[0x0][0x228] ;  /* 0x00008a0000067ab9 */ /* 0x000fe20000000800 */
[----:B------:R-:W-:Y:S01]  /*7ea30*/  ISETP.LT.AND P5, PT, R2, UR4, !P3 ;  /* 0x0000000402007c0c */ /* 0x000fe2000dfa1270 */
[----:B------:R-:W-:Y:S01]  /*7ea40*/  ULDC UR4, c[0x0][0x228] ;  /* 0x00008a0000047ab9 */ /* 0x000fe20000000800 */
[----:B------:R-:W-:Y:S01]  /*7ea50*/  @P6 STG.E.U8 desc[UR44][R156.64], R19 ;  /* 0x000000139c006986 */ /* 0x000fe2000c10112c */
[----:B------:R-:W-:-:S02]  /*7ea60*/  ISETP.LT.AND P3, PT, R3, UR4, !P3 ;  /* 0x0000000403007c0c */ /* 0x000fc4000df61270 */
[C---:B0-----:R-:W-:Y:S01]  /*7ea70*/  PRMT R7, R37.reuse, 0x7770, RZ ;  /* 0x0000777025077816 */ /* 0x041fe200000000ff */
[----:B------:R-:W-:Y:S01]  /*7ea80*/  VIADD R6, R0, 0x1fd ;  /* 0x000001fd00067836 */ /* 0x000fe20000000000 */
[----:B------:R-:W-:Y:S01]  /*7ea90*/  ISETP.LT.AND P6, PT, R2, UR6, !P2 ;  /* 0x0000000602007c0c */ /* 0x000fe2000d7c1270 */
[----:B------:R-:W-:Y:S01]  /*7eaa0*/  VIADD R0, R0, 0x1fe ;  /* 0x000001fe00007836 */ /* 0x000fe20000000000 */
[C---:B-1----:R-:W-:Y:S01]  /*7eab0*/  PRMT R13, R37.reuse, 0x7771, RZ ;  /* 0x00007771250d7816 */ /* 0x042fe200000000ff */
[----:B------:R0:W-:Y:S01]  /*7eac0*/  @P1 STG.E.U8 desc[UR44][R158.64], R7 ;  /* 0x000000079e001986 */ /* 0x0001e2000c10112c */
[----:B------:R-:W-:Y:S01]  /*7ead0*/  PRMT R15, R38, 0x7770, RZ ;  /* 0x00007770260f7816 */ /* 0x000fe200000000ff */
[----:B------:R-:W-:Y:S01]  /*7eae0*/  ULDC UR4, c[0x0][0x228] ;  /* 0x00008a0000047ab9 */ /* 0x000fe20000000800 */
[----:B------:R-:W-:Y:S01]  /*7eaf0*/  ISETP.GE.AND P1, PT, R6, UR23, PT ;  /* 0x0000001706007c0c */ /* 0x000fe2000bf26270 */
[----:B------:R-:W-:Y:S01]  /*7eb00*/  @P0 STG.E.U8 desc[UR44][R152.64], R13 ;  /* 0x0000000d98000986 */ /* 0x000fe2000c10112c */
[----:B------:R-:W-:Y:S01]  /*7eb10*/  ISETP.GE.AND P0, PT, R0, UR5, PT ;  /* 0x0000000500007c0c */ /* 0x000fe2000bf06270 */
[----:B------:R-:W-:Y:S01]  /*7eb20*/  ULDC UR5, c[0x0][0x228] ;  /* 0x00008a0000057ab9 */ /* 0x000fe20000000800 */
[----:B------:R-:W-:Y:S01]  /*7eb30*/  ULDC UR6, c[0x0][0x228] ;  /* 0x00008a0000067ab9 */ /* 0x000fe20000000800 */
[----:B0-----:R-:W-:-:S02]  /*7eb40*/  PRMT R7, R37, 0x7772, RZ ;  /* 0x0000777225077816 */ /* 0x001fc400000000ff */
[----:B------:R-:W-:Y:S02]  /*7eb50*/  PRMT R37, R37, 0x7773, RZ ;  /* 0x0000777325257816 */ /* 0x000fe400000000ff */
[----:B------:R-:W-:Y:S01]  /*7eb60*/  ISETP.LT.AND P2, PT, R3, UR4, !P2 ;  /* 0x0000000403007c0c */ /* 0x000fe2000d741270 */
[----:B------:R0:W-:Y:S01]  /*7eb70*/  @P5 STG.E.U8 desc[UR44][R148.64], R7 ;  /* 0x0000000794005986 */ /* 0x0001e2000c10112c */
[----:B------:R-:W-:-:S03]  /*7eb80*/  ULDC UR4, c[0x0][0x228] ;  /* 0x00008a0000047ab9 */ /* 0x000fc60000000800 */
[----:B------:R-:W-:Y:S01]  /*7eb90*/  @P3 STG.E.U8 desc[UR44][R154.64], R37 ;  /* 0x000000259a003986 */ /* 0x000fe2000c10112c */
[----:B------:R-:W-:-:S03]  /*7eba0*/  ISETP.LT.AND P5, PT, R2, UR6, !P0 ;  /* 0x0000000602007c0c */ /* 0x000fc6000c7a1270 */
[----:B------:R1:W-:Y:S01]  /*7ebb0*/  @P6 STG.E.U8 desc[UR44][R150.64], R15 ;  /* 0x0000000f96006986 */ /* 0x0003e2000c10112c */
[C---:B------:R-:W-:Y:S01]  /*7ebc0*/  ISETP.LT.AND P6, PT, R2.reuse, UR5, !P1 ;  /* 0x0000000502007c0c */ /* 0x040fe2000cfc1270 */
[----:B------:R-:W-:Y:S01]  /*7ebd0*/  ULDC UR5, c[0x0][0x228] ;  /* 0x00008a0000057ab9 */ /* 0x000fe20000000800 */
[C---:B------:R-:W-:Y:S02]  /*7ebe0*/  ISETP.LT.AND P1, PT, R3.reuse, UR4, !P1 ;  /* 0x0000000403007c0c */ /* 0x040fe4000cf21270 */
[C---:B------:R-:W-:Y:S02]  /*7ebf0*/  ISETP.LT.AND P0, PT, R3.reuse, UR5, !P0 ;  /* 0x0000000503007c0c */ /* 0x040fe4000c701270 */
[----:B------:R-:W-:Y:S02]  /*7ec00*/  ISETP.LT.AND P3, PT, R2, UR7, !P4 ;  /* 0x0000000702007c0c */ /* 0x000fe4000e761270 */
[----:B------:R-:W-:Y:S02]  /*7ec10*/  ISETP.LT.AND P4, PT, R3, UR7, !P4 ;  /* 0x0000000703007c0c */ /* 0x000fe4000e781270 */
[----:B------:R-:W-:-:S02]  /*7ec20*/  PRMT R3, R38, 0x7771, RZ ;  /* 0x0000777126037816 */ /* 0x000fc400000000ff */
[C---:B0-----:R-:W-:Y:S02]  /*7ec30*/  PRMT R7, R38.reuse, 0x7772, RZ ;  /* 0x0000777226077816 */ /* 0x041fe400000000ff */
[----:B------:R-:W-:Y:S02]  /*7ec40*/  PRMT R13, R38, 0x7773, RZ ;  /* 0x00007773260d7816 */ /* 0x000fe400000000ff */
[C---:B-1----:R-:W-:Y:S01]  /*7ec50*/  PRMT R15, R39.reuse, 0x7770, RZ ;  /* 0x00007770270f7816 */ /* 0x042fe200000000ff */
[----:B------:R0:W-:Y:S01]  /*7ec60*/  @P2 STG.E.U8 desc[UR44][R142.64], R3 ;  /* 0x000000038e002986 */ /* 0x0001e2000c10112c */
[C---:B------:R-:W-:Y:S02]  /*7ec70*/  PRMT R17, R39.reuse, 0x7771, RZ ;  /* 0x0000777127117816 */ /* 0x040fe400000000ff */
[C---:B------:R-:W-:Y:S01]  /*7ec80*/  PRMT R19, R39.reuse, 0x7772, RZ ;  /* 0x0000777227137816 */ /* 0x040fe200000000ff */
[----:B------:R0:W-:Y:S04]  /*7ec90*/  @P6 STG.E.U8 desc[UR44][R146.64], R7 ;  /* 0x0000000792006986 */ /* 0x0001e8000c10112c */
[----:B------:R0:W-:Y:S04]  /*7eca0*/  @P1 STG.E.U8 desc[UR44][R144.64], R13 ;  /* 0x0000000d90001986 */ /* 0x0001e8000c10112c */
[----:B------:R0:W-:Y:S04]  /*7ecb0*/  @P5 STG.E.U8 desc[UR44][R162.64], R15 ;  /* 0x0000000fa2005986 */ /* 0x0001e8000c10112c */
[----:B------:R0:W-:Y:S04]  /*7ecc0*/  @P0 STG.E.U8 desc[UR44][R4.64], R17 ;  /* 0x0000001104000986 */ /* 0x0001e8000c10112c */
[----:B------:R0:W-:Y:S01]  /*7ecd0*/  @P3 STG.E.U8 desc[UR44][R10.64], R19 ;  /* 0x000000130a003986 */ /* 0x0001e2000c10112c */
[----:B------:R-:W-:Y:S01]  /*7ece0*/  PRMT R39, R39, 0x7773, RZ ;  /* 0x0000777327277816 */ /* 0x000fe200000000ff */
[----:B------:R-:W-:Y:S06]  /*7ecf0*/  @!P4 EXIT ;  /* 0x000000000000c94d */ /* 0x000fec0003800000 */
[----:B------:R-:W-:Y:S01]  /*7ed00*/  STG.E.U8 desc[UR44][R8.64], R39 ;  /* 0x0000002708007986 */ /* 0x000fe2000c10112c */
[----:B------:R-:W-:Y:S05]  /*7ed10*/  EXIT ;  /* 0x000000000000794d */ /* 0x000fea0003800000 */
.L_x_3:
[----:B------:R-:W-:-:S00]  /*7ed20*/  BRA `(.L_x_3) ;  /* 0xfffffffc00fc7947 */ /* 0x000fc0000383ffff */
[----:B------:R-:W-:-:S00]  /*7ed30*/  NOP ;  /* 0x0000000000007918 */ /* 0x000fc00000000000 */
        /* <DEDUP_REMOVED lines=12> */
.L_x_4:


//--------------------- .nv.shared.matmul_kernel  --------------------------
	.section	.nv.shared.matmul_kernel,"aw",@nobits
	.sectionflags	@""
	.align	16
	.zero		1024


//--------------------- .nv.shared.reserved.0     --------------------------
	.section	.nv.shared.reserved.0,"aw",@nobits
	.weak		__nv_reservedSMEM_offset_0_alias
	.size		__nv_reservedSMEM_offset_0_alias, 0, 0
	.other		__nv_reservedSMEM_offset_0_alias,@"STO_CUDA_RESERVED_SHARED STV_DEFAULT"
__nv_reservedSMEM_offset_0_alias:
	.zero		0


//--------------------- .nv.constant0.matmul_kernel --------------------------
	.section	.nv.constant0.matmul_kernel,"a",@progbits
	.sectionflags	@""
	.align	4
.nv.constant0.matmul_kernel:
	.zero		608


//--------------------- SYMBOLS --------------------------

	.type		.nv.reservedSmem.offset0,@object
	.size		.nv.reservedSmem.offset0,0x4
